//
// Generated by NVIDIA NVVM Compiler
//
// Compiler Build ID: CL-36424714
// Cuda compilation tools, release 13.0, V13.0.88
// Based on NVVM 20.0.0
//

.version 9.0
.target sm_100
.address_size 64

	// .globl	_leaky_relu

.visible .entry _leaky_relu(
	.param .u64 .ptr .align 1 _leaky_relu_param_0,
	.param .u64 .ptr .align 1 _leaky_relu_param_1,
	.param .u32 _leaky_relu_param_2,
	.param .u32 _leaky_relu_param_3,
	.param .f32 _leaky_relu_param_4
)
{
	.reg .pred 	%p<2>;
	.reg .b32 	%r<2>;
	.reg .b32 	%f<5>;
	.reg .b64 	%rd<8>;

	ld.param.u64 	%rd1, [_leaky_relu_param_0];
	ld.param.u64 	%rd2, [_leaky_relu_param_1];
	ld.param.f32 	%f1, [_leaky_relu_param_4];
	cvta.to.global.u64 	%rd3, %rd1;
	mov.u32 	%r1, %tid.x;
	mul.wide.u32 	%rd4, %r1, 4;
	add.s64 	%rd5, %rd3, %rd4;
	ld.global.f32 	%f2, [%rd5];
	setp.lt.f32 	%p1, %f2, 0f00000000;
	mul.f32 	%f3, %f1, %f2;
	selp.f32 	%f4, %f3, %f2, %p1;
	cvta.to.global.u64 	%rd6, %rd2;
	add.s64 	%rd7, %rd6, %rd4;
	st.global.f32 	[%rd7], %f4;
	ret;

}
	// .globl	_batch_norm
.visible .entry _batch_norm(
	.param .u64 .ptr .align 1 _batch_norm_param_0,
	.param .u64 .ptr .align 1 _batch_norm_param_1,
	.param .u32 _batch_norm_param_2,
	.param .u32 _batch_norm_param_3,
	.param .u32 _batch_norm_param_4,
	.param .u32 _batch_norm_param_5,
	.param .u64 .ptr .align 1 _batch_norm_param_6,
	.param .u64 .ptr .align 1 _batch_norm_param_7,
	.param .u64 .ptr .align 1 _batch_norm_param_8,
	.param .u64 .ptr .align 1 _batch_norm_param_9
)
{
	.reg .b32 	%r<11>;
	.reg .b32 	%f<11>;
	.reg .b64 	%rd<21>;

	ld.param.u64 	%rd1, [_batch_norm_param_0];
	ld.param.u64 	%rd2, [_batch_norm_param_1];
	ld.param.u32 	%r1, [_batch_norm_param_3];
	ld.param.u32 	%r2, [_batch_norm_param_4];
	ld.param.u32 	%r3, [_batch_norm_param_5];
	ld.param.u64 	%rd3, [_batch_norm_param_6];
	ld.param.u64 	%rd4, [_batch_norm_param_7];
	ld.param.u64 	%rd5, [_batch_norm_param_8];
	ld.param.u64 	%rd6, [_batch_norm_param_9];
	cvta.to.global.u64 	%rd7, %rd2;
	cvta.to.global.u64 	%rd8, %rd6;
	cvta.to.global.u64 	%rd9, %rd4;
	cvta.to.global.u64 	%rd10, %rd3;
	cvta.to.global.u64 	%rd11, %rd1;
	cvta.to.global.u64 	%rd12, %rd5;
	mov.u32 	%r4, %ctaid.x;
	mov.u32 	%r5, %ctaid.y;
	mov.u32 	%r6, %tid.x;
	mov.u32 	%r7, %tid.y;
	mad.lo.s32 	%r8, %r1, %r4, %r5;
	mad.lo.s32 	%r9, %r8, %r2, %r6;
	mad.lo.s32 	%r10, %r9, %r3, %r7;
	mul.wide.u32 	%rd13, %r5, 4;
	add.s64 	%rd14, %rd12, %rd13;
	ld.global.f32 	%f1, [%rd14];
	mul.wide.u32 	%rd15, %r10, 4;
	add.s64 	%rd16, %rd11, %rd15;
	ld.global.f32 	%f2, [%rd16];
	add.s64 	%rd17, %rd10, %rd13;
	ld.global.f32 	%f3, [%rd17];
	sub.f32 	%f4, %f2, %f3;
	add.s64 	%rd18, %rd9, %rd13;
	ld.global.f32 	%f5, [%rd18];
	add.f32 	%f6, %f5, 0f3727C5AC;
	sqrt.rn.f32 	%f7, %f6;
	div.rn.f32 	%f8, %f4, %f7;
	add.s64 	%rd19, %rd8, %rd13;
	ld.global.f32 	%f9, [%rd19];
	fma.rn.f32 	%f10, %f1, %f8, %f9;
	add.s64 	%rd20, %rd7, %rd15;
	st.global.f32 	[%rd20], %f10;
	ret;

}
	// .globl	_conv2d
.visible .entry _conv2d()
{


	ret;

}
	// .globl	_max_pool2d
.visible .entry _max_pool2d(
	.param .u64 .ptr .align 1 _max_pool2d_param_0,
	.param .u32 _max_pool2d_param_1,
	.param .u32 _max_pool2d_param_2,
	.param .u32 _max_pool2d_param_3,
	.param .u32 _max_pool2d_param_4,
	.param .u32 _max_pool2d_param_5,
	.param .u64 .ptr .align 1 _max_pool2d_param_6,
	.param .u32 _max_pool2d_param_7,
	.param .u32 _max_pool2d_param_8
)
{
	.reg .pred 	%p<46>;
	.reg .b32 	%r<53>;
	.reg .b32 	%f<86>;
	.reg .b64 	%rd<18>;

	ld.param.u64 	%rd5, [_max_pool2d_param_0];
	ld.param.u32 	%r24, [_max_pool2d_param_2];
	ld.param.u32 	%r25, [_max_pool2d_param_3];
	ld.param.u32 	%r26, [_max_pool2d_param_4];
	ld.param.u32 	%r27, [_max_pool2d_param_5];
	ld.param.u64 	%rd4, [_max_pool2d_param_6];
	ld.param.u32 	%r28, [_max_pool2d_param_7];
	ld.param.u32 	%r29, [_max_pool2d_param_8];
	cvta.to.global.u64 	%rd1, %rd5;
	mov.u32 	%r31, %ctaid.x;
	mov.u32 	%r32, %ntid.x;
	mov.u32 	%r33, %tid.x;
	mad.lo.s32 	%r1, %r31, %r32, %r33;
	mov.u32 	%r34, %ctaid.y;
	mov.u32 	%r35, %ntid.y;
	mov.u32 	%r36, %tid.y;
	mad.lo.s32 	%r37, %r34, %r35, %r36;
	setp.ge.u32 	%p1, %r1, %r28;
	setp.ge.u32 	%p2, %r37, %r29;
	or.pred  	%p3, %p1, %p2;
	@%p3 bra 	$L__BB3_17;
	mul.lo.s32 	%r3, %r27, %r37;
	mul.lo.s32 	%r4, %r27, %r1;
	mad.lo.s32 	%r38, %r3, %r24, %r4;
	mul.wide.s32 	%rd6, %r38, 4;
	add.s64 	%rd7, %rd1, %rd6;
	ld.global.f32 	%f84, [%rd7];
	min.s32 	%r39, %r26, %r25;
	setp.lt.s32 	%p4, %r39, 1;
	@%p4 bra 	$L__BB3_16;
	and.b32  	%r5, %r25, 15;
	add.s32 	%r6, %r5, -1;
	and.b32  	%r7, %r25, 7;
	add.s32 	%r8, %r7, -1;
	and.b32  	%r9, %r25, 2147483632;
	and.b32  	%r10, %r25, 3;
	neg.s32 	%r11, %r9;
	add.s64 	%rd2, %rd1, 32;
	mov.b32 	%r47, 0;
$L__BB3_3:
	setp.lt.u32 	%p5, %r25, 16;
	add.s32 	%r42, %r47, %r3;
	mad.lo.s32 	%r13, %r42, %r24, %r4;
	mov.b32 	%r51, 0;
	mov.u32 	%r48, %r13;
	mov.u32 	%r49, %r11;
	@%p5 bra 	$L__BB3_5;
$L__BB3_4:
	.pragma "nounroll";
	mul.wide.s32 	%rd8, %r48, 4;
	add.s64 	%rd9, %rd2, %rd8;
	ld.global.f32 	%f19, [%rd9+-32];
	setp.gt.f32 	%p6, %f19, %f84;
	selp.f32 	%f20, %f19, %f84, %p6;
	ld.global.f32 	%f21, [%rd9+-28];
	setp.gt.f32 	%p7, %f21, %f20;
	selp.f32 	%f22, %f21, %f20, %p7;
	ld.global.f32 	%f23, [%rd9+-24];
	setp.gt.f32 	%p8, %f23, %f22;
	selp.f32 	%f24, %f23, %f22, %p8;
	ld.global.f32 	%f25, [%rd9+-20];
	setp.gt.f32 	%p9, %f25, %f24;
	selp.f32 	%f26, %f25, %f24, %p9;
	ld.global.f32 	%f27, [%rd9+-16];
	setp.gt.f32 	%p10, %f27, %f26;
	selp.f32 	%f28, %f27, %f26, %p10;
	ld.global.f32 	%f29, [%rd9+-12];
	setp.gt.f32 	%p11, %f29, %f28;
	selp.f32 	%f30, %f29, %f28, %p11;
	ld.global.f32 	%f31, [%rd9+-8];
	setp.gt.f32 	%p12, %f31, %f30;
	selp.f32 	%f32, %f31, %f30, %p12;
	ld.global.f32 	%f33, [%rd9+-4];
	setp.gt.f32 	%p13, %f33, %f32;
	selp.f32 	%f34, %f33, %f32, %p13;
	ld.global.f32 	%f35, [%rd9];
	setp.gt.f32 	%p14, %f35, %f34;
	selp.f32 	%f36, %f35, %f34, %p14;
	ld.global.f32 	%f37, [%rd9+4];
	setp.gt.f32 	%p15, %f37, %f36;
	selp.f32 	%f38, %f37, %f36, %p15;
	ld.global.f32 	%f39, [%rd9+8];
	setp.gt.f32 	%p16, %f39, %f38;
	selp.f32 	%f40, %f39, %f38, %p16;
	ld.global.f32 	%f41, [%rd9+12];
	setp.gt.f32 	%p17, %f41, %f40;
	selp.f32 	%f42, %f41, %f40, %p17;
	ld.global.f32 	%f43, [%rd9+16];
	setp.gt.f32 	%p18, %f43, %f42;
	selp.f32 	%f44, %f43, %f42, %p18;
	ld.global.f32 	%f45, [%rd9+20];
	setp.gt.f32 	%p19, %f45, %f44;
	selp.f32 	%f46, %f45, %f44, %p19;
	ld.global.f32 	%f47, [%rd9+24];
	setp.gt.f32 	%p20, %f47, %f46;
	selp.f32 	%f48, %f47, %f46, %p20;
	ld.global.f32 	%f49, [%rd9+28];
	setp.gt.f32 	%p21, %f49, %f48;
	selp.f32 	%f84, %f49, %f48, %p21;
	add.s32 	%r49, %r49, 16;
	add.s32 	%r48, %r48, 16;
	setp.eq.s32 	%p22, %r49, 0;
	mov.u32 	%r51, %r9;
	@%p22 bra 	$L__BB3_5;
	bra.uni 	$L__BB3_4;
$L__BB3_5:
	setp.eq.s32 	%p23, %r5, 0;
	@%p23 bra 	$L__BB3_15;
	setp.lt.u32 	%p24, %r6, 7;
	@%p24 bra 	$L__BB3_8;
	add.s32 	%r43, %r13, %r51;
	mul.wide.s32 	%rd10, %r43, 4;
	add.s64 	%rd11, %rd1, %rd10;
	ld.global.f32 	%f51, [%rd11];
	setp.gt.f32 	%p25, %f51, %f84;
	selp.f32 	%f52, %f51, %f84, %p25;
	ld.global.f32 	%f53, [%rd11+4];
	setp.gt.f32 	%p26, %f53, %f52;
	selp.f32 	%f54, %f53, %f52, %p26;
	ld.global.f32 	%f55, [%rd11+8];
	setp.gt.f32 	%p27, %f55, %f54;
	selp.f32 	%f56, %f55, %f54, %p27;
	ld.global.f32 	%f57, [%rd11+12];
	setp.gt.f32 	%p28, %f57, %f56;
	selp.f32 	%f58, %f57, %f56, %p28;
	ld.global.f32 	%f59, [%rd11+16];
	setp.gt.f32 	%p29, %f59, %f58;
	selp.f32 	%f60, %f59, %f58, %p29;
	ld.global.f32 	%f61, [%rd11+20];
	setp.gt.f32 	%p30, %f61, %f60;
	selp.f32 	%f62, %f61, %f60, %p30;
	ld.global.f32 	%f63, [%rd11+24];
	setp.gt.f32 	%p31, %f63, %f62;
	selp.f32 	%f64, %f63, %f62, %p31;
	ld.global.f32 	%f65, [%rd11+28];
	setp.gt.f32 	%p32, %f65, %f64;
	selp.f32 	%f84, %f65, %f64, %p32;
	add.s32 	%r51, %r51, 8;
$L__BB3_8:
	setp.eq.s32 	%p33, %r7, 0;
	@%p33 bra 	$L__BB3_15;
	setp.lt.u32 	%p34, %r8, 3;
	@%p34 bra 	$L__BB3_11;
	add.s32 	%r44, %r13, %r51;
	mul.wide.s32 	%rd12, %r44, 4;
	add.s64 	%rd13, %rd1, %rd12;
	ld.global.f32 	%f67, [%rd13];
	setp.gt.f32 	%p35, %f67, %f84;
	selp.f32 	%f68, %f67, %f84, %p35;
	ld.global.f32 	%f69, [%rd13+4];
	setp.gt.f32 	%p36, %f69, %f68;
	selp.f32 	%f70, %f69, %f68, %p36;
	ld.global.f32 	%f71, [%rd13+8];
	setp.gt.f32 	%p37, %f71, %f70;
	selp.f32 	%f72, %f71, %f70, %p37;
	ld.global.f32 	%f73, [%rd13+12];
	setp.gt.f32 	%p38, %f73, %f72;
	selp.f32 	%f84, %f73, %f72, %p38;
	add.s32 	%r51, %r51, 4;
$L__BB3_11:
	setp.eq.s32 	%p39, %r10, 0;
	@%p39 bra 	$L__BB3_15;
	setp.eq.s32 	%p40, %r10, 1;
	add.s32 	%r45, %r13, %r51;
	mul.wide.s32 	%rd14, %r45, 4;
	add.s64 	%rd3, %rd1, %rd14;
	ld.global.f32 	%f74, [%rd3];
	setp.gt.f32 	%p41, %f74, %f84;
	selp.f32 	%f84, %f74, %f84, %p41;
	@%p40 bra 	$L__BB3_15;
	setp.eq.s32 	%p42, %r10, 2;
	ld.global.f32 	%f75, [%rd3+4];
	setp.gt.f32 	%p43, %f75, %f84;
	selp.f32 	%f84, %f75, %f84, %p43;
	@%p42 bra 	$L__BB3_15;
	ld.global.f32 	%f76, [%rd3+8];
	setp.gt.f32 	%p44, %f76, %f84;
	selp.f32 	%f84, %f76, %f84, %p44;
$L__BB3_15:
	add.s32 	%r47, %r47, 1;
	setp.ne.s32 	%p45, %r47, %r26;
	@%p45 bra 	$L__BB3_3;
$L__BB3_16:
	mad.lo.s32 	%r46, %r28, %r37, %r1;
	cvta.to.global.u64 	%rd15, %rd4;
	mul.wide.u32 	%rd16, %r46, 4;
	add.s64 	%rd17, %rd15, %rd16;
	st.global.f32 	[%rd17], %f84;
$L__BB3_17:
	ret;

}
	// .globl	_pad
.visible .entry _pad(
	.param .u64 .ptr .align 1 _pad_param_0,
	.param .u64 .ptr .align 1 _pad_param_1,
	.param .u32 _pad_param_2,
	.param .u32 _pad_param_3,
	.param .u32 _pad_param_4,
	.param .u32 _pad_param_5,
	.param .u32 _pad_param_6,
	.param .u32 _pad_param_7,
	.param .u32 _pad_param_8,
	.param .u32 _pad_param_9,
	.param .f32 _pad_param_10
)
{
	.reg .pred 	%p<544>;
	.reg .b32 	%r<891>;
	.reg .b32 	%f<498>;
	.reg .b64 	%rd<1689>;

	ld.param.u64 	%rd928, [_pad_param_0];
	ld.param.u64 	%rd929, [_pad_param_1];
	ld.param.u32 	%r626, [_pad_param_2];
	ld.param.u32 	%r627, [_pad_param_3];
	ld.param.u32 	%r628, [_pad_param_4];
	ld.param.u32 	%r633, [_pad_param_5];
	ld.param.u32 	%r629, [_pad_param_6];
	ld.param.u32 	%r630, [_pad_param_7];
	ld.param.u32 	%r631, [_pad_param_8];
	ld.param.u32 	%r632, [_pad_param_9];
	ld.param.f32 	%f1, [_pad_param_10];
	add.s32 	%r1, %r629, %r633;
	setp.lt.s32 	%p1, %r626, 1;
	@%p1 bra 	$L__BB4_805;
	add.s32 	%r634, %r1, %r630;
	cvta.to.global.u64 	%rd1156, %rd929;
	cvta.to.global.u64 	%rd1155, %rd928;
	setp.lt.s32 	%p2, %r627, 1;
	mul.lo.s32 	%r2, %r631, %r634;
	mul.lo.s32 	%r3, %r632, %r634;
	@%p2 bra 	$L__BB4_805;
	setp.lt.s32 	%p3, %r628, 1;
	@%p3 bra 	$L__BB4_738;
	setp.lt.s32 	%p49, %r629, 1;
	@%p49 bra 	$L__BB4_423;
	setp.lt.s32 	%p261, %r630, 1;
	@%p261 bra 	$L__BB4_240;
	setp.lt.s32 	%p385, %r2, 1;
	@%p385 bra 	$L__BB4_136;
	setp.lt.s32 	%p456, %r3, 1;
	@%p456 bra 	$L__BB4_78;
	add.s32 	%r4, %r2, -1;
	and.b32  	%r5, %r2, 15;
	and.b32  	%r6, %r2, 7;
	add.s32 	%r7, %r3, -1;
	and.b32  	%r8, %r3, 15;
	and.b32  	%r9, %r3, 7;
	add.s32 	%r10, %r629, -1;
	and.b32  	%r11, %r629, 15;
	add.s32 	%r12, %r11, -1;
	and.b32  	%r13, %r629, 7;
	add.s32 	%r14, %r13, -1;
	add.s32 	%r15, %r628, -1;
	and.b32  	%r16, %r628, 15;
	add.s32 	%r17, %r16, -1;
	and.b32  	%r18, %r628, 7;
	add.s32 	%r19, %r630, -1;
	and.b32  	%r20, %r630, 15;
	add.s32 	%r21, %r20, -1;
	and.b32  	%r22, %r630, 7;
	add.s32 	%r23, %r22, -1;
	and.b32  	%r24, %r2, 2147483632;
	and.b32  	%r25, %r2, 3;
	and.b32  	%r26, %r629, 2147483632;
	and.b32  	%r27, %r629, 3;
	and.b32  	%r28, %r628, 2147483632;
	and.b32  	%r29, %r628, 3;
	and.b32  	%r30, %r630, 2147483632;
	and.b32  	%r31, %r630, 3;
	and.b32  	%r32, %r3, 2147483632;
	and.b32  	%r33, %r3, 3;
	neg.s32 	%r34, %r24;
	mov.b32 	%r755, 0;
$L__BB4_8:
	mov.b32 	%r756, 0;
$L__BB4_9:
	setp.lt.u32 	%p496, %r4, 15;
	mov.b32 	%r760, 0;
	@%p496 bra 	$L__BB4_12;
	add.s64 	%rd1128, %rd1156, 32;
	mov.u32 	%r757, %r34;
$L__BB4_11:
	.pragma "nounroll";
	st.global.f32 	[%rd1128+-32], %f1;
	st.global.f32 	[%rd1128+-28], %f1;
	st.global.f32 	[%rd1128+-24], %f1;
	st.global.f32 	[%rd1128+-20], %f1;
	st.global.f32 	[%rd1128+-16], %f1;
	st.global.f32 	[%rd1128+-12], %f1;
	st.global.f32 	[%rd1128+-8], %f1;
	st.global.f32 	[%rd1128+-4], %f1;
	st.global.f32 	[%rd1128], %f1;
	st.global.f32 	[%rd1128+4], %f1;
	st.global.f32 	[%rd1128+8], %f1;
	st.global.f32 	[%rd1128+12], %f1;
	st.global.f32 	[%rd1128+16], %f1;
	st.global.f32 	[%rd1128+20], %f1;
	st.global.f32 	[%rd1128+24], %f1;
	st.global.f32 	[%rd1128+28], %f1;
	add.s32 	%r757, %r757, 16;
	add.s64 	%rd1128, %rd1128, 64;
	setp.eq.s32 	%p497, %r757, 0;
	mov.u32 	%r760, %r24;
	@%p497 bra 	$L__BB4_12;
	bra.uni 	$L__BB4_11;
$L__BB4_12:
	setp.eq.s32 	%p498, %r5, 0;
	@%p498 bra 	$L__BB4_22;
	add.s32 	%r745, %r5, -1;
	setp.lt.u32 	%p499, %r745, 7;
	@%p499 bra 	$L__BB4_15;
	mul.wide.u32 	%rd1107, %r760, 4;
	add.s64 	%rd1108, %rd1156, %rd1107;
	st.global.f32 	[%rd1108], %f1;
	st.global.f32 	[%rd1108+4], %f1;
	st.global.f32 	[%rd1108+8], %f1;
	st.global.f32 	[%rd1108+12], %f1;
	st.global.f32 	[%rd1108+16], %f1;
	st.global.f32 	[%rd1108+20], %f1;
	st.global.f32 	[%rd1108+24], %f1;
	st.global.f32 	[%rd1108+28], %f1;
	add.s32 	%r760, %r760, 8;
$L__BB4_15:
	setp.eq.s32 	%p500, %r6, 0;
	@%p500 bra 	$L__BB4_22;
	add.s32 	%r746, %r6, -1;
	setp.lt.u32 	%p501, %r746, 3;
	@%p501 bra 	$L__BB4_18;
	mul.wide.u32 	%rd1109, %r760, 4;
	add.s64 	%rd1110, %rd1156, %rd1109;
	st.global.f32 	[%rd1110], %f1;
	st.global.f32 	[%rd1110+4], %f1;
	st.global.f32 	[%rd1110+8], %f1;
	st.global.f32 	[%rd1110+12], %f1;
	add.s32 	%r760, %r760, 4;
$L__BB4_18:
	setp.eq.s32 	%p502, %r25, 0;
	@%p502 bra 	$L__BB4_22;
	setp.eq.s32 	%p503, %r25, 1;
	mul.wide.u32 	%rd1111, %r760, 4;
	add.s64 	%rd24, %rd1156, %rd1111;
	st.global.f32 	[%rd24], %f1;
	@%p503 bra 	$L__BB4_22;
	setp.eq.s32 	%p504, %r25, 2;
	st.global.f32 	[%rd24+4], %f1;
	@%p504 bra 	$L__BB4_22;
	st.global.f32 	[%rd24+8], %f1;
$L__BB4_22:
	mov.b32 	%r762, 0;
$L__BB4_23:
	setp.lt.u32 	%p505, %r10, 15;
	@%p505 bra 	$L__BB4_26;
	mov.b32 	%r763, 0;
$L__BB4_25:
	.pragma "nounroll";
	st.global.f32 	[%rd1156], %f1;
	st.global.f32 	[%rd1156+4], %f1;
	st.global.f32 	[%rd1156+8], %f1;
	st.global.f32 	[%rd1156+12], %f1;
	st.global.f32 	[%rd1156+16], %f1;
	st.global.f32 	[%rd1156+20], %f1;
	st.global.f32 	[%rd1156+24], %f1;
	st.global.f32 	[%rd1156+28], %f1;
	st.global.f32 	[%rd1156+32], %f1;
	st.global.f32 	[%rd1156+36], %f1;
	st.global.f32 	[%rd1156+40], %f1;
	st.global.f32 	[%rd1156+44], %f1;
	st.global.f32 	[%rd1156+48], %f1;
	st.global.f32 	[%rd1156+52], %f1;
	st.global.f32 	[%rd1156+56], %f1;
	st.global.f32 	[%rd1156+60], %f1;
	add.s64 	%rd1156, %rd1156, 64;
	add.s32 	%r763, %r763, 16;
	setp.eq.s32 	%p506, %r763, %r26;
	@%p506 bra 	$L__BB4_26;
	bra.uni 	$L__BB4_25;
$L__BB4_26:
	setp.eq.s32 	%p507, %r11, 0;
	@%p507 bra 	$L__BB4_36;
	setp.lt.u32 	%p508, %r12, 7;
	@%p508 bra 	$L__BB4_29;
	st.global.f32 	[%rd1156], %f1;
	st.global.f32 	[%rd1156+4], %f1;
	st.global.f32 	[%rd1156+8], %f1;
	st.global.f32 	[%rd1156+12], %f1;
	st.global.f32 	[%rd1156+16], %f1;
	st.global.f32 	[%rd1156+20], %f1;
	st.global.f32 	[%rd1156+24], %f1;
	st.global.f32 	[%rd1156+28], %f1;
	add.s64 	%rd1156, %rd1156, 32;
$L__BB4_29:
	setp.eq.s32 	%p509, %r13, 0;
	@%p509 bra 	$L__BB4_36;
	setp.lt.u32 	%p510, %r14, 3;
	mov.u64 	%rd1169, %rd1156;
	@%p510 bra 	$L__BB4_32;
	st.global.f32 	[%rd1156], %f1;
	st.global.f32 	[%rd1156+4], %f1;
	st.global.f32 	[%rd1156+8], %f1;
	st.global.f32 	[%rd1156+12], %f1;
	add.s64 	%rd1156, %rd1156, 16;
	mov.u64 	%rd1169, %rd1156;
$L__BB4_32:
	setp.eq.s32 	%p511, %r27, 0;
	@%p511 bra 	$L__BB4_36;
	setp.eq.s32 	%p512, %r27, 1;
	st.global.f32 	[%rd1169], %f1;
	add.s64 	%rd1156, %rd1169, 4;
	@%p512 bra 	$L__BB4_36;
	setp.eq.s32 	%p513, %r27, 2;
	st.global.f32 	[%rd1169+4], %f1;
	add.s64 	%rd1156, %rd1169, 8;
	@%p513 bra 	$L__BB4_36;
	st.global.f32 	[%rd1169+8], %f1;
	add.s64 	%rd1156, %rd1169, 12;
$L__BB4_36:
	setp.lt.u32 	%p514, %r15, 15;
	@%p514 bra 	$L__BB4_39;
	mov.b32 	%r764, 0;
$L__BB4_38:
	.pragma "nounroll";
	ld.global.f32 	%f467, [%rd1155];
	st.global.f32 	[%rd1156], %f467;
	ld.global.f32 	%f468, [%rd1155+4];
	st.global.f32 	[%rd1156+4], %f468;
	ld.global.f32 	%f469, [%rd1155+8];
	st.global.f32 	[%rd1156+8], %f469;
	ld.global.f32 	%f470, [%rd1155+12];
	st.global.f32 	[%rd1156+12], %f470;
	ld.global.f32 	%f471, [%rd1155+16];
	st.global.f32 	[%rd1156+16], %f471;
	ld.global.f32 	%f472, [%rd1155+20];
	st.global.f32 	[%rd1156+20], %f472;
	ld.global.f32 	%f473, [%rd1155+24];
	st.global.f32 	[%rd1156+24], %f473;
	ld.global.f32 	%f474, [%rd1155+28];
	st.global.f32 	[%rd1156+28], %f474;
	ld.global.f32 	%f475, [%rd1155+32];
	st.global.f32 	[%rd1156+32], %f475;
	ld.global.f32 	%f476, [%rd1155+36];
	st.global.f32 	[%rd1156+36], %f476;
	ld.global.f32 	%f477, [%rd1155+40];
	st.global.f32 	[%rd1156+40], %f477;
	ld.global.f32 	%f478, [%rd1155+44];
	st.global.f32 	[%rd1156+44], %f478;
	ld.global.f32 	%f479, [%rd1155+48];
	st.global.f32 	[%rd1156+48], %f479;
	ld.global.f32 	%f480, [%rd1155+52];
	st.global.f32 	[%rd1156+52], %f480;
	ld.global.f32 	%f481, [%rd1155+56];
	st.global.f32 	[%rd1156+56], %f481;
	ld.global.f32 	%f482, [%rd1155+60];
	st.global.f32 	[%rd1156+60], %f482;
	add.s64 	%rd1155, %rd1155, 64;
	add.s64 	%rd1156, %rd1156, 64;
	add.s32 	%r764, %r764, 16;
	setp.ne.s32 	%p515, %r764, %r28;
	@%p515 bra 	$L__BB4_38;
$L__BB4_39:
	setp.eq.s32 	%p516, %r16, 0;
	@%p516 bra 	$L__BB4_49;
	setp.lt.u32 	%p517, %r17, 7;
	@%p517 bra 	$L__BB4_42;
	ld.global.f32 	%f483, [%rd1155];
	st.global.f32 	[%rd1156], %f483;
	ld.global.f32 	%f484, [%rd1155+4];
	st.global.f32 	[%rd1156+4], %f484;
	ld.global.f32 	%f485, [%rd1155+8];
	st.global.f32 	[%rd1156+8], %f485;
	ld.global.f32 	%f486, [%rd1155+12];
	st.global.f32 	[%rd1156+12], %f486;
	ld.global.f32 	%f487, [%rd1155+16];
	st.global.f32 	[%rd1156+16], %f487;
	ld.global.f32 	%f488, [%rd1155+20];
	st.global.f32 	[%rd1156+20], %f488;
	ld.global.f32 	%f489, [%rd1155+24];
	st.global.f32 	[%rd1156+24], %f489;
	ld.global.f32 	%f490, [%rd1155+28];
	st.global.f32 	[%rd1156+28], %f490;
	add.s64 	%rd1155, %rd1155, 32;
	add.s64 	%rd1156, %rd1156, 32;
$L__BB4_42:
	setp.eq.s32 	%p518, %r18, 0;
	@%p518 bra 	$L__BB4_49;
	add.s32 	%r750, %r18, -1;
	setp.lt.u32 	%p519, %r750, 3;
	mov.u64 	%rd1152, %rd1156;
	mov.u64 	%rd1153, %rd1155;
	@%p519 bra 	$L__BB4_45;
	ld.global.f32 	%f491, [%rd1155];
	st.global.f32 	[%rd1156], %f491;
	ld.global.f32 	%f492, [%rd1155+4];
	st.global.f32 	[%rd1156+4], %f492;
	ld.global.f32 	%f493, [%rd1155+8];
	st.global.f32 	[%rd1156+8], %f493;
	ld.global.f32 	%f494, [%rd1155+12];
	st.global.f32 	[%rd1156+12], %f494;
	add.s64 	%rd1155, %rd1155, 16;
	add.s64 	%rd1156, %rd1156, 16;
	mov.u64 	%rd1152, %rd1156;
	mov.u64 	%rd1153, %rd1155;
$L__BB4_45:
	setp.eq.s32 	%p520, %r29, 0;
	@%p520 bra 	$L__BB4_49;
	setp.eq.s32 	%p521, %r29, 1;
	ld.global.f32 	%f495, [%rd1153];
	st.global.f32 	[%rd1152], %f495;
	add.s64 	%rd1155, %rd1153, 4;
	add.s64 	%rd1156, %rd1152, 4;
	@%p521 bra 	$L__BB4_49;
	setp.eq.s32 	%p522, %r29, 2;
	ld.global.f32 	%f496, [%rd1153+4];
	st.global.f32 	[%rd1152+4], %f496;
	add.s64 	%rd1155, %rd1153, 8;
	add.s64 	%rd1156, %rd1152, 8;
	@%p522 bra 	$L__BB4_49;
	ld.global.f32 	%f497, [%rd1153+8];
	st.global.f32 	[%rd1152+8], %f497;
	add.s64 	%rd1155, %rd1153, 12;
	add.s64 	%rd1156, %rd1152, 12;
$L__BB4_49:
	setp.lt.u32 	%p523, %r19, 15;
	@%p523 bra 	$L__BB4_65;
	mov.b32 	%r765, 0;
	bra.uni 	$L__BB4_64;
$L__BB4_51:
	.pragma "nounroll";
	st.global.f32 	[%rd1156], %f1;
	st.global.f32 	[%rd1156+4], %f1;
	st.global.f32 	[%rd1156+8], %f1;
	st.global.f32 	[%rd1156+12], %f1;
	st.global.f32 	[%rd1156+16], %f1;
	st.global.f32 	[%rd1156+20], %f1;
	st.global.f32 	[%rd1156+24], %f1;
	st.global.f32 	[%rd1156+28], %f1;
	st.global.f32 	[%rd1156+32], %f1;
	st.global.f32 	[%rd1156+36], %f1;
	st.global.f32 	[%rd1156+40], %f1;
	st.global.f32 	[%rd1156+44], %f1;
	st.global.f32 	[%rd1156+48], %f1;
	st.global.f32 	[%rd1156+52], %f1;
	st.global.f32 	[%rd1156+56], %f1;
	st.global.f32 	[%rd1156+60], %f1;
	add.s64 	%rd1156, %rd1156, 64;
	add.s32 	%r758, %r758, 16;
	setp.ne.s32 	%p534, %r758, %r32;
	@%p534 bra 	$L__BB4_51;
$L__BB4_52:
	setp.eq.s32 	%p535, %r8, 0;
	@%p535 bra 	$L__BB4_62;
	add.s32 	%r753, %r8, -1;
	setp.lt.u32 	%p536, %r753, 7;
	@%p536 bra 	$L__BB4_55;
	st.global.f32 	[%rd1156], %f1;
	st.global.f32 	[%rd1156+4], %f1;
	st.global.f32 	[%rd1156+8], %f1;
	st.global.f32 	[%rd1156+12], %f1;
	st.global.f32 	[%rd1156+16], %f1;
	st.global.f32 	[%rd1156+20], %f1;
	st.global.f32 	[%rd1156+24], %f1;
	st.global.f32 	[%rd1156+28], %f1;
	add.s64 	%rd1156, %rd1156, 32;
$L__BB4_55:
	setp.eq.s32 	%p537, %r9, 0;
	@%p537 bra 	$L__BB4_62;
	add.s32 	%r754, %r9, -1;
	setp.lt.u32 	%p538, %r754, 3;
	mov.u64 	%rd1135, %rd1156;
	@%p538 bra 	$L__BB4_58;
	st.global.f32 	[%rd1156], %f1;
	st.global.f32 	[%rd1156+4], %f1;
	st.global.f32 	[%rd1156+8], %f1;
	st.global.f32 	[%rd1156+12], %f1;
	add.s64 	%rd1156, %rd1156, 16;
	mov.u64 	%rd1135, %rd1156;
$L__BB4_58:
	setp.eq.s32 	%p539, %r33, 0;
	@%p539 bra 	$L__BB4_62;
	setp.eq.s32 	%p540, %r33, 1;
	st.global.f32 	[%rd1135], %f1;
	add.s64 	%rd1156, %rd1135, 4;
	@%p540 bra 	$L__BB4_62;
	setp.eq.s32 	%p541, %r33, 2;
	st.global.f32 	[%rd1135+4], %f1;
	add.s64 	%rd1156, %rd1135, 8;
	@%p541 bra 	$L__BB4_62;
	st.global.f32 	[%rd1135+8], %f1;
	add.s64 	%rd1156, %rd1135, 12;
$L__BB4_62:
	add.s32 	%r756, %r756, 1;
	setp.eq.s32 	%p542, %r756, %r627;
	@%p542 bra 	$L__BB4_63;
	bra.uni 	$L__BB4_9;
$L__BB4_63:
	add.s32 	%r755, %r755, 1;
	setp.eq.s32 	%p543, %r755, %r626;
	@%p543 bra 	$L__BB4_805;
	bra.uni 	$L__BB4_8;
$L__BB4_64:
	.pragma "nounroll";
	st.global.f32 	[%rd1156], %f1;
	st.global.f32 	[%rd1156+4], %f1;
	st.global.f32 	[%rd1156+8], %f1;
	st.global.f32 	[%rd1156+12], %f1;
	st.global.f32 	[%rd1156+16], %f1;
	st.global.f32 	[%rd1156+20], %f1;
	st.global.f32 	[%rd1156+24], %f1;
	st.global.f32 	[%rd1156+28], %f1;
	st.global.f32 	[%rd1156+32], %f1;
	st.global.f32 	[%rd1156+36], %f1;
	st.global.f32 	[%rd1156+40], %f1;
	st.global.f32 	[%rd1156+44], %f1;
	st.global.f32 	[%rd1156+48], %f1;
	st.global.f32 	[%rd1156+52], %f1;
	st.global.f32 	[%rd1156+56], %f1;
	st.global.f32 	[%rd1156+60], %f1;
	add.s64 	%rd1156, %rd1156, 64;
	add.s32 	%r765, %r765, 16;
	setp.eq.s32 	%p524, %r765, %r30;
	@%p524 bra 	$L__BB4_65;
	bra.uni 	$L__BB4_64;
$L__BB4_65:
	setp.eq.s32 	%p525, %r20, 0;
	@%p525 bra 	$L__BB4_75;
	setp.lt.u32 	%p526, %r21, 7;
	@%p526 bra 	$L__BB4_68;
	st.global.f32 	[%rd1156], %f1;
	st.global.f32 	[%rd1156+4], %f1;
	st.global.f32 	[%rd1156+8], %f1;
	st.global.f32 	[%rd1156+12], %f1;
	st.global.f32 	[%rd1156+16], %f1;
	st.global.f32 	[%rd1156+20], %f1;
	st.global.f32 	[%rd1156+24], %f1;
	st.global.f32 	[%rd1156+28], %f1;
	add.s64 	%rd1156, %rd1156, 32;
$L__BB4_68:
	setp.eq.s32 	%p527, %r22, 0;
	@%p527 bra 	$L__BB4_75;
	setp.lt.u32 	%p528, %r23, 3;
	mov.u64 	%rd1162, %rd1156;
	@%p528 bra 	$L__BB4_71;
	st.global.f32 	[%rd1156], %f1;
	st.global.f32 	[%rd1156+4], %f1;
	st.global.f32 	[%rd1156+8], %f1;
	st.global.f32 	[%rd1156+12], %f1;
	add.s64 	%rd1156, %rd1156, 16;
	mov.u64 	%rd1162, %rd1156;
$L__BB4_71:
	setp.eq.s32 	%p529, %r31, 0;
	@%p529 bra 	$L__BB4_75;
	setp.eq.s32 	%p530, %r31, 1;
	st.global.f32 	[%rd1162], %f1;
	add.s64 	%rd1156, %rd1162, 4;
	@%p530 bra 	$L__BB4_75;
	setp.eq.s32 	%p531, %r31, 2;
	st.global.f32 	[%rd1162+4], %f1;
	add.s64 	%rd1156, %rd1162, 8;
	@%p531 bra 	$L__BB4_75;
	st.global.f32 	[%rd1162+8], %f1;
	add.s64 	%rd1156, %rd1162, 12;
$L__BB4_75:
	add.s32 	%r762, %r762, 1;
	setp.eq.s32 	%p532, %r762, %r628;
	@%p532 bra 	$L__BB4_76;
	bra.uni 	$L__BB4_23;
$L__BB4_76:
	setp.lt.u32 	%p533, %r7, 15;
	@%p533 bra 	$L__BB4_52;
	mov.b32 	%r758, 0;
	bra.uni 	$L__BB4_51;
$L__BB4_78:
	add.s32 	%r56, %r2, -1;
	and.b32  	%r57, %r2, 15;
	add.s32 	%r58, %r57, -1;
	and.b32  	%r59, %r2, 7;
	add.s32 	%r60, %r59, -1;
	add.s32 	%r61, %r629, -1;
	and.b32  	%r62, %r629, 15;
	add.s32 	%r63, %r62, -1;
	and.b32  	%r64, %r629, 7;
	add.s32 	%r65, %r64, -1;
	add.s32 	%r66, %r628, -1;
	and.b32  	%r67, %r628, 15;
	add.s32 	%r68, %r67, -1;
	and.b32  	%r69, %r628, 7;
	add.s32 	%r70, %r69, -1;
	add.s32 	%r71, %r630, -1;
	and.b32  	%r72, %r630, 15;
	add.s32 	%r73, %r72, -1;
	and.b32  	%r74, %r630, 7;
	add.s32 	%r75, %r74, -1;
	and.b32  	%r76, %r2, 2147483632;
	and.b32  	%r77, %r2, 3;
	and.b32  	%r78, %r629, 2147483632;
	and.b32  	%r79, %r629, 3;
	and.b32  	%r80, %r628, 2147483632;
	and.b32  	%r81, %r628, 3;
	and.b32  	%r82, %r630, 2147483632;
	and.b32  	%r83, %r630, 3;
	mov.b32 	%r766, 0;
$L__BB4_79:
	mov.b32 	%r767, 0;
$L__BB4_80:
	setp.lt.u32 	%p457, %r56, 15;
	mov.b32 	%r770, 0;
	@%p457 bra 	$L__BB4_83;
	mov.b32 	%r768, 0;
$L__BB4_82:
	.pragma "nounroll";
	mul.wide.u32 	%rd1091, %r768, 4;
	add.s64 	%rd1092, %rd1156, %rd1091;
	st.global.f32 	[%rd1092], %f1;
	st.global.f32 	[%rd1092+4], %f1;
	st.global.f32 	[%rd1092+8], %f1;
	st.global.f32 	[%rd1092+12], %f1;
	st.global.f32 	[%rd1092+16], %f1;
	st.global.f32 	[%rd1092+20], %f1;
	st.global.f32 	[%rd1092+24], %f1;
	st.global.f32 	[%rd1092+28], %f1;
	st.global.f32 	[%rd1092+32], %f1;
	st.global.f32 	[%rd1092+36], %f1;
	st.global.f32 	[%rd1092+40], %f1;
	st.global.f32 	[%rd1092+44], %f1;
	st.global.f32 	[%rd1092+48], %f1;
	st.global.f32 	[%rd1092+52], %f1;
	st.global.f32 	[%rd1092+56], %f1;
	st.global.f32 	[%rd1092+60], %f1;
	add.s32 	%r768, %r768, 16;
	setp.ne.s32 	%p458, %r768, %r76;
	mov.u32 	%r770, %r76;
	@%p458 bra 	$L__BB4_82;
$L__BB4_83:
	setp.eq.s32 	%p459, %r57, 0;
	@%p459 bra 	$L__BB4_93;
	setp.lt.u32 	%p460, %r58, 7;
	@%p460 bra 	$L__BB4_86;
	mul.wide.u32 	%rd1093, %r770, 4;
	add.s64 	%rd1094, %rd1156, %rd1093;
	st.global.f32 	[%rd1094], %f1;
	st.global.f32 	[%rd1094+4], %f1;
	st.global.f32 	[%rd1094+8], %f1;
	st.global.f32 	[%rd1094+12], %f1;
	st.global.f32 	[%rd1094+16], %f1;
	st.global.f32 	[%rd1094+20], %f1;
	st.global.f32 	[%rd1094+24], %f1;
	st.global.f32 	[%rd1094+28], %f1;
	add.s32 	%r770, %r770, 8;
$L__BB4_86:
	setp.eq.s32 	%p461, %r59, 0;
	@%p461 bra 	$L__BB4_93;
	setp.lt.u32 	%p462, %r60, 3;
	@%p462 bra 	$L__BB4_89;
	mul.wide.u32 	%rd1095, %r770, 4;
	add.s64 	%rd1096, %rd1156, %rd1095;
	st.global.f32 	[%rd1096], %f1;
	st.global.f32 	[%rd1096+4], %f1;
	st.global.f32 	[%rd1096+8], %f1;
	st.global.f32 	[%rd1096+12], %f1;
	add.s32 	%r770, %r770, 4;
$L__BB4_89:
	setp.eq.s32 	%p463, %r77, 0;
	@%p463 bra 	$L__BB4_93;
	setp.eq.s32 	%p464, %r77, 1;
	mul.wide.u32 	%rd1097, %r770, 4;
	add.s64 	%rd87, %rd1156, %rd1097;
	st.global.f32 	[%rd87], %f1;
	@%p464 bra 	$L__BB4_93;
	setp.eq.s32 	%p465, %r77, 2;
	st.global.f32 	[%rd87+4], %f1;
	@%p465 bra 	$L__BB4_93;
	st.global.f32 	[%rd87+8], %f1;
$L__BB4_93:
	mov.b32 	%r772, 0;
$L__BB4_94:
	setp.lt.u32 	%p466, %r61, 15;
	@%p466 bra 	$L__BB4_97;
	mov.b32 	%r773, 0;
$L__BB4_96:
	.pragma "nounroll";
	st.global.f32 	[%rd1156], %f1;
	st.global.f32 	[%rd1156+4], %f1;
	st.global.f32 	[%rd1156+8], %f1;
	st.global.f32 	[%rd1156+12], %f1;
	st.global.f32 	[%rd1156+16], %f1;
	st.global.f32 	[%rd1156+20], %f1;
	st.global.f32 	[%rd1156+24], %f1;
	st.global.f32 	[%rd1156+28], %f1;
	st.global.f32 	[%rd1156+32], %f1;
	st.global.f32 	[%rd1156+36], %f1;
	st.global.f32 	[%rd1156+40], %f1;
	st.global.f32 	[%rd1156+44], %f1;
	st.global.f32 	[%rd1156+48], %f1;
	st.global.f32 	[%rd1156+52], %f1;
	st.global.f32 	[%rd1156+56], %f1;
	st.global.f32 	[%rd1156+60], %f1;
	add.s64 	%rd1156, %rd1156, 64;
	add.s32 	%r773, %r773, 16;
	setp.eq.s32 	%p467, %r773, %r78;
	@%p467 bra 	$L__BB4_97;
	bra.uni 	$L__BB4_96;
$L__BB4_97:
	setp.eq.s32 	%p468, %r62, 0;
	@%p468 bra 	$L__BB4_107;
	setp.lt.u32 	%p469, %r63, 7;
	@%p469 bra 	$L__BB4_100;
	st.global.f32 	[%rd1156], %f1;
	st.global.f32 	[%rd1156+4], %f1;
	st.global.f32 	[%rd1156+8], %f1;
	st.global.f32 	[%rd1156+12], %f1;
	st.global.f32 	[%rd1156+16], %f1;
	st.global.f32 	[%rd1156+20], %f1;
	st.global.f32 	[%rd1156+24], %f1;
	st.global.f32 	[%rd1156+28], %f1;
	add.s64 	%rd1156, %rd1156, 32;
$L__BB4_100:
	setp.eq.s32 	%p470, %r64, 0;
	@%p470 bra 	$L__BB4_107;
	setp.lt.u32 	%p471, %r65, 3;
	mov.u64 	%rd1207, %rd1156;
	@%p471 bra 	$L__BB4_103;
	st.global.f32 	[%rd1156], %f1;
	st.global.f32 	[%rd1156+4], %f1;
	st.global.f32 	[%rd1156+8], %f1;
	st.global.f32 	[%rd1156+12], %f1;
	add.s64 	%rd1156, %rd1156, 16;
	mov.u64 	%rd1207, %rd1156;
$L__BB4_103:
	setp.eq.s32 	%p472, %r79, 0;
	@%p472 bra 	$L__BB4_107;
	setp.eq.s32 	%p473, %r79, 1;
	st.global.f32 	[%rd1207], %f1;
	add.s64 	%rd1156, %rd1207, 4;
	@%p473 bra 	$L__BB4_107;
	setp.eq.s32 	%p474, %r79, 2;
	st.global.f32 	[%rd1207+4], %f1;
	add.s64 	%rd1156, %rd1207, 8;
	@%p474 bra 	$L__BB4_107;
	st.global.f32 	[%rd1207+8], %f1;
	add.s64 	%rd1156, %rd1207, 12;
$L__BB4_107:
	setp.lt.u32 	%p475, %r66, 15;
	@%p475 bra 	$L__BB4_110;
	mov.b32 	%r774, 0;
$L__BB4_109:
	.pragma "nounroll";
	ld.global.f32 	%f436, [%rd1155];
	st.global.f32 	[%rd1156], %f436;
	ld.global.f32 	%f437, [%rd1155+4];
	st.global.f32 	[%rd1156+4], %f437;
	ld.global.f32 	%f438, [%rd1155+8];
	st.global.f32 	[%rd1156+8], %f438;
	ld.global.f32 	%f439, [%rd1155+12];
	st.global.f32 	[%rd1156+12], %f439;
	ld.global.f32 	%f440, [%rd1155+16];
	st.global.f32 	[%rd1156+16], %f440;
	ld.global.f32 	%f441, [%rd1155+20];
	st.global.f32 	[%rd1156+20], %f441;
	ld.global.f32 	%f442, [%rd1155+24];
	st.global.f32 	[%rd1156+24], %f442;
	ld.global.f32 	%f443, [%rd1155+28];
	st.global.f32 	[%rd1156+28], %f443;
	ld.global.f32 	%f444, [%rd1155+32];
	st.global.f32 	[%rd1156+32], %f444;
	ld.global.f32 	%f445, [%rd1155+36];
	st.global.f32 	[%rd1156+36], %f445;
	ld.global.f32 	%f446, [%rd1155+40];
	st.global.f32 	[%rd1156+40], %f446;
	ld.global.f32 	%f447, [%rd1155+44];
	st.global.f32 	[%rd1156+44], %f447;
	ld.global.f32 	%f448, [%rd1155+48];
	st.global.f32 	[%rd1156+48], %f448;
	ld.global.f32 	%f449, [%rd1155+52];
	st.global.f32 	[%rd1156+52], %f449;
	ld.global.f32 	%f450, [%rd1155+56];
	st.global.f32 	[%rd1156+56], %f450;
	ld.global.f32 	%f451, [%rd1155+60];
	st.global.f32 	[%rd1156+60], %f451;
	add.s64 	%rd1155, %rd1155, 64;
	add.s64 	%rd1156, %rd1156, 64;
	add.s32 	%r774, %r774, 16;
	setp.ne.s32 	%p476, %r774, %r80;
	@%p476 bra 	$L__BB4_109;
$L__BB4_110:
	setp.eq.s32 	%p477, %r67, 0;
	@%p477 bra 	$L__BB4_120;
	setp.lt.u32 	%p478, %r68, 7;
	@%p478 bra 	$L__BB4_113;
	ld.global.f32 	%f452, [%rd1155];
	st.global.f32 	[%rd1156], %f452;
	ld.global.f32 	%f453, [%rd1155+4];
	st.global.f32 	[%rd1156+4], %f453;
	ld.global.f32 	%f454, [%rd1155+8];
	st.global.f32 	[%rd1156+8], %f454;
	ld.global.f32 	%f455, [%rd1155+12];
	st.global.f32 	[%rd1156+12], %f455;
	ld.global.f32 	%f456, [%rd1155+16];
	st.global.f32 	[%rd1156+16], %f456;
	ld.global.f32 	%f457, [%rd1155+20];
	st.global.f32 	[%rd1156+20], %f457;
	ld.global.f32 	%f458, [%rd1155+24];
	st.global.f32 	[%rd1156+24], %f458;
	ld.global.f32 	%f459, [%rd1155+28];
	st.global.f32 	[%rd1156+28], %f459;
	add.s64 	%rd1155, %rd1155, 32;
	add.s64 	%rd1156, %rd1156, 32;
$L__BB4_113:
	setp.eq.s32 	%p479, %r69, 0;
	@%p479 bra 	$L__BB4_120;
	setp.lt.u32 	%p480, %r70, 3;
	mov.u64 	%rd1190, %rd1156;
	mov.u64 	%rd1191, %rd1155;
	@%p480 bra 	$L__BB4_116;
	ld.global.f32 	%f460, [%rd1155];
	st.global.f32 	[%rd1156], %f460;
	ld.global.f32 	%f461, [%rd1155+4];
	st.global.f32 	[%rd1156+4], %f461;
	ld.global.f32 	%f462, [%rd1155+8];
	st.global.f32 	[%rd1156+8], %f462;
	ld.global.f32 	%f463, [%rd1155+12];
	st.global.f32 	[%rd1156+12], %f463;
	add.s64 	%rd1155, %rd1155, 16;
	add.s64 	%rd1156, %rd1156, 16;
	mov.u64 	%rd1190, %rd1156;
	mov.u64 	%rd1191, %rd1155;
$L__BB4_116:
	setp.eq.s32 	%p481, %r81, 0;
	@%p481 bra 	$L__BB4_120;
	setp.eq.s32 	%p482, %r81, 1;
	ld.global.f32 	%f464, [%rd1191];
	st.global.f32 	[%rd1190], %f464;
	add.s64 	%rd1155, %rd1191, 4;
	add.s64 	%rd1156, %rd1190, 4;
	@%p482 bra 	$L__BB4_120;
	setp.eq.s32 	%p483, %r81, 2;
	ld.global.f32 	%f465, [%rd1191+4];
	st.global.f32 	[%rd1190+4], %f465;
	add.s64 	%rd1155, %rd1191, 8;
	add.s64 	%rd1156, %rd1190, 8;
	@%p483 bra 	$L__BB4_120;
	ld.global.f32 	%f466, [%rd1191+8];
	st.global.f32 	[%rd1190+8], %f466;
	add.s64 	%rd1155, %rd1191, 12;
	add.s64 	%rd1156, %rd1190, 12;
$L__BB4_120:
	setp.lt.u32 	%p484, %r71, 15;
	@%p484 bra 	$L__BB4_123;
	mov.b32 	%r775, 0;
$L__BB4_122:
	.pragma "nounroll";
	st.global.f32 	[%rd1156], %f1;
	st.global.f32 	[%rd1156+4], %f1;
	st.global.f32 	[%rd1156+8], %f1;
	st.global.f32 	[%rd1156+12], %f1;
	st.global.f32 	[%rd1156+16], %f1;
	st.global.f32 	[%rd1156+20], %f1;
	st.global.f32 	[%rd1156+24], %f1;
	st.global.f32 	[%rd1156+28], %f1;
	st.global.f32 	[%rd1156+32], %f1;
	st.global.f32 	[%rd1156+36], %f1;
	st.global.f32 	[%rd1156+40], %f1;
	st.global.f32 	[%rd1156+44], %f1;
	st.global.f32 	[%rd1156+48], %f1;
	st.global.f32 	[%rd1156+52], %f1;
	st.global.f32 	[%rd1156+56], %f1;
	st.global.f32 	[%rd1156+60], %f1;
	add.s64 	%rd1156, %rd1156, 64;
	add.s32 	%r775, %r775, 16;
	setp.eq.s32 	%p485, %r775, %r82;
	@%p485 bra 	$L__BB4_123;
	bra.uni 	$L__BB4_122;
$L__BB4_123:
	setp.eq.s32 	%p486, %r72, 0;
	@%p486 bra 	$L__BB4_133;
	setp.lt.u32 	%p487, %r73, 7;
	@%p487 bra 	$L__BB4_126;
	st.global.f32 	[%rd1156], %f1;
	st.global.f32 	[%rd1156+4], %f1;
	st.global.f32 	[%rd1156+8], %f1;
	st.global.f32 	[%rd1156+12], %f1;
	st.global.f32 	[%rd1156+16], %f1;
	st.global.f32 	[%rd1156+20], %f1;
	st.global.f32 	[%rd1156+24], %f1;
	st.global.f32 	[%rd1156+28], %f1;
	add.s64 	%rd1156, %rd1156, 32;
$L__BB4_126:
	setp.eq.s32 	%p488, %r74, 0;
	@%p488 bra 	$L__BB4_133;
	setp.lt.u32 	%p489, %r75, 3;
	mov.u64 	%rd1200, %rd1156;
	@%p489 bra 	$L__BB4_129;
	st.global.f32 	[%rd1156], %f1;
	st.global.f32 	[%rd1156+4], %f1;
	st.global.f32 	[%rd1156+8], %f1;
	st.global.f32 	[%rd1156+12], %f1;
	add.s64 	%rd1156, %rd1156, 16;
	mov.u64 	%rd1200, %rd1156;
$L__BB4_129:
	setp.eq.s32 	%p490, %r83, 0;
	@%p490 bra 	$L__BB4_133;
	setp.eq.s32 	%p491, %r83, 1;
	st.global.f32 	[%rd1200], %f1;
	add.s64 	%rd1156, %rd1200, 4;
	@%p491 bra 	$L__BB4_133;
	setp.eq.s32 	%p492, %r83, 2;
	st.global.f32 	[%rd1200+4], %f1;
	add.s64 	%rd1156, %rd1200, 8;
	@%p492 bra 	$L__BB4_133;
	st.global.f32 	[%rd1200+8], %f1;
	add.s64 	%rd1156, %rd1200, 12;
$L__BB4_133:
	add.s32 	%r772, %r772, 1;
	setp.eq.s32 	%p493, %r772, %r628;
	@%p493 bra 	$L__BB4_134;
	bra.uni 	$L__BB4_94;
$L__BB4_134:
	add.s32 	%r767, %r767, 1;
	setp.ne.s32 	%p494, %r767, %r627;
	@%p494 bra 	$L__BB4_80;
	add.s32 	%r766, %r766, 1;
	setp.eq.s32 	%p495, %r766, %r626;
	@%p495 bra 	$L__BB4_805;
	bra.uni 	$L__BB4_79;
$L__BB4_136:
	setp.lt.s32 	%p386, %r3, 1;
	@%p386 bra 	$L__BB4_195;
	add.s32 	%r103, %r3, -1;
	and.b32  	%r104, %r3, 15;
	add.s32 	%r105, %r104, -1;
	and.b32  	%r106, %r3, 7;
	add.s32 	%r107, %r106, -1;
	add.s32 	%r108, %r629, -1;
	and.b32  	%r109, %r629, 15;
	add.s32 	%r110, %r109, -1;
	and.b32  	%r111, %r629, 7;
	add.s32 	%r112, %r111, -1;
	add.s32 	%r113, %r628, -1;
	and.b32  	%r114, %r628, 15;
	add.s32 	%r115, %r114, -1;
	and.b32  	%r116, %r628, 7;
	add.s32 	%r117, %r116, -1;
	add.s32 	%r118, %r630, -1;
	and.b32  	%r119, %r630, 15;
	add.s32 	%r120, %r119, -1;
	and.b32  	%r121, %r630, 7;
	add.s32 	%r122, %r121, -1;
	and.b32  	%r123, %r629, 2147483632;
	and.b32  	%r124, %r629, 3;
	and.b32  	%r125, %r628, 2147483632;
	and.b32  	%r126, %r628, 3;
	and.b32  	%r127, %r630, 2147483632;
	and.b32  	%r128, %r630, 3;
	and.b32  	%r129, %r3, 2147483632;
	and.b32  	%r130, %r3, 3;
	mov.b32 	%r776, 0;
$L__BB4_138:
	mov.b32 	%r777, 0;
$L__BB4_139:
	mov.b32 	%r779, 0;
$L__BB4_140:
	setp.lt.u32 	%p417, %r108, 15;
	@%p417 bra 	$L__BB4_143;
	mov.b32 	%r780, 0;
$L__BB4_142:
	.pragma "nounroll";
	st.global.f32 	[%rd1156], %f1;
	st.global.f32 	[%rd1156+4], %f1;
	st.global.f32 	[%rd1156+8], %f1;
	st.global.f32 	[%rd1156+12], %f1;
	st.global.f32 	[%rd1156+16], %f1;
	st.global.f32 	[%rd1156+20], %f1;
	st.global.f32 	[%rd1156+24], %f1;
	st.global.f32 	[%rd1156+28], %f1;
	st.global.f32 	[%rd1156+32], %f1;
	st.global.f32 	[%rd1156+36], %f1;
	st.global.f32 	[%rd1156+40], %f1;
	st.global.f32 	[%rd1156+44], %f1;
	st.global.f32 	[%rd1156+48], %f1;
	st.global.f32 	[%rd1156+52], %f1;
	st.global.f32 	[%rd1156+56], %f1;
	st.global.f32 	[%rd1156+60], %f1;
	add.s64 	%rd1156, %rd1156, 64;
	add.s32 	%r780, %r780, 16;
	setp.eq.s32 	%p418, %r780, %r123;
	@%p418 bra 	$L__BB4_143;
	bra.uni 	$L__BB4_142;
$L__BB4_143:
	setp.eq.s32 	%p419, %r109, 0;
	@%p419 bra 	$L__BB4_153;
	setp.lt.u32 	%p420, %r110, 7;
	@%p420 bra 	$L__BB4_146;
	st.global.f32 	[%rd1156], %f1;
	st.global.f32 	[%rd1156+4], %f1;
	st.global.f32 	[%rd1156+8], %f1;
	st.global.f32 	[%rd1156+12], %f1;
	st.global.f32 	[%rd1156+16], %f1;
	st.global.f32 	[%rd1156+20], %f1;
	st.global.f32 	[%rd1156+24], %f1;
	st.global.f32 	[%rd1156+28], %f1;
	add.s64 	%rd1156, %rd1156, 32;
$L__BB4_146:
	setp.eq.s32 	%p421, %r111, 0;
	@%p421 bra 	$L__BB4_153;
	setp.lt.u32 	%p422, %r112, 3;
	mov.u64 	%rd1253, %rd1156;
	@%p422 bra 	$L__BB4_149;
	st.global.f32 	[%rd1156], %f1;
	st.global.f32 	[%rd1156+4], %f1;
	st.global.f32 	[%rd1156+8], %f1;
	st.global.f32 	[%rd1156+12], %f1;
	add.s64 	%rd1156, %rd1156, 16;
	mov.u64 	%rd1253, %rd1156;
$L__BB4_149:
	setp.eq.s32 	%p423, %r124, 0;
	@%p423 bra 	$L__BB4_153;
	setp.eq.s32 	%p424, %r124, 1;
	st.global.f32 	[%rd1253], %f1;
	add.s64 	%rd1156, %rd1253, 4;
	@%p424 bra 	$L__BB4_153;
	setp.eq.s32 	%p425, %r124, 2;
	st.global.f32 	[%rd1253+4], %f1;
	add.s64 	%rd1156, %rd1253, 8;
	@%p425 bra 	$L__BB4_153;
	st.global.f32 	[%rd1253+8], %f1;
	add.s64 	%rd1156, %rd1253, 12;
$L__BB4_153:
	setp.lt.u32 	%p426, %r113, 15;
	@%p426 bra 	$L__BB4_156;
	mov.b32 	%r781, 0;
$L__BB4_155:
	.pragma "nounroll";
	ld.global.f32 	%f405, [%rd1155];
	st.global.f32 	[%rd1156], %f405;
	ld.global.f32 	%f406, [%rd1155+4];
	st.global.f32 	[%rd1156+4], %f406;
	ld.global.f32 	%f407, [%rd1155+8];
	st.global.f32 	[%rd1156+8], %f407;
	ld.global.f32 	%f408, [%rd1155+12];
	st.global.f32 	[%rd1156+12], %f408;
	ld.global.f32 	%f409, [%rd1155+16];
	st.global.f32 	[%rd1156+16], %f409;
	ld.global.f32 	%f410, [%rd1155+20];
	st.global.f32 	[%rd1156+20], %f410;
	ld.global.f32 	%f411, [%rd1155+24];
	st.global.f32 	[%rd1156+24], %f411;
	ld.global.f32 	%f412, [%rd1155+28];
	st.global.f32 	[%rd1156+28], %f412;
	ld.global.f32 	%f413, [%rd1155+32];
	st.global.f32 	[%rd1156+32], %f413;
	ld.global.f32 	%f414, [%rd1155+36];
	st.global.f32 	[%rd1156+36], %f414;
	ld.global.f32 	%f415, [%rd1155+40];
	st.global.f32 	[%rd1156+40], %f415;
	ld.global.f32 	%f416, [%rd1155+44];
	st.global.f32 	[%rd1156+44], %f416;
	ld.global.f32 	%f417, [%rd1155+48];
	st.global.f32 	[%rd1156+48], %f417;
	ld.global.f32 	%f418, [%rd1155+52];
	st.global.f32 	[%rd1156+52], %f418;
	ld.global.f32 	%f419, [%rd1155+56];
	st.global.f32 	[%rd1156+56], %f419;
	ld.global.f32 	%f420, [%rd1155+60];
	st.global.f32 	[%rd1156+60], %f420;
	add.s64 	%rd1155, %rd1155, 64;
	add.s64 	%rd1156, %rd1156, 64;
	add.s32 	%r781, %r781, 16;
	setp.ne.s32 	%p427, %r781, %r125;
	@%p427 bra 	$L__BB4_155;
$L__BB4_156:
	setp.eq.s32 	%p428, %r114, 0;
	@%p428 bra 	$L__BB4_166;
	setp.lt.u32 	%p429, %r115, 7;
	@%p429 bra 	$L__BB4_159;
	ld.global.f32 	%f421, [%rd1155];
	st.global.f32 	[%rd1156], %f421;
	ld.global.f32 	%f422, [%rd1155+4];
	st.global.f32 	[%rd1156+4], %f422;
	ld.global.f32 	%f423, [%rd1155+8];
	st.global.f32 	[%rd1156+8], %f423;
	ld.global.f32 	%f424, [%rd1155+12];
	st.global.f32 	[%rd1156+12], %f424;
	ld.global.f32 	%f425, [%rd1155+16];
	st.global.f32 	[%rd1156+16], %f425;
	ld.global.f32 	%f426, [%rd1155+20];
	st.global.f32 	[%rd1156+20], %f426;
	ld.global.f32 	%f427, [%rd1155+24];
	st.global.f32 	[%rd1156+24], %f427;
	ld.global.f32 	%f428, [%rd1155+28];
	st.global.f32 	[%rd1156+28], %f428;
	add.s64 	%rd1155, %rd1155, 32;
	add.s64 	%rd1156, %rd1156, 32;
$L__BB4_159:
	setp.eq.s32 	%p430, %r116, 0;
	@%p430 bra 	$L__BB4_166;
	setp.lt.u32 	%p431, %r117, 3;
	mov.u64 	%rd1236, %rd1156;
	mov.u64 	%rd1237, %rd1155;
	@%p431 bra 	$L__BB4_162;
	ld.global.f32 	%f429, [%rd1155];
	st.global.f32 	[%rd1156], %f429;
	ld.global.f32 	%f430, [%rd1155+4];
	st.global.f32 	[%rd1156+4], %f430;
	ld.global.f32 	%f431, [%rd1155+8];
	st.global.f32 	[%rd1156+8], %f431;
	ld.global.f32 	%f432, [%rd1155+12];
	st.global.f32 	[%rd1156+12], %f432;
	add.s64 	%rd1155, %rd1155, 16;
	add.s64 	%rd1156, %rd1156, 16;
	mov.u64 	%rd1236, %rd1156;
	mov.u64 	%rd1237, %rd1155;
$L__BB4_162:
	setp.eq.s32 	%p432, %r126, 0;
	@%p432 bra 	$L__BB4_166;
	setp.eq.s32 	%p433, %r126, 1;
	ld.global.f32 	%f433, [%rd1237];
	st.global.f32 	[%rd1236], %f433;
	add.s64 	%rd1155, %rd1237, 4;
	add.s64 	%rd1156, %rd1236, 4;
	@%p433 bra 	$L__BB4_166;
	setp.eq.s32 	%p434, %r126, 2;
	ld.global.f32 	%f434, [%rd1237+4];
	st.global.f32 	[%rd1236+4], %f434;
	add.s64 	%rd1155, %rd1237, 8;
	add.s64 	%rd1156, %rd1236, 8;
	@%p434 bra 	$L__BB4_166;
	ld.global.f32 	%f435, [%rd1237+8];
	st.global.f32 	[%rd1236+8], %f435;
	add.s64 	%rd1155, %rd1237, 12;
	add.s64 	%rd1156, %rd1236, 12;
$L__BB4_166:
	setp.lt.u32 	%p435, %r118, 15;
	@%p435 bra 	$L__BB4_182;
	mov.b32 	%r782, 0;
	bra.uni 	$L__BB4_181;
$L__BB4_168:
	.pragma "nounroll";
	st.global.f32 	[%rd1156], %f1;
	st.global.f32 	[%rd1156+4], %f1;
	st.global.f32 	[%rd1156+8], %f1;
	st.global.f32 	[%rd1156+12], %f1;
	st.global.f32 	[%rd1156+16], %f1;
	st.global.f32 	[%rd1156+20], %f1;
	st.global.f32 	[%rd1156+24], %f1;
	st.global.f32 	[%rd1156+28], %f1;
	st.global.f32 	[%rd1156+32], %f1;
	st.global.f32 	[%rd1156+36], %f1;
	st.global.f32 	[%rd1156+40], %f1;
	st.global.f32 	[%rd1156+44], %f1;
	st.global.f32 	[%rd1156+48], %f1;
	st.global.f32 	[%rd1156+52], %f1;
	st.global.f32 	[%rd1156+56], %f1;
	st.global.f32 	[%rd1156+60], %f1;
	add.s64 	%rd1156, %rd1156, 64;
	add.s32 	%r778, %r778, 16;
	setp.ne.s32 	%p446, %r778, %r129;
	@%p446 bra 	$L__BB4_168;
$L__BB4_169:
	setp.eq.s32 	%p447, %r104, 0;
	@%p447 bra 	$L__BB4_179;
	setp.lt.u32 	%p448, %r105, 7;
	@%p448 bra 	$L__BB4_172;
	st.global.f32 	[%rd1156], %f1;
	st.global.f32 	[%rd1156+4], %f1;
	st.global.f32 	[%rd1156+8], %f1;
	st.global.f32 	[%rd1156+12], %f1;
	st.global.f32 	[%rd1156+16], %f1;
	st.global.f32 	[%rd1156+20], %f1;
	st.global.f32 	[%rd1156+24], %f1;
	st.global.f32 	[%rd1156+28], %f1;
	add.s64 	%rd1156, %rd1156, 32;
$L__BB4_172:
	setp.eq.s32 	%p449, %r106, 0;
	@%p449 bra 	$L__BB4_179;
	setp.lt.u32 	%p450, %r107, 3;
	mov.u64 	%rd1219, %rd1156;
	@%p450 bra 	$L__BB4_175;
	st.global.f32 	[%rd1156], %f1;
	st.global.f32 	[%rd1156+4], %f1;
	st.global.f32 	[%rd1156+8], %f1;
	st.global.f32 	[%rd1156+12], %f1;
	add.s64 	%rd1156, %rd1156, 16;
	mov.u64 	%rd1219, %rd1156;
$L__BB4_175:
	setp.eq.s32 	%p451, %r130, 0;
	@%p451 bra 	$L__BB4_179;
	setp.eq.s32 	%p452, %r130, 1;
	st.global.f32 	[%rd1219], %f1;
	add.s64 	%rd1156, %rd1219, 4;
	@%p452 bra 	$L__BB4_179;
	setp.eq.s32 	%p453, %r130, 2;
	st.global.f32 	[%rd1219+4], %f1;
	add.s64 	%rd1156, %rd1219, 8;
	@%p453 bra 	$L__BB4_179;
	st.global.f32 	[%rd1219+8], %f1;
	add.s64 	%rd1156, %rd1219, 12;
$L__BB4_179:
	add.s32 	%r777, %r777, 1;
	setp.eq.s32 	%p454, %r777, %r627;
	@%p454 bra 	$L__BB4_180;
	bra.uni 	$L__BB4_139;
$L__BB4_180:
	add.s32 	%r776, %r776, 1;
	setp.eq.s32 	%p455, %r776, %r626;
	@%p455 bra 	$L__BB4_805;
	bra.uni 	$L__BB4_138;
$L__BB4_181:
	.pragma "nounroll";
	st.global.f32 	[%rd1156], %f1;
	st.global.f32 	[%rd1156+4], %f1;
	st.global.f32 	[%rd1156+8], %f1;
	st.global.f32 	[%rd1156+12], %f1;
	st.global.f32 	[%rd1156+16], %f1;
	st.global.f32 	[%rd1156+20], %f1;
	st.global.f32 	[%rd1156+24], %f1;
	st.global.f32 	[%rd1156+28], %f1;
	st.global.f32 	[%rd1156+32], %f1;
	st.global.f32 	[%rd1156+36], %f1;
	st.global.f32 	[%rd1156+40], %f1;
	st.global.f32 	[%rd1156+44], %f1;
	st.global.f32 	[%rd1156+48], %f1;
	st.global.f32 	[%rd1156+52], %f1;
	st.global.f32 	[%rd1156+56], %f1;
	st.global.f32 	[%rd1156+60], %f1;
	add.s64 	%rd1156, %rd1156, 64;
	add.s32 	%r782, %r782, 16;
	setp.eq.s32 	%p436, %r782, %r127;
	@%p436 bra 	$L__BB4_182;
	bra.uni 	$L__BB4_181;
$L__BB4_182:
	setp.eq.s32 	%p437, %r119, 0;
	@%p437 bra 	$L__BB4_192;
	setp.lt.u32 	%p438, %r120, 7;
	@%p438 bra 	$L__BB4_185;
	st.global.f32 	[%rd1156], %f1;
	st.global.f32 	[%rd1156+4], %f1;
	st.global.f32 	[%rd1156+8], %f1;
	st.global.f32 	[%rd1156+12], %f1;
	st.global.f32 	[%rd1156+16], %f1;
	st.global.f32 	[%rd1156+20], %f1;
	st.global.f32 	[%rd1156+24], %f1;
	st.global.f32 	[%rd1156+28], %f1;
	add.s64 	%rd1156, %rd1156, 32;
$L__BB4_185:
	setp.eq.s32 	%p439, %r121, 0;
	@%p439 bra 	$L__BB4_192;
	setp.lt.u32 	%p440, %r122, 3;
	mov.u64 	%rd1246, %rd1156;
	@%p440 bra 	$L__BB4_188;
	st.global.f32 	[%rd1156], %f1;
	st.global.f32 	[%rd1156+4], %f1;
	st.global.f32 	[%rd1156+8], %f1;
	st.global.f32 	[%rd1156+12], %f1;
	add.s64 	%rd1156, %rd1156, 16;
	mov.u64 	%rd1246, %rd1156;
$L__BB4_188:
	setp.eq.s32 	%p441, %r128, 0;
	@%p441 bra 	$L__BB4_192;
	setp.eq.s32 	%p442, %r128, 1;
	st.global.f32 	[%rd1246], %f1;
	add.s64 	%rd1156, %rd1246, 4;
	@%p442 bra 	$L__BB4_192;
	setp.eq.s32 	%p443, %r128, 2;
	st.global.f32 	[%rd1246+4], %f1;
	add.s64 	%rd1156, %rd1246, 8;
	@%p443 bra 	$L__BB4_192;
	st.global.f32 	[%rd1246+8], %f1;
	add.s64 	%rd1156, %rd1246, 12;
$L__BB4_192:
	add.s32 	%r779, %r779, 1;
	setp.eq.s32 	%p444, %r779, %r628;
	@%p444 bra 	$L__BB4_193;
	bra.uni 	$L__BB4_140;
$L__BB4_193:
	setp.lt.u32 	%p445, %r103, 15;
	@%p445 bra 	$L__BB4_169;
	mov.b32 	%r778, 0;
	bra.uni 	$L__BB4_168;
$L__BB4_195:
	add.s32 	%r145, %r629, -1;
	and.b32  	%r146, %r629, 15;
	add.s32 	%r147, %r146, -1;
	and.b32  	%r148, %r629, 7;
	add.s32 	%r149, %r148, -1;
	add.s32 	%r150, %r628, -1;
	and.b32  	%r151, %r628, 15;
	add.s32 	%r152, %r151, -1;
	and.b32  	%r153, %r628, 7;
	add.s32 	%r154, %r153, -1;
	add.s32 	%r155, %r630, -1;
	and.b32  	%r156, %r630, 15;
	add.s32 	%r157, %r156, -1;
	and.b32  	%r158, %r630, 7;
	add.s32 	%r159, %r158, -1;
	and.b32  	%r160, %r629, 2147483632;
	and.b32  	%r161, %r629, 3;
	and.b32  	%r162, %r628, 2147483632;
	and.b32  	%r163, %r628, 3;
	and.b32  	%r164, %r630, 2147483632;
	and.b32  	%r165, %r630, 3;
	mov.b32 	%r783, 0;
$L__BB4_196:
	mov.b32 	%r784, 0;
$L__BB4_197:
	mov.b32 	%r785, 0;
$L__BB4_198:
	setp.lt.u32 	%p387, %r145, 15;
	@%p387 bra 	$L__BB4_201;
	mov.b32 	%r786, 0;
$L__BB4_200:
	.pragma "nounroll";
	st.global.f32 	[%rd1156], %f1;
	st.global.f32 	[%rd1156+4], %f1;
	st.global.f32 	[%rd1156+8], %f1;
	st.global.f32 	[%rd1156+12], %f1;
	st.global.f32 	[%rd1156+16], %f1;
	st.global.f32 	[%rd1156+20], %f1;
	st.global.f32 	[%rd1156+24], %f1;
	st.global.f32 	[%rd1156+28], %f1;
	st.global.f32 	[%rd1156+32], %f1;
	st.global.f32 	[%rd1156+36], %f1;
	st.global.f32 	[%rd1156+40], %f1;
	st.global.f32 	[%rd1156+44], %f1;
	st.global.f32 	[%rd1156+48], %f1;
	st.global.f32 	[%rd1156+52], %f1;
	st.global.f32 	[%rd1156+56], %f1;
	st.global.f32 	[%rd1156+60], %f1;
	add.s64 	%rd1156, %rd1156, 64;
	add.s32 	%r786, %r786, 16;
	setp.eq.s32 	%p388, %r786, %r160;
	@%p388 bra 	$L__BB4_201;
	bra.uni 	$L__BB4_200;
$L__BB4_201:
	setp.eq.s32 	%p389, %r146, 0;
	@%p389 bra 	$L__BB4_211;
	setp.lt.u32 	%p390, %r147, 7;
	@%p390 bra 	$L__BB4_204;
	st.global.f32 	[%rd1156], %f1;
	st.global.f32 	[%rd1156+4], %f1;
	st.global.f32 	[%rd1156+8], %f1;
	st.global.f32 	[%rd1156+12], %f1;
	st.global.f32 	[%rd1156+16], %f1;
	st.global.f32 	[%rd1156+20], %f1;
	st.global.f32 	[%rd1156+24], %f1;
	st.global.f32 	[%rd1156+28], %f1;
	add.s64 	%rd1156, %rd1156, 32;
$L__BB4_204:
	setp.eq.s32 	%p391, %r148, 0;
	@%p391 bra 	$L__BB4_211;
	setp.lt.u32 	%p392, %r149, 3;
	mov.u64 	%rd1291, %rd1156;
	@%p392 bra 	$L__BB4_207;
	st.global.f32 	[%rd1156], %f1;
	st.global.f32 	[%rd1156+4], %f1;
	st.global.f32 	[%rd1156+8], %f1;
	st.global.f32 	[%rd1156+12], %f1;
	add.s64 	%rd1156, %rd1156, 16;
	mov.u64 	%rd1291, %rd1156;
$L__BB4_207:
	setp.eq.s32 	%p393, %r161, 0;
	@%p393 bra 	$L__BB4_211;
	setp.eq.s32 	%p394, %r161, 1;
	st.global.f32 	[%rd1291], %f1;
	add.s64 	%rd1156, %rd1291, 4;
	@%p394 bra 	$L__BB4_211;
	setp.eq.s32 	%p395, %r161, 2;
	st.global.f32 	[%rd1291+4], %f1;
	add.s64 	%rd1156, %rd1291, 8;
	@%p395 bra 	$L__BB4_211;
	st.global.f32 	[%rd1291+8], %f1;
	add.s64 	%rd1156, %rd1291, 12;
$L__BB4_211:
	setp.lt.u32 	%p396, %r150, 15;
	@%p396 bra 	$L__BB4_214;
	mov.b32 	%r787, 0;
$L__BB4_213:
	.pragma "nounroll";
	ld.global.f32 	%f374, [%rd1155];
	st.global.f32 	[%rd1156], %f374;
	ld.global.f32 	%f375, [%rd1155+4];
	st.global.f32 	[%rd1156+4], %f375;
	ld.global.f32 	%f376, [%rd1155+8];
	st.global.f32 	[%rd1156+8], %f376;
	ld.global.f32 	%f377, [%rd1155+12];
	st.global.f32 	[%rd1156+12], %f377;
	ld.global.f32 	%f378, [%rd1155+16];
	st.global.f32 	[%rd1156+16], %f378;
	ld.global.f32 	%f379, [%rd1155+20];
	st.global.f32 	[%rd1156+20], %f379;
	ld.global.f32 	%f380, [%rd1155+24];
	st.global.f32 	[%rd1156+24], %f380;
	ld.global.f32 	%f381, [%rd1155+28];
	st.global.f32 	[%rd1156+28], %f381;
	ld.global.f32 	%f382, [%rd1155+32];
	st.global.f32 	[%rd1156+32], %f382;
	ld.global.f32 	%f383, [%rd1155+36];
	st.global.f32 	[%rd1156+36], %f383;
	ld.global.f32 	%f384, [%rd1155+40];
	st.global.f32 	[%rd1156+40], %f384;
	ld.global.f32 	%f385, [%rd1155+44];
	st.global.f32 	[%rd1156+44], %f385;
	ld.global.f32 	%f386, [%rd1155+48];
	st.global.f32 	[%rd1156+48], %f386;
	ld.global.f32 	%f387, [%rd1155+52];
	st.global.f32 	[%rd1156+52], %f387;
	ld.global.f32 	%f388, [%rd1155+56];
	st.global.f32 	[%rd1156+56], %f388;
	ld.global.f32 	%f389, [%rd1155+60];
	st.global.f32 	[%rd1156+60], %f389;
	add.s64 	%rd1155, %rd1155, 64;
	add.s64 	%rd1156, %rd1156, 64;
	add.s32 	%r787, %r787, 16;
	setp.ne.s32 	%p397, %r787, %r162;
	@%p397 bra 	$L__BB4_213;
$L__BB4_214:
	setp.eq.s32 	%p398, %r151, 0;
	@%p398 bra 	$L__BB4_224;
	setp.lt.u32 	%p399, %r152, 7;
	@%p399 bra 	$L__BB4_217;
	ld.global.f32 	%f390, [%rd1155];
	st.global.f32 	[%rd1156], %f390;
	ld.global.f32 	%f391, [%rd1155+4];
	st.global.f32 	[%rd1156+4], %f391;
	ld.global.f32 	%f392, [%rd1155+8];
	st.global.f32 	[%rd1156+8], %f392;
	ld.global.f32 	%f393, [%rd1155+12];
	st.global.f32 	[%rd1156+12], %f393;
	ld.global.f32 	%f394, [%rd1155+16];
	st.global.f32 	[%rd1156+16], %f394;
	ld.global.f32 	%f395, [%rd1155+20];
	st.global.f32 	[%rd1156+20], %f395;
	ld.global.f32 	%f396, [%rd1155+24];
	st.global.f32 	[%rd1156+24], %f396;
	ld.global.f32 	%f397, [%rd1155+28];
	st.global.f32 	[%rd1156+28], %f397;
	add.s64 	%rd1155, %rd1155, 32;
	add.s64 	%rd1156, %rd1156, 32;
$L__BB4_217:
	setp.eq.s32 	%p400, %r153, 0;
	@%p400 bra 	$L__BB4_224;
	setp.lt.u32 	%p401, %r154, 3;
	mov.u64 	%rd1274, %rd1156;
	mov.u64 	%rd1275, %rd1155;
	@%p401 bra 	$L__BB4_220;
	ld.global.f32 	%f398, [%rd1155];
	st.global.f32 	[%rd1156], %f398;
	ld.global.f32 	%f399, [%rd1155+4];
	st.global.f32 	[%rd1156+4], %f399;
	ld.global.f32 	%f400, [%rd1155+8];
	st.global.f32 	[%rd1156+8], %f400;
	ld.global.f32 	%f401, [%rd1155+12];
	st.global.f32 	[%rd1156+12], %f401;
	add.s64 	%rd1155, %rd1155, 16;
	add.s64 	%rd1156, %rd1156, 16;
	mov.u64 	%rd1274, %rd1156;
	mov.u64 	%rd1275, %rd1155;
$L__BB4_220:
	setp.eq.s32 	%p402, %r163, 0;
	@%p402 bra 	$L__BB4_224;
	setp.eq.s32 	%p403, %r163, 1;
	ld.global.f32 	%f402, [%rd1275];
	st.global.f32 	[%rd1274], %f402;
	add.s64 	%rd1155, %rd1275, 4;
	add.s64 	%rd1156, %rd1274, 4;
	@%p403 bra 	$L__BB4_224;
	setp.eq.s32 	%p404, %r163, 2;
	ld.global.f32 	%f403, [%rd1275+4];
	st.global.f32 	[%rd1274+4], %f403;
	add.s64 	%rd1155, %rd1275, 8;
	add.s64 	%rd1156, %rd1274, 8;
	@%p404 bra 	$L__BB4_224;
	ld.global.f32 	%f404, [%rd1275+8];
	st.global.f32 	[%rd1274+8], %f404;
	add.s64 	%rd1155, %rd1275, 12;
	add.s64 	%rd1156, %rd1274, 12;
$L__BB4_224:
	setp.lt.u32 	%p405, %r155, 15;
	@%p405 bra 	$L__BB4_227;
	mov.b32 	%r788, 0;
$L__BB4_226:
	.pragma "nounroll";
	st.global.f32 	[%rd1156], %f1;
	st.global.f32 	[%rd1156+4], %f1;
	st.global.f32 	[%rd1156+8], %f1;
	st.global.f32 	[%rd1156+12], %f1;
	st.global.f32 	[%rd1156+16], %f1;
	st.global.f32 	[%rd1156+20], %f1;
	st.global.f32 	[%rd1156+24], %f1;
	st.global.f32 	[%rd1156+28], %f1;
	st.global.f32 	[%rd1156+32], %f1;
	st.global.f32 	[%rd1156+36], %f1;
	st.global.f32 	[%rd1156+40], %f1;
	st.global.f32 	[%rd1156+44], %f1;
	st.global.f32 	[%rd1156+48], %f1;
	st.global.f32 	[%rd1156+52], %f1;
	st.global.f32 	[%rd1156+56], %f1;
	st.global.f32 	[%rd1156+60], %f1;
	add.s64 	%rd1156, %rd1156, 64;
	add.s32 	%r788, %r788, 16;
	setp.eq.s32 	%p406, %r788, %r164;
	@%p406 bra 	$L__BB4_227;
	bra.uni 	$L__BB4_226;
$L__BB4_227:
	setp.eq.s32 	%p407, %r156, 0;
	@%p407 bra 	$L__BB4_237;
	setp.lt.u32 	%p408, %r157, 7;
	@%p408 bra 	$L__BB4_230;
	st.global.f32 	[%rd1156], %f1;
	st.global.f32 	[%rd1156+4], %f1;
	st.global.f32 	[%rd1156+8], %f1;
	st.global.f32 	[%rd1156+12], %f1;
	st.global.f32 	[%rd1156+16], %f1;
	st.global.f32 	[%rd1156+20], %f1;
	st.global.f32 	[%rd1156+24], %f1;
	st.global.f32 	[%rd1156+28], %f1;
	add.s64 	%rd1156, %rd1156, 32;
$L__BB4_230:
	setp.eq.s32 	%p409, %r158, 0;
	@%p409 bra 	$L__BB4_237;
	setp.lt.u32 	%p410, %r159, 3;
	mov.u64 	%rd1284, %rd1156;
	@%p410 bra 	$L__BB4_233;
	st.global.f32 	[%rd1156], %f1;
	st.global.f32 	[%rd1156+4], %f1;
	st.global.f32 	[%rd1156+8], %f1;
	st.global.f32 	[%rd1156+12], %f1;
	add.s64 	%rd1156, %rd1156, 16;
	mov.u64 	%rd1284, %rd1156;
$L__BB4_233:
	setp.eq.s32 	%p411, %r165, 0;
	@%p411 bra 	$L__BB4_237;
	setp.eq.s32 	%p412, %r165, 1;
	st.global.f32 	[%rd1284], %f1;
	add.s64 	%rd1156, %rd1284, 4;
	@%p412 bra 	$L__BB4_237;
	setp.eq.s32 	%p413, %r165, 2;
	st.global.f32 	[%rd1284+4], %f1;
	add.s64 	%rd1156, %rd1284, 8;
	@%p413 bra 	$L__BB4_237;
	st.global.f32 	[%rd1284+8], %f1;
	add.s64 	%rd1156, %rd1284, 12;
$L__BB4_237:
	add.s32 	%r785, %r785, 1;
	setp.eq.s32 	%p414, %r785, %r628;
	@%p414 bra 	$L__BB4_238;
	bra.uni 	$L__BB4_198;
$L__BB4_238:
	add.s32 	%r784, %r784, 1;
	setp.ne.s32 	%p415, %r784, %r627;
	@%p415 bra 	$L__BB4_197;
	add.s32 	%r783, %r783, 1;
	setp.eq.s32 	%p416, %r783, %r626;
	@%p416 bra 	$L__BB4_805;
	bra.uni 	$L__BB4_196;
$L__BB4_240:
	setp.lt.s32 	%p262, %r2, 1;
	@%p262 bra 	$L__BB4_345;
	setp.lt.s32 	%p315, %r3, 1;
	@%p315 bra 	$L__BB4_300;
	add.s32 	%r178, %r2, -1;
	and.b32  	%r179, %r2, 15;
	add.s32 	%r180, %r179, -1;
	and.b32  	%r181, %r2, 7;
	add.s32 	%r182, %r181, -1;
	add.s32 	%r183, %r3, -1;
	and.b32  	%r184, %r3, 15;
	add.s32 	%r185, %r184, -1;
	and.b32  	%r186, %r3, 7;
	add.s32 	%r187, %r186, -1;
	add.s32 	%r188, %r629, -1;
	and.b32  	%r189, %r629, 15;
	add.s32 	%r190, %r189, -1;
	and.b32  	%r191, %r629, 7;
	add.s32 	%r192, %r191, -1;
	add.s32 	%r193, %r628, -1;
	and.b32  	%r194, %r628, 15;
	add.s32 	%r195, %r194, -1;
	and.b32  	%r196, %r628, 7;
	add.s32 	%r197, %r196, -1;
	and.b32  	%r198, %r2, 2147483632;
	and.b32  	%r199, %r2, 3;
	and.b32  	%r200, %r629, 2147483632;
	and.b32  	%r201, %r629, 3;
	and.b32  	%r202, %r628, 2147483632;
	and.b32  	%r203, %r628, 3;
	and.b32  	%r204, %r3, 2147483632;
	and.b32  	%r205, %r3, 3;
	mov.b32 	%r789, 0;
$L__BB4_243:
	mov.b32 	%r790, 0;
$L__BB4_244:
	setp.lt.u32 	%p346, %r178, 15;
	mov.b32 	%r794, 0;
	@%p346 bra 	$L__BB4_247;
	mov.b32 	%r791, 0;
$L__BB4_246:
	.pragma "nounroll";
	mul.wide.u32 	%rd1054, %r791, 4;
	add.s64 	%rd1055, %rd1156, %rd1054;
	st.global.f32 	[%rd1055], %f1;
	st.global.f32 	[%rd1055+4], %f1;
	st.global.f32 	[%rd1055+8], %f1;
	st.global.f32 	[%rd1055+12], %f1;
	st.global.f32 	[%rd1055+16], %f1;
	st.global.f32 	[%rd1055+20], %f1;
	st.global.f32 	[%rd1055+24], %f1;
	st.global.f32 	[%rd1055+28], %f1;
	st.global.f32 	[%rd1055+32], %f1;
	st.global.f32 	[%rd1055+36], %f1;
	st.global.f32 	[%rd1055+40], %f1;
	st.global.f32 	[%rd1055+44], %f1;
	st.global.f32 	[%rd1055+48], %f1;
	st.global.f32 	[%rd1055+52], %f1;
	st.global.f32 	[%rd1055+56], %f1;
	st.global.f32 	[%rd1055+60], %f1;
	add.s32 	%r791, %r791, 16;
	setp.eq.s32 	%p347, %r791, %r198;
	mov.u32 	%r794, %r198;
	@%p347 bra 	$L__BB4_247;
	bra.uni 	$L__BB4_246;
$L__BB4_247:
	setp.eq.s32 	%p348, %r179, 0;
	@%p348 bra 	$L__BB4_257;
	setp.lt.u32 	%p349, %r180, 7;
	@%p349 bra 	$L__BB4_250;
	mul.wide.u32 	%rd1056, %r794, 4;
	add.s64 	%rd1057, %rd1156, %rd1056;
	st.global.f32 	[%rd1057], %f1;
	st.global.f32 	[%rd1057+4], %f1;
	st.global.f32 	[%rd1057+8], %f1;
	st.global.f32 	[%rd1057+12], %f1;
	st.global.f32 	[%rd1057+16], %f1;
	st.global.f32 	[%rd1057+20], %f1;
	st.global.f32 	[%rd1057+24], %f1;
	st.global.f32 	[%rd1057+28], %f1;
	add.s32 	%r794, %r794, 8;
$L__BB4_250:
	setp.eq.s32 	%p350, %r181, 0;
	@%p350 bra 	$L__BB4_257;
	setp.lt.u32 	%p351, %r182, 3;
	@%p351 bra 	$L__BB4_253;
	mul.wide.u32 	%rd1058, %r794, 4;
	add.s64 	%rd1059, %rd1156, %rd1058;
	st.global.f32 	[%rd1059], %f1;
	st.global.f32 	[%rd1059+4], %f1;
	st.global.f32 	[%rd1059+8], %f1;
	st.global.f32 	[%rd1059+12], %f1;
	add.s32 	%r794, %r794, 4;
$L__BB4_253:
	setp.eq.s32 	%p352, %r199, 0;
	@%p352 bra 	$L__BB4_257;
	setp.eq.s32 	%p353, %r199, 1;
	mul.wide.u32 	%rd1060, %r794, 4;
	add.s64 	%rd302, %rd1156, %rd1060;
	st.global.f32 	[%rd302], %f1;
	@%p353 bra 	$L__BB4_257;
	setp.eq.s32 	%p354, %r199, 2;
	st.global.f32 	[%rd302+4], %f1;
	@%p354 bra 	$L__BB4_257;
	st.global.f32 	[%rd302+8], %f1;
$L__BB4_257:
	mov.b32 	%r796, 0;
$L__BB4_258:
	setp.lt.u32 	%p355, %r188, 15;
	@%p355 bra 	$L__BB4_261;
	mov.b32 	%r797, 0;
$L__BB4_260:
	.pragma "nounroll";
	st.global.f32 	[%rd1156], %f1;
	st.global.f32 	[%rd1156+4], %f1;
	st.global.f32 	[%rd1156+8], %f1;
	st.global.f32 	[%rd1156+12], %f1;
	st.global.f32 	[%rd1156+16], %f1;
	st.global.f32 	[%rd1156+20], %f1;
	st.global.f32 	[%rd1156+24], %f1;
	st.global.f32 	[%rd1156+28], %f1;
	st.global.f32 	[%rd1156+32], %f1;
	st.global.f32 	[%rd1156+36], %f1;
	st.global.f32 	[%rd1156+40], %f1;
	st.global.f32 	[%rd1156+44], %f1;
	st.global.f32 	[%rd1156+48], %f1;
	st.global.f32 	[%rd1156+52], %f1;
	st.global.f32 	[%rd1156+56], %f1;
	st.global.f32 	[%rd1156+60], %f1;
	add.s64 	%rd1156, %rd1156, 64;
	add.s32 	%r797, %r797, 16;
	setp.eq.s32 	%p356, %r797, %r200;
	@%p356 bra 	$L__BB4_261;
	bra.uni 	$L__BB4_260;
$L__BB4_261:
	setp.eq.s32 	%p357, %r189, 0;
	@%p357 bra 	$L__BB4_271;
	setp.lt.u32 	%p358, %r190, 7;
	@%p358 bra 	$L__BB4_264;
	st.global.f32 	[%rd1156], %f1;
	st.global.f32 	[%rd1156+4], %f1;
	st.global.f32 	[%rd1156+8], %f1;
	st.global.f32 	[%rd1156+12], %f1;
	st.global.f32 	[%rd1156+16], %f1;
	st.global.f32 	[%rd1156+20], %f1;
	st.global.f32 	[%rd1156+24], %f1;
	st.global.f32 	[%rd1156+28], %f1;
	add.s64 	%rd1156, %rd1156, 32;
$L__BB4_264:
	setp.eq.s32 	%p359, %r191, 0;
	@%p359 bra 	$L__BB4_271;
	setp.lt.u32 	%p360, %r192, 3;
	mov.u64 	%rd1329, %rd1156;
	@%p360 bra 	$L__BB4_267;
	st.global.f32 	[%rd1156], %f1;
	st.global.f32 	[%rd1156+4], %f1;
	st.global.f32 	[%rd1156+8], %f1;
	st.global.f32 	[%rd1156+12], %f1;
	add.s64 	%rd1156, %rd1156, 16;
	mov.u64 	%rd1329, %rd1156;
$L__BB4_267:
	setp.eq.s32 	%p361, %r201, 0;
	@%p361 bra 	$L__BB4_271;
	setp.eq.s32 	%p362, %r201, 1;
	st.global.f32 	[%rd1329], %f1;
	add.s64 	%rd1156, %rd1329, 4;
	@%p362 bra 	$L__BB4_271;
	setp.eq.s32 	%p363, %r201, 2;
	st.global.f32 	[%rd1329+4], %f1;
	add.s64 	%rd1156, %rd1329, 8;
	@%p363 bra 	$L__BB4_271;
	st.global.f32 	[%rd1329+8], %f1;
	add.s64 	%rd1156, %rd1329, 12;
$L__BB4_271:
	setp.lt.u32 	%p364, %r193, 15;
	@%p364 bra 	$L__BB4_274;
	mov.b32 	%r798, 0;
$L__BB4_273:
	.pragma "nounroll";
	ld.global.f32 	%f343, [%rd1155];
	st.global.f32 	[%rd1156], %f343;
	ld.global.f32 	%f344, [%rd1155+4];
	st.global.f32 	[%rd1156+4], %f344;
	ld.global.f32 	%f345, [%rd1155+8];
	st.global.f32 	[%rd1156+8], %f345;
	ld.global.f32 	%f346, [%rd1155+12];
	st.global.f32 	[%rd1156+12], %f346;
	ld.global.f32 	%f347, [%rd1155+16];
	st.global.f32 	[%rd1156+16], %f347;
	ld.global.f32 	%f348, [%rd1155+20];
	st.global.f32 	[%rd1156+20], %f348;
	ld.global.f32 	%f349, [%rd1155+24];
	st.global.f32 	[%rd1156+24], %f349;
	ld.global.f32 	%f350, [%rd1155+28];
	st.global.f32 	[%rd1156+28], %f350;
	ld.global.f32 	%f351, [%rd1155+32];
	st.global.f32 	[%rd1156+32], %f351;
	ld.global.f32 	%f352, [%rd1155+36];
	st.global.f32 	[%rd1156+36], %f352;
	ld.global.f32 	%f353, [%rd1155+40];
	st.global.f32 	[%rd1156+40], %f353;
	ld.global.f32 	%f354, [%rd1155+44];
	st.global.f32 	[%rd1156+44], %f354;
	ld.global.f32 	%f355, [%rd1155+48];
	st.global.f32 	[%rd1156+48], %f355;
	ld.global.f32 	%f356, [%rd1155+52];
	st.global.f32 	[%rd1156+52], %f356;
	ld.global.f32 	%f357, [%rd1155+56];
	st.global.f32 	[%rd1156+56], %f357;
	ld.global.f32 	%f358, [%rd1155+60];
	st.global.f32 	[%rd1156+60], %f358;
	add.s64 	%rd1155, %rd1155, 64;
	add.s64 	%rd1156, %rd1156, 64;
	add.s32 	%r798, %r798, 16;
	setp.ne.s32 	%p365, %r798, %r202;
	@%p365 bra 	$L__BB4_273;
$L__BB4_274:
	setp.eq.s32 	%p366, %r194, 0;
	@%p366 bra 	$L__BB4_297;
	setp.lt.u32 	%p367, %r195, 7;
	@%p367 bra 	$L__BB4_277;
	ld.global.f32 	%f359, [%rd1155];
	st.global.f32 	[%rd1156], %f359;
	ld.global.f32 	%f360, [%rd1155+4];
	st.global.f32 	[%rd1156+4], %f360;
	ld.global.f32 	%f361, [%rd1155+8];
	st.global.f32 	[%rd1156+8], %f361;
	ld.global.f32 	%f362, [%rd1155+12];
	st.global.f32 	[%rd1156+12], %f362;
	ld.global.f32 	%f363, [%rd1155+16];
	st.global.f32 	[%rd1156+16], %f363;
	ld.global.f32 	%f364, [%rd1155+20];
	st.global.f32 	[%rd1156+20], %f364;
	ld.global.f32 	%f365, [%rd1155+24];
	st.global.f32 	[%rd1156+24], %f365;
	ld.global.f32 	%f366, [%rd1155+28];
	st.global.f32 	[%rd1156+28], %f366;
	add.s64 	%rd1155, %rd1155, 32;
	add.s64 	%rd1156, %rd1156, 32;
$L__BB4_277:
	setp.eq.s32 	%p368, %r196, 0;
	@%p368 bra 	$L__BB4_297;
	setp.lt.u32 	%p369, %r197, 3;
	mov.u64 	%rd1320, %rd1156;
	mov.u64 	%rd1321, %rd1155;
	@%p369 bra 	$L__BB4_280;
	ld.global.f32 	%f367, [%rd1155];
	st.global.f32 	[%rd1156], %f367;
	ld.global.f32 	%f368, [%rd1155+4];
	st.global.f32 	[%rd1156+4], %f368;
	ld.global.f32 	%f369, [%rd1155+8];
	st.global.f32 	[%rd1156+8], %f369;
	ld.global.f32 	%f370, [%rd1155+12];
	st.global.f32 	[%rd1156+12], %f370;
	add.s64 	%rd1155, %rd1155, 16;
	add.s64 	%rd1156, %rd1156, 16;
	mov.u64 	%rd1320, %rd1156;
	mov.u64 	%rd1321, %rd1155;
$L__BB4_280:
	setp.eq.s32 	%p370, %r203, 0;
	@%p370 bra 	$L__BB4_297;
	setp.eq.s32 	%p371, %r203, 1;
	ld.global.f32 	%f371, [%rd1321];
	st.global.f32 	[%rd1320], %f371;
	add.s64 	%rd1155, %rd1321, 4;
	add.s64 	%rd1156, %rd1320, 4;
	@%p371 bra 	$L__BB4_297;
	setp.eq.s32 	%p372, %r203, 2;
	ld.global.f32 	%f372, [%rd1321+4];
	st.global.f32 	[%rd1320+4], %f372;
	add.s64 	%rd1155, %rd1321, 8;
	add.s64 	%rd1156, %rd1320, 8;
	@%p372 bra 	$L__BB4_297;
	ld.global.f32 	%f373, [%rd1321+8];
	st.global.f32 	[%rd1320+8], %f373;
	add.s64 	%rd1155, %rd1321, 12;
	add.s64 	%rd1156, %rd1320, 12;
	bra.uni 	$L__BB4_297;
$L__BB4_284:
	.pragma "nounroll";
	st.global.f32 	[%rd1156], %f1;
	st.global.f32 	[%rd1156+4], %f1;
	st.global.f32 	[%rd1156+8], %f1;
	st.global.f32 	[%rd1156+12], %f1;
	st.global.f32 	[%rd1156+16], %f1;
	st.global.f32 	[%rd1156+20], %f1;
	st.global.f32 	[%rd1156+24], %f1;
	st.global.f32 	[%rd1156+28], %f1;
	st.global.f32 	[%rd1156+32], %f1;
	st.global.f32 	[%rd1156+36], %f1;
	st.global.f32 	[%rd1156+40], %f1;
	st.global.f32 	[%rd1156+44], %f1;
	st.global.f32 	[%rd1156+48], %f1;
	st.global.f32 	[%rd1156+52], %f1;
	st.global.f32 	[%rd1156+56], %f1;
	st.global.f32 	[%rd1156+60], %f1;
	add.s64 	%rd1156, %rd1156, 64;
	add.s32 	%r792, %r792, 16;
	setp.ne.s32 	%p375, %r792, %r204;
	@%p375 bra 	$L__BB4_284;
$L__BB4_285:
	setp.eq.s32 	%p376, %r184, 0;
	@%p376 bra 	$L__BB4_295;
	setp.lt.u32 	%p377, %r185, 7;
	@%p377 bra 	$L__BB4_288;
	st.global.f32 	[%rd1156], %f1;
	st.global.f32 	[%rd1156+4], %f1;
	st.global.f32 	[%rd1156+8], %f1;
	st.global.f32 	[%rd1156+12], %f1;
	st.global.f32 	[%rd1156+16], %f1;
	st.global.f32 	[%rd1156+20], %f1;
	st.global.f32 	[%rd1156+24], %f1;
	st.global.f32 	[%rd1156+28], %f1;
	add.s64 	%rd1156, %rd1156, 32;
$L__BB4_288:
	setp.eq.s32 	%p378, %r186, 0;
	@%p378 bra 	$L__BB4_295;
	setp.lt.u32 	%p379, %r187, 3;
	mov.u64 	%rd1303, %rd1156;
	@%p379 bra 	$L__BB4_291;
	st.global.f32 	[%rd1156], %f1;
	st.global.f32 	[%rd1156+4], %f1;
	st.global.f32 	[%rd1156+8], %f1;
	st.global.f32 	[%rd1156+12], %f1;
	add.s64 	%rd1156, %rd1156, 16;
	mov.u64 	%rd1303, %rd1156;
$L__BB4_291:
	setp.eq.s32 	%p380, %r205, 0;
	@%p380 bra 	$L__BB4_295;
	setp.eq.s32 	%p381, %r205, 1;
	st.global.f32 	[%rd1303], %f1;
	add.s64 	%rd1156, %rd1303, 4;
	@%p381 bra 	$L__BB4_295;
	setp.eq.s32 	%p382, %r205, 2;
	st.global.f32 	[%rd1303+4], %f1;
	add.s64 	%rd1156, %rd1303, 8;
	@%p382 bra 	$L__BB4_295;
	st.global.f32 	[%rd1303+8], %f1;
	add.s64 	%rd1156, %rd1303, 12;
$L__BB4_295:
	add.s32 	%r790, %r790, 1;
	setp.eq.s32 	%p383, %r790, %r627;
	@%p383 bra 	$L__BB4_296;
	bra.uni 	$L__BB4_244;
$L__BB4_296:
	add.s32 	%r789, %r789, 1;
	setp.eq.s32 	%p384, %r789, %r626;
	@%p384 bra 	$L__BB4_805;
	bra.uni 	$L__BB4_243;
$L__BB4_297:
	add.s32 	%r796, %r796, 1;
	setp.eq.s32 	%p373, %r796, %r628;
	@%p373 bra 	$L__BB4_298;
	bra.uni 	$L__BB4_258;
$L__BB4_298:
	setp.lt.u32 	%p374, %r183, 15;
	@%p374 bra 	$L__BB4_285;
	mov.b32 	%r792, 0;
	bra.uni 	$L__BB4_284;
$L__BB4_300:
	add.s32 	%r225, %r2, -1;
	and.b32  	%r226, %r2, 15;
	add.s32 	%r227, %r226, -1;
	and.b32  	%r228, %r2, 7;
	add.s32 	%r229, %r228, -1;
	add.s32 	%r230, %r629, -1;
	and.b32  	%r231, %r629, 15;
	add.s32 	%r232, %r231, -1;
	and.b32  	%r233, %r629, 7;
	add.s32 	%r234, %r233, -1;
	add.s32 	%r235, %r628, -1;
	and.b32  	%r236, %r628, 15;
	add.s32 	%r237, %r236, -1;
	and.b32  	%r238, %r628, 7;
	add.s32 	%r239, %r238, -1;
	and.b32  	%r240, %r2, 2147483632;
	and.b32  	%r241, %r2, 3;
	and.b32  	%r242, %r629, 2147483632;
	and.b32  	%r243, %r629, 3;
	and.b32  	%r244, %r628, 2147483632;
	and.b32  	%r245, %r628, 3;
	mov.b32 	%r799, 0;
$L__BB4_301:
	mov.b32 	%r800, 0;
$L__BB4_302:
	setp.lt.u32 	%p316, %r225, 15;
	mov.b32 	%r803, 0;
	@%p316 bra 	$L__BB4_305;
	mov.b32 	%r801, 0;
$L__BB4_304:
	.pragma "nounroll";
	mul.wide.u32 	%rd1041, %r801, 4;
	add.s64 	%rd1042, %rd1156, %rd1041;
	st.global.f32 	[%rd1042], %f1;
	st.global.f32 	[%rd1042+4], %f1;
	st.global.f32 	[%rd1042+8], %f1;
	st.global.f32 	[%rd1042+12], %f1;
	st.global.f32 	[%rd1042+16], %f1;
	st.global.f32 	[%rd1042+20], %f1;
	st.global.f32 	[%rd1042+24], %f1;
	st.global.f32 	[%rd1042+28], %f1;
	st.global.f32 	[%rd1042+32], %f1;
	st.global.f32 	[%rd1042+36], %f1;
	st.global.f32 	[%rd1042+40], %f1;
	st.global.f32 	[%rd1042+44], %f1;
	st.global.f32 	[%rd1042+48], %f1;
	st.global.f32 	[%rd1042+52], %f1;
	st.global.f32 	[%rd1042+56], %f1;
	st.global.f32 	[%rd1042+60], %f1;
	add.s32 	%r801, %r801, 16;
	setp.ne.s32 	%p317, %r801, %r240;
	mov.u32 	%r803, %r240;
	@%p317 bra 	$L__BB4_304;
$L__BB4_305:
	setp.eq.s32 	%p318, %r226, 0;
	@%p318 bra 	$L__BB4_315;
	setp.lt.u32 	%p319, %r227, 7;
	@%p319 bra 	$L__BB4_308;
	mul.wide.u32 	%rd1043, %r803, 4;
	add.s64 	%rd1044, %rd1156, %rd1043;
	st.global.f32 	[%rd1044], %f1;
	st.global.f32 	[%rd1044+4], %f1;
	st.global.f32 	[%rd1044+8], %f1;
	st.global.f32 	[%rd1044+12], %f1;
	st.global.f32 	[%rd1044+16], %f1;
	st.global.f32 	[%rd1044+20], %f1;
	st.global.f32 	[%rd1044+24], %f1;
	st.global.f32 	[%rd1044+28], %f1;
	add.s32 	%r803, %r803, 8;
$L__BB4_308:
	setp.eq.s32 	%p320, %r228, 0;
	@%p320 bra 	$L__BB4_315;
	setp.lt.u32 	%p321, %r229, 3;
	@%p321 bra 	$L__BB4_311;
	mul.wide.u32 	%rd1045, %r803, 4;
	add.s64 	%rd1046, %rd1156, %rd1045;
	st.global.f32 	[%rd1046], %f1;
	st.global.f32 	[%rd1046+4], %f1;
	st.global.f32 	[%rd1046+8], %f1;
	st.global.f32 	[%rd1046+12], %f1;
	add.s32 	%r803, %r803, 4;
$L__BB4_311:
	setp.eq.s32 	%p322, %r241, 0;
	@%p322 bra 	$L__BB4_315;
	setp.eq.s32 	%p323, %r241, 1;
	mul.wide.u32 	%rd1047, %r803, 4;
	add.s64 	%rd351, %rd1156, %rd1047;
	st.global.f32 	[%rd351], %f1;
	@%p323 bra 	$L__BB4_315;
	setp.eq.s32 	%p324, %r241, 2;
	st.global.f32 	[%rd351+4], %f1;
	@%p324 bra 	$L__BB4_315;
	st.global.f32 	[%rd351+8], %f1;
$L__BB4_315:
	mov.b32 	%r805, 0;
$L__BB4_316:
	setp.lt.u32 	%p325, %r230, 15;
	@%p325 bra 	$L__BB4_319;
	mov.b32 	%r806, 0;
$L__BB4_318:
	.pragma "nounroll";
	st.global.f32 	[%rd1156], %f1;
	st.global.f32 	[%rd1156+4], %f1;
	st.global.f32 	[%rd1156+8], %f1;
	st.global.f32 	[%rd1156+12], %f1;
	st.global.f32 	[%rd1156+16], %f1;
	st.global.f32 	[%rd1156+20], %f1;
	st.global.f32 	[%rd1156+24], %f1;
	st.global.f32 	[%rd1156+28], %f1;
	st.global.f32 	[%rd1156+32], %f1;
	st.global.f32 	[%rd1156+36], %f1;
	st.global.f32 	[%rd1156+40], %f1;
	st.global.f32 	[%rd1156+44], %f1;
	st.global.f32 	[%rd1156+48], %f1;
	st.global.f32 	[%rd1156+52], %f1;
	st.global.f32 	[%rd1156+56], %f1;
	st.global.f32 	[%rd1156+60], %f1;
	add.s64 	%rd1156, %rd1156, 64;
	add.s32 	%r806, %r806, 16;
	setp.eq.s32 	%p326, %r806, %r242;
	@%p326 bra 	$L__BB4_319;
	bra.uni 	$L__BB4_318;
$L__BB4_319:
	setp.eq.s32 	%p327, %r231, 0;
	@%p327 bra 	$L__BB4_329;
	setp.lt.u32 	%p328, %r232, 7;
	@%p328 bra 	$L__BB4_322;
	st.global.f32 	[%rd1156], %f1;
	st.global.f32 	[%rd1156+4], %f1;
	st.global.f32 	[%rd1156+8], %f1;
	st.global.f32 	[%rd1156+12], %f1;
	st.global.f32 	[%rd1156+16], %f1;
	st.global.f32 	[%rd1156+20], %f1;
	st.global.f32 	[%rd1156+24], %f1;
	st.global.f32 	[%rd1156+28], %f1;
	add.s64 	%rd1156, %rd1156, 32;
$L__BB4_322:
	setp.eq.s32 	%p329, %r233, 0;
	@%p329 bra 	$L__BB4_329;
	setp.lt.u32 	%p330, %r234, 3;
	mov.u64 	%rd1359, %rd1156;
	@%p330 bra 	$L__BB4_325;
	st.global.f32 	[%rd1156], %f1;
	st.global.f32 	[%rd1156+4], %f1;
	st.global.f32 	[%rd1156+8], %f1;
	st.global.f32 	[%rd1156+12], %f1;
	add.s64 	%rd1156, %rd1156, 16;
	mov.u64 	%rd1359, %rd1156;
$L__BB4_325:
	setp.eq.s32 	%p331, %r243, 0;
	@%p331 bra 	$L__BB4_329;
	setp.eq.s32 	%p332, %r243, 1;
	st.global.f32 	[%rd1359], %f1;
	add.s64 	%rd1156, %rd1359, 4;
	@%p332 bra 	$L__BB4_329;
	setp.eq.s32 	%p333, %r243, 2;
	st.global.f32 	[%rd1359+4], %f1;
	add.s64 	%rd1156, %rd1359, 8;
	@%p333 bra 	$L__BB4_329;
	st.global.f32 	[%rd1359+8], %f1;
	add.s64 	%rd1156, %rd1359, 12;
$L__BB4_329:
	setp.lt.u32 	%p334, %r235, 15;
	@%p334 bra 	$L__BB4_332;
	mov.b32 	%r807, 0;
$L__BB4_331:
	.pragma "nounroll";
	ld.global.f32 	%f312, [%rd1155];
	st.global.f32 	[%rd1156], %f312;
	ld.global.f32 	%f313, [%rd1155+4];
	st.global.f32 	[%rd1156+4], %f313;
	ld.global.f32 	%f314, [%rd1155+8];
	st.global.f32 	[%rd1156+8], %f314;
	ld.global.f32 	%f315, [%rd1155+12];
	st.global.f32 	[%rd1156+12], %f315;
	ld.global.f32 	%f316, [%rd1155+16];
	st.global.f32 	[%rd1156+16], %f316;
	ld.global.f32 	%f317, [%rd1155+20];
	st.global.f32 	[%rd1156+20], %f317;
	ld.global.f32 	%f318, [%rd1155+24];
	st.global.f32 	[%rd1156+24], %f318;
	ld.global.f32 	%f319, [%rd1155+28];
	st.global.f32 	[%rd1156+28], %f319;
	ld.global.f32 	%f320, [%rd1155+32];
	st.global.f32 	[%rd1156+32], %f320;
	ld.global.f32 	%f321, [%rd1155+36];
	st.global.f32 	[%rd1156+36], %f321;
	ld.global.f32 	%f322, [%rd1155+40];
	st.global.f32 	[%rd1156+40], %f322;
	ld.global.f32 	%f323, [%rd1155+44];
	st.global.f32 	[%rd1156+44], %f323;
	ld.global.f32 	%f324, [%rd1155+48];
	st.global.f32 	[%rd1156+48], %f324;
	ld.global.f32 	%f325, [%rd1155+52];
	st.global.f32 	[%rd1156+52], %f325;
	ld.global.f32 	%f326, [%rd1155+56];
	st.global.f32 	[%rd1156+56], %f326;
	ld.global.f32 	%f327, [%rd1155+60];
	st.global.f32 	[%rd1156+60], %f327;
	add.s64 	%rd1155, %rd1155, 64;
	add.s64 	%rd1156, %rd1156, 64;
	add.s32 	%r807, %r807, 16;
	setp.ne.s32 	%p335, %r807, %r244;
	@%p335 bra 	$L__BB4_331;
$L__BB4_332:
	setp.eq.s32 	%p336, %r236, 0;
	@%p336 bra 	$L__BB4_342;
	setp.lt.u32 	%p337, %r237, 7;
	@%p337 bra 	$L__BB4_335;
	ld.global.f32 	%f328, [%rd1155];
	st.global.f32 	[%rd1156], %f328;
	ld.global.f32 	%f329, [%rd1155+4];
	st.global.f32 	[%rd1156+4], %f329;
	ld.global.f32 	%f330, [%rd1155+8];
	st.global.f32 	[%rd1156+8], %f330;
	ld.global.f32 	%f331, [%rd1155+12];
	st.global.f32 	[%rd1156+12], %f331;
	ld.global.f32 	%f332, [%rd1155+16];
	st.global.f32 	[%rd1156+16], %f332;
	ld.global.f32 	%f333, [%rd1155+20];
	st.global.f32 	[%rd1156+20], %f333;
	ld.global.f32 	%f334, [%rd1155+24];
	st.global.f32 	[%rd1156+24], %f334;
	ld.global.f32 	%f335, [%rd1155+28];
	st.global.f32 	[%rd1156+28], %f335;
	add.s64 	%rd1155, %rd1155, 32;
	add.s64 	%rd1156, %rd1156, 32;
$L__BB4_335:
	setp.eq.s32 	%p338, %r238, 0;
	@%p338 bra 	$L__BB4_342;
	setp.lt.u32 	%p339, %r239, 3;
	mov.u64 	%rd1350, %rd1156;
	mov.u64 	%rd1351, %rd1155;
	@%p339 bra 	$L__BB4_338;
	ld.global.f32 	%f336, [%rd1155];
	st.global.f32 	[%rd1156], %f336;
	ld.global.f32 	%f337, [%rd1155+4];
	st.global.f32 	[%rd1156+4], %f337;
	ld.global.f32 	%f338, [%rd1155+8];
	st.global.f32 	[%rd1156+8], %f338;
	ld.global.f32 	%f339, [%rd1155+12];
	st.global.f32 	[%rd1156+12], %f339;
	add.s64 	%rd1155, %rd1155, 16;
	add.s64 	%rd1156, %rd1156, 16;
	mov.u64 	%rd1350, %rd1156;
	mov.u64 	%rd1351, %rd1155;
$L__BB4_338:
	setp.eq.s32 	%p340, %r245, 0;
	@%p340 bra 	$L__BB4_342;
	setp.eq.s32 	%p341, %r245, 1;
	ld.global.f32 	%f340, [%rd1351];
	st.global.f32 	[%rd1350], %f340;
	add.s64 	%rd1155, %rd1351, 4;
	add.s64 	%rd1156, %rd1350, 4;
	@%p341 bra 	$L__BB4_342;
	setp.eq.s32 	%p342, %r245, 2;
	ld.global.f32 	%f341, [%rd1351+4];
	st.global.f32 	[%rd1350+4], %f341;
	add.s64 	%rd1155, %rd1351, 8;
	add.s64 	%rd1156, %rd1350, 8;
	@%p342 bra 	$L__BB4_342;
	ld.global.f32 	%f342, [%rd1351+8];
	st.global.f32 	[%rd1350+8], %f342;
	add.s64 	%rd1155, %rd1351, 12;
	add.s64 	%rd1156, %rd1350, 12;
$L__BB4_342:
	add.s32 	%r805, %r805, 1;
	setp.eq.s32 	%p343, %r805, %r628;
	@%p343 bra 	$L__BB4_343;
	bra.uni 	$L__BB4_316;
$L__BB4_343:
	add.s32 	%r800, %r800, 1;
	setp.ne.s32 	%p344, %r800, %r627;
	@%p344 bra 	$L__BB4_302;
	add.s32 	%r799, %r799, 1;
	setp.eq.s32 	%p345, %r799, %r626;
	@%p345 bra 	$L__BB4_805;
	bra.uni 	$L__BB4_301;
$L__BB4_345:
	setp.lt.s32 	%p263, %r3, 1;
	@%p263 bra 	$L__BB4_391;
	add.s32 	%r263, %r3, -1;
	and.b32  	%r264, %r3, 15;
	add.s32 	%r265, %r264, -1;
	and.b32  	%r266, %r3, 7;
	add.s32 	%r267, %r266, -1;
	add.s32 	%r268, %r629, -1;
	and.b32  	%r269, %r629, 15;
	add.s32 	%r270, %r269, -1;
	and.b32  	%r271, %r629, 7;
	add.s32 	%r272, %r271, -1;
	add.s32 	%r273, %r628, -1;
	and.b32  	%r274, %r628, 15;
	add.s32 	%r275, %r274, -1;
	and.b32  	%r276, %r628, 7;
	add.s32 	%r277, %r276, -1;
	and.b32  	%r278, %r629, 2147483632;
	and.b32  	%r279, %r629, 3;
	and.b32  	%r280, %r628, 2147483632;
	and.b32  	%r281, %r628, 3;
	and.b32  	%r282, %r3, 2147483632;
	and.b32  	%r283, %r3, 3;
	mov.b32 	%r808, 0;
$L__BB4_347:
	mov.b32 	%r809, 0;
$L__BB4_348:
	mov.b32 	%r811, 0;
$L__BB4_349:
	setp.lt.u32 	%p285, %r268, 15;
	@%p285 bra 	$L__BB4_352;
	mov.b32 	%r812, 0;
$L__BB4_351:
	.pragma "nounroll";
	st.global.f32 	[%rd1156], %f1;
	st.global.f32 	[%rd1156+4], %f1;
	st.global.f32 	[%rd1156+8], %f1;
	st.global.f32 	[%rd1156+12], %f1;
	st.global.f32 	[%rd1156+16], %f1;
	st.global.f32 	[%rd1156+20], %f1;
	st.global.f32 	[%rd1156+24], %f1;
	st.global.f32 	[%rd1156+28], %f1;
	st.global.f32 	[%rd1156+32], %f1;
	st.global.f32 	[%rd1156+36], %f1;
	st.global.f32 	[%rd1156+40], %f1;
	st.global.f32 	[%rd1156+44], %f1;
	st.global.f32 	[%rd1156+48], %f1;
	st.global.f32 	[%rd1156+52], %f1;
	st.global.f32 	[%rd1156+56], %f1;
	st.global.f32 	[%rd1156+60], %f1;
	add.s64 	%rd1156, %rd1156, 64;
	add.s32 	%r812, %r812, 16;
	setp.eq.s32 	%p286, %r812, %r278;
	@%p286 bra 	$L__BB4_352;
	bra.uni 	$L__BB4_351;
$L__BB4_352:
	setp.eq.s32 	%p287, %r269, 0;
	@%p287 bra 	$L__BB4_362;
	setp.lt.u32 	%p288, %r270, 7;
	@%p288 bra 	$L__BB4_355;
	st.global.f32 	[%rd1156], %f1;
	st.global.f32 	[%rd1156+4], %f1;
	st.global.f32 	[%rd1156+8], %f1;
	st.global.f32 	[%rd1156+12], %f1;
	st.global.f32 	[%rd1156+16], %f1;
	st.global.f32 	[%rd1156+20], %f1;
	st.global.f32 	[%rd1156+24], %f1;
	st.global.f32 	[%rd1156+28], %f1;
	add.s64 	%rd1156, %rd1156, 32;
$L__BB4_355:
	setp.eq.s32 	%p289, %r271, 0;
	@%p289 bra 	$L__BB4_362;
	setp.lt.u32 	%p290, %r272, 3;
	mov.u64 	%rd1397, %rd1156;
	@%p290 bra 	$L__BB4_358;
	st.global.f32 	[%rd1156], %f1;
	st.global.f32 	[%rd1156+4], %f1;
	st.global.f32 	[%rd1156+8], %f1;
	st.global.f32 	[%rd1156+12], %f1;
	add.s64 	%rd1156, %rd1156, 16;
	mov.u64 	%rd1397, %rd1156;
$L__BB4_358:
	setp.eq.s32 	%p291, %r279, 0;
	@%p291 bra 	$L__BB4_362;
	setp.eq.s32 	%p292, %r279, 1;
	st.global.f32 	[%rd1397], %f1;
	add.s64 	%rd1156, %rd1397, 4;
	@%p292 bra 	$L__BB4_362;
	setp.eq.s32 	%p293, %r279, 2;
	st.global.f32 	[%rd1397+4], %f1;
	add.s64 	%rd1156, %rd1397, 8;
	@%p293 bra 	$L__BB4_362;
	st.global.f32 	[%rd1397+8], %f1;
	add.s64 	%rd1156, %rd1397, 12;
$L__BB4_362:
	setp.lt.u32 	%p294, %r273, 15;
	@%p294 bra 	$L__BB4_365;
	mov.b32 	%r813, 0;
$L__BB4_364:
	.pragma "nounroll";
	ld.global.f32 	%f281, [%rd1155];
	st.global.f32 	[%rd1156], %f281;
	ld.global.f32 	%f282, [%rd1155+4];
	st.global.f32 	[%rd1156+4], %f282;
	ld.global.f32 	%f283, [%rd1155+8];
	st.global.f32 	[%rd1156+8], %f283;
	ld.global.f32 	%f284, [%rd1155+12];
	st.global.f32 	[%rd1156+12], %f284;
	ld.global.f32 	%f285, [%rd1155+16];
	st.global.f32 	[%rd1156+16], %f285;
	ld.global.f32 	%f286, [%rd1155+20];
	st.global.f32 	[%rd1156+20], %f286;
	ld.global.f32 	%f287, [%rd1155+24];
	st.global.f32 	[%rd1156+24], %f287;
	ld.global.f32 	%f288, [%rd1155+28];
	st.global.f32 	[%rd1156+28], %f288;
	ld.global.f32 	%f289, [%rd1155+32];
	st.global.f32 	[%rd1156+32], %f289;
	ld.global.f32 	%f290, [%rd1155+36];
	st.global.f32 	[%rd1156+36], %f290;
	ld.global.f32 	%f291, [%rd1155+40];
	st.global.f32 	[%rd1156+40], %f291;
	ld.global.f32 	%f292, [%rd1155+44];
	st.global.f32 	[%rd1156+44], %f292;
	ld.global.f32 	%f293, [%rd1155+48];
	st.global.f32 	[%rd1156+48], %f293;
	ld.global.f32 	%f294, [%rd1155+52];
	st.global.f32 	[%rd1156+52], %f294;
	ld.global.f32 	%f295, [%rd1155+56];
	st.global.f32 	[%rd1156+56], %f295;
	ld.global.f32 	%f296, [%rd1155+60];
	st.global.f32 	[%rd1156+60], %f296;
	add.s64 	%rd1155, %rd1155, 64;
	add.s64 	%rd1156, %rd1156, 64;
	add.s32 	%r813, %r813, 16;
	setp.ne.s32 	%p295, %r813, %r280;
	@%p295 bra 	$L__BB4_364;
$L__BB4_365:
	setp.eq.s32 	%p296, %r274, 0;
	@%p296 bra 	$L__BB4_388;
	setp.lt.u32 	%p297, %r275, 7;
	@%p297 bra 	$L__BB4_368;
	ld.global.f32 	%f297, [%rd1155];
	st.global.f32 	[%rd1156], %f297;
	ld.global.f32 	%f298, [%rd1155+4];
	st.global.f32 	[%rd1156+4], %f298;
	ld.global.f32 	%f299, [%rd1155+8];
	st.global.f32 	[%rd1156+8], %f299;
	ld.global.f32 	%f300, [%rd1155+12];
	st.global.f32 	[%rd1156+12], %f300;
	ld.global.f32 	%f301, [%rd1155+16];
	st.global.f32 	[%rd1156+16], %f301;
	ld.global.f32 	%f302, [%rd1155+20];
	st.global.f32 	[%rd1156+20], %f302;
	ld.global.f32 	%f303, [%rd1155+24];
	st.global.f32 	[%rd1156+24], %f303;
	ld.global.f32 	%f304, [%rd1155+28];
	st.global.f32 	[%rd1156+28], %f304;
	add.s64 	%rd1155, %rd1155, 32;
	add.s64 	%rd1156, %rd1156, 32;
$L__BB4_368:
	setp.eq.s32 	%p298, %r276, 0;
	@%p298 bra 	$L__BB4_388;
	setp.lt.u32 	%p299, %r277, 3;
	mov.u64 	%rd1388, %rd1156;
	mov.u64 	%rd1389, %rd1155;
	@%p299 bra 	$L__BB4_371;
	ld.global.f32 	%f305, [%rd1155];
	st.global.f32 	[%rd1156], %f305;
	ld.global.f32 	%f306, [%rd1155+4];
	st.global.f32 	[%rd1156+4], %f306;
	ld.global.f32 	%f307, [%rd1155+8];
	st.global.f32 	[%rd1156+8], %f307;
	ld.global.f32 	%f308, [%rd1155+12];
	st.global.f32 	[%rd1156+12], %f308;
	add.s64 	%rd1155, %rd1155, 16;
	add.s64 	%rd1156, %rd1156, 16;
	mov.u64 	%rd1388, %rd1156;
	mov.u64 	%rd1389, %rd1155;
$L__BB4_371:
	setp.eq.s32 	%p300, %r281, 0;
	@%p300 bra 	$L__BB4_388;
	setp.eq.s32 	%p301, %r281, 1;
	ld.global.f32 	%f309, [%rd1389];
	st.global.f32 	[%rd1388], %f309;
	add.s64 	%rd1155, %rd1389, 4;
	add.s64 	%rd1156, %rd1388, 4;
	@%p301 bra 	$L__BB4_388;
	setp.eq.s32 	%p302, %r281, 2;
	ld.global.f32 	%f310, [%rd1389+4];
	st.global.f32 	[%rd1388+4], %f310;
	add.s64 	%rd1155, %rd1389, 8;
	add.s64 	%rd1156, %rd1388, 8;
	@%p302 bra 	$L__BB4_388;
	ld.global.f32 	%f311, [%rd1389+8];
	st.global.f32 	[%rd1388+8], %f311;
	add.s64 	%rd1155, %rd1389, 12;
	add.s64 	%rd1156, %rd1388, 12;
	bra.uni 	$L__BB4_388;
$L__BB4_375:
	.pragma "nounroll";
	st.global.f32 	[%rd1156], %f1;
	st.global.f32 	[%rd1156+4], %f1;
	st.global.f32 	[%rd1156+8], %f1;
	st.global.f32 	[%rd1156+12], %f1;
	st.global.f32 	[%rd1156+16], %f1;
	st.global.f32 	[%rd1156+20], %f1;
	st.global.f32 	[%rd1156+24], %f1;
	st.global.f32 	[%rd1156+28], %f1;
	st.global.f32 	[%rd1156+32], %f1;
	st.global.f32 	[%rd1156+36], %f1;
	st.global.f32 	[%rd1156+40], %f1;
	st.global.f32 	[%rd1156+44], %f1;
	st.global.f32 	[%rd1156+48], %f1;
	st.global.f32 	[%rd1156+52], %f1;
	st.global.f32 	[%rd1156+56], %f1;
	st.global.f32 	[%rd1156+60], %f1;
	add.s64 	%rd1156, %rd1156, 64;
	add.s32 	%r810, %r810, 16;
	setp.ne.s32 	%p305, %r810, %r282;
	@%p305 bra 	$L__BB4_375;
$L__BB4_376:
	setp.eq.s32 	%p306, %r264, 0;
	@%p306 bra 	$L__BB4_386;
	setp.lt.u32 	%p307, %r265, 7;
	@%p307 bra 	$L__BB4_379;
	st.global.f32 	[%rd1156], %f1;
	st.global.f32 	[%rd1156+4], %f1;
	st.global.f32 	[%rd1156+8], %f1;
	st.global.f32 	[%rd1156+12], %f1;
	st.global.f32 	[%rd1156+16], %f1;
	st.global.f32 	[%rd1156+20], %f1;
	st.global.f32 	[%rd1156+24], %f1;
	st.global.f32 	[%rd1156+28], %f1;
	add.s64 	%rd1156, %rd1156, 32;
$L__BB4_379:
	setp.eq.s32 	%p308, %r266, 0;
	@%p308 bra 	$L__BB4_386;
	setp.lt.u32 	%p309, %r267, 3;
	mov.u64 	%rd1371, %rd1156;
	@%p309 bra 	$L__BB4_382;
	st.global.f32 	[%rd1156], %f1;
	st.global.f32 	[%rd1156+4], %f1;
	st.global.f32 	[%rd1156+8], %f1;
	st.global.f32 	[%rd1156+12], %f1;
	add.s64 	%rd1156, %rd1156, 16;
	mov.u64 	%rd1371, %rd1156;
$L__BB4_382:
	setp.eq.s32 	%p310, %r283, 0;
	@%p310 bra 	$L__BB4_386;
	setp.eq.s32 	%p311, %r283, 1;
	st.global.f32 	[%rd1371], %f1;
	add.s64 	%rd1156, %rd1371, 4;
	@%p311 bra 	$L__BB4_386;
	setp.eq.s32 	%p312, %r283, 2;
	st.global.f32 	[%rd1371+4], %f1;
	add.s64 	%rd1156, %rd1371, 8;
	@%p312 bra 	$L__BB4_386;
	st.global.f32 	[%rd1371+8], %f1;
	add.s64 	%rd1156, %rd1371, 12;
$L__BB4_386:
	add.s32 	%r809, %r809, 1;
	setp.eq.s32 	%p313, %r809, %r627;
	@%p313 bra 	$L__BB4_387;
	bra.uni 	$L__BB4_348;
$L__BB4_387:
	add.s32 	%r808, %r808, 1;
	setp.eq.s32 	%p314, %r808, %r626;
	@%p314 bra 	$L__BB4_805;
	bra.uni 	$L__BB4_347;
$L__BB4_388:
	add.s32 	%r811, %r811, 1;
	setp.eq.s32 	%p303, %r811, %r628;
	@%p303 bra 	$L__BB4_389;
	bra.uni 	$L__BB4_349;
$L__BB4_389:
	setp.lt.u32 	%p304, %r263, 15;
	@%p304 bra 	$L__BB4_376;
	mov.b32 	%r810, 0;
	bra.uni 	$L__BB4_375;
$L__BB4_391:
	add.s32 	%r296, %r629, -1;
	and.b32  	%r297, %r629, 15;
	add.s32 	%r298, %r297, -1;
	and.b32  	%r299, %r629, 7;
	add.s32 	%r300, %r299, -1;
	add.s32 	%r301, %r628, -1;
	and.b32  	%r302, %r628, 15;
	add.s32 	%r303, %r302, -1;
	and.b32  	%r304, %r628, 7;
	add.s32 	%r305, %r304, -1;
	and.b32  	%r306, %r629, 2147483632;
	and.b32  	%r307, %r629, 3;
	and.b32  	%r308, %r628, 2147483632;
	and.b32  	%r309, %r628, 3;
	mov.b32 	%r814, 0;
$L__BB4_392:
	mov.b32 	%r815, 0;
$L__BB4_393:
	mov.b32 	%r816, 0;
$L__BB4_394:
	setp.lt.u32 	%p264, %r296, 15;
	@%p264 bra 	$L__BB4_397;
	mov.b32 	%r817, 0;
$L__BB4_396:
	.pragma "nounroll";
	st.global.f32 	[%rd1156], %f1;
	st.global.f32 	[%rd1156+4], %f1;
	st.global.f32 	[%rd1156+8], %f1;
	st.global.f32 	[%rd1156+12], %f1;
	st.global.f32 	[%rd1156+16], %f1;
	st.global.f32 	[%rd1156+20], %f1;
	st.global.f32 	[%rd1156+24], %f1;
	st.global.f32 	[%rd1156+28], %f1;
	st.global.f32 	[%rd1156+32], %f1;
	st.global.f32 	[%rd1156+36], %f1;
	st.global.f32 	[%rd1156+40], %f1;
	st.global.f32 	[%rd1156+44], %f1;
	st.global.f32 	[%rd1156+48], %f1;
	st.global.f32 	[%rd1156+52], %f1;
	st.global.f32 	[%rd1156+56], %f1;
	st.global.f32 	[%rd1156+60], %f1;
	add.s64 	%rd1156, %rd1156, 64;
	add.s32 	%r817, %r817, 16;
	setp.eq.s32 	%p265, %r817, %r306;
	@%p265 bra 	$L__BB4_397;
	bra.uni 	$L__BB4_396;
$L__BB4_397:
	setp.eq.s32 	%p266, %r297, 0;
	@%p266 bra 	$L__BB4_407;
	setp.lt.u32 	%p267, %r298, 7;
	@%p267 bra 	$L__BB4_400;
	st.global.f32 	[%rd1156], %f1;
	st.global.f32 	[%rd1156+4], %f1;
	st.global.f32 	[%rd1156+8], %f1;
	st.global.f32 	[%rd1156+12], %f1;
	st.global.f32 	[%rd1156+16], %f1;
	st.global.f32 	[%rd1156+20], %f1;
	st.global.f32 	[%rd1156+24], %f1;
	st.global.f32 	[%rd1156+28], %f1;
	add.s64 	%rd1156, %rd1156, 32;
$L__BB4_400:
	setp.eq.s32 	%p268, %r299, 0;
	@%p268 bra 	$L__BB4_407;
	setp.lt.u32 	%p269, %r300, 3;
	mov.u64 	%rd1427, %rd1156;
	@%p269 bra 	$L__BB4_403;
	st.global.f32 	[%rd1156], %f1;
	st.global.f32 	[%rd1156+4], %f1;
	st.global.f32 	[%rd1156+8], %f1;
	st.global.f32 	[%rd1156+12], %f1;
	add.s64 	%rd1156, %rd1156, 16;
	mov.u64 	%rd1427, %rd1156;
$L__BB4_403:
	setp.eq.s32 	%p270, %r307, 0;
	@%p270 bra 	$L__BB4_407;
	setp.eq.s32 	%p271, %r307, 1;
	st.global.f32 	[%rd1427], %f1;
	add.s64 	%rd1156, %rd1427, 4;
	@%p271 bra 	$L__BB4_407;
	setp.eq.s32 	%p272, %r307, 2;
	st.global.f32 	[%rd1427+4], %f1;
	add.s64 	%rd1156, %rd1427, 8;
	@%p272 bra 	$L__BB4_407;
	st.global.f32 	[%rd1427+8], %f1;
	add.s64 	%rd1156, %rd1427, 12;
$L__BB4_407:
	setp.lt.u32 	%p273, %r301, 15;
	@%p273 bra 	$L__BB4_410;
	mov.b32 	%r818, 0;
$L__BB4_409:
	.pragma "nounroll";
	ld.global.f32 	%f250, [%rd1155];
	st.global.f32 	[%rd1156], %f250;
	ld.global.f32 	%f251, [%rd1155+4];
	st.global.f32 	[%rd1156+4], %f251;
	ld.global.f32 	%f252, [%rd1155+8];
	st.global.f32 	[%rd1156+8], %f252;
	ld.global.f32 	%f253, [%rd1155+12];
	st.global.f32 	[%rd1156+12], %f253;
	ld.global.f32 	%f254, [%rd1155+16];
	st.global.f32 	[%rd1156+16], %f254;
	ld.global.f32 	%f255, [%rd1155+20];
	st.global.f32 	[%rd1156+20], %f255;
	ld.global.f32 	%f256, [%rd1155+24];
	st.global.f32 	[%rd1156+24], %f256;
	ld.global.f32 	%f257, [%rd1155+28];
	st.global.f32 	[%rd1156+28], %f257;
	ld.global.f32 	%f258, [%rd1155+32];
	st.global.f32 	[%rd1156+32], %f258;
	ld.global.f32 	%f259, [%rd1155+36];
	st.global.f32 	[%rd1156+36], %f259;
	ld.global.f32 	%f260, [%rd1155+40];
	st.global.f32 	[%rd1156+40], %f260;
	ld.global.f32 	%f261, [%rd1155+44];
	st.global.f32 	[%rd1156+44], %f261;
	ld.global.f32 	%f262, [%rd1155+48];
	st.global.f32 	[%rd1156+48], %f262;
	ld.global.f32 	%f263, [%rd1155+52];
	st.global.f32 	[%rd1156+52], %f263;
	ld.global.f32 	%f264, [%rd1155+56];
	st.global.f32 	[%rd1156+56], %f264;
	ld.global.f32 	%f265, [%rd1155+60];
	st.global.f32 	[%rd1156+60], %f265;
	add.s64 	%rd1155, %rd1155, 64;
	add.s64 	%rd1156, %rd1156, 64;
	add.s32 	%r818, %r818, 16;
	setp.ne.s32 	%p274, %r818, %r308;
	@%p274 bra 	$L__BB4_409;
$L__BB4_410:
	setp.eq.s32 	%p275, %r302, 0;
	@%p275 bra 	$L__BB4_420;
	setp.lt.u32 	%p276, %r303, 7;
	@%p276 bra 	$L__BB4_413;
	ld.global.f32 	%f266, [%rd1155];
	st.global.f32 	[%rd1156], %f266;
	ld.global.f32 	%f267, [%rd1155+4];
	st.global.f32 	[%rd1156+4], %f267;
	ld.global.f32 	%f268, [%rd1155+8];
	st.global.f32 	[%rd1156+8], %f268;
	ld.global.f32 	%f269, [%rd1155+12];
	st.global.f32 	[%rd1156+12], %f269;
	ld.global.f32 	%f270, [%rd1155+16];
	st.global.f32 	[%rd1156+16], %f270;
	ld.global.f32 	%f271, [%rd1155+20];
	st.global.f32 	[%rd1156+20], %f271;
	ld.global.f32 	%f272, [%rd1155+24];
	st.global.f32 	[%rd1156+24], %f272;
	ld.global.f32 	%f273, [%rd1155+28];
	st.global.f32 	[%rd1156+28], %f273;
	add.s64 	%rd1155, %rd1155, 32;
	add.s64 	%rd1156, %rd1156, 32;
$L__BB4_413:
	setp.eq.s32 	%p277, %r304, 0;
	@%p277 bra 	$L__BB4_420;
	setp.lt.u32 	%p278, %r305, 3;
	mov.u64 	%rd1418, %rd1156;
	mov.u64 	%rd1419, %rd1155;
	@%p278 bra 	$L__BB4_416;
	ld.global.f32 	%f274, [%rd1155];
	st.global.f32 	[%rd1156], %f274;
	ld.global.f32 	%f275, [%rd1155+4];
	st.global.f32 	[%rd1156+4], %f275;
	ld.global.f32 	%f276, [%rd1155+8];
	st.global.f32 	[%rd1156+8], %f276;
	ld.global.f32 	%f277, [%rd1155+12];
	st.global.f32 	[%rd1156+12], %f277;
	add.s64 	%rd1155, %rd1155, 16;
	add.s64 	%rd1156, %rd1156, 16;
	mov.u64 	%rd1418, %rd1156;
	mov.u64 	%rd1419, %rd1155;
$L__BB4_416:
	setp.eq.s32 	%p279, %r309, 0;
	@%p279 bra 	$L__BB4_420;
	setp.eq.s32 	%p280, %r309, 1;
	ld.global.f32 	%f278, [%rd1419];
	st.global.f32 	[%rd1418], %f278;
	add.s64 	%rd1155, %rd1419, 4;
	add.s64 	%rd1156, %rd1418, 4;
	@%p280 bra 	$L__BB4_420;
	setp.eq.s32 	%p281, %r309, 2;
	ld.global.f32 	%f279, [%rd1419+4];
	st.global.f32 	[%rd1418+4], %f279;
	add.s64 	%rd1155, %rd1419, 8;
	add.s64 	%rd1156, %rd1418, 8;
	@%p281 bra 	$L__BB4_420;
	ld.global.f32 	%f280, [%rd1419+8];
	st.global.f32 	[%rd1418+8], %f280;
	add.s64 	%rd1155, %rd1419, 12;
	add.s64 	%rd1156, %rd1418, 12;
$L__BB4_420:
	add.s32 	%r816, %r816, 1;
	setp.eq.s32 	%p282, %r816, %r628;
	@%p282 bra 	$L__BB4_421;
	bra.uni 	$L__BB4_394;
$L__BB4_421:
	add.s32 	%r815, %r815, 1;
	setp.ne.s32 	%p283, %r815, %r627;
	@%p283 bra 	$L__BB4_393;
	add.s32 	%r814, %r814, 1;
	setp.eq.s32 	%p284, %r814, %r626;
	@%p284 bra 	$L__BB4_805;
	bra.uni 	$L__BB4_392;
$L__BB4_423:
	setp.lt.s32 	%p50, %r630, 1;
	@%p50 bra 	$L__BB4_607;
	setp.lt.s32 	%p138, %r2, 1;
	@%p138 bra 	$L__BB4_529;
	setp.lt.s32 	%p191, %r3, 1;
	@%p191 bra 	$L__BB4_484;
	add.s32 	%r320, %r2, -1;
	and.b32  	%r321, %r2, 15;
	add.s32 	%r322, %r321, -1;
	and.b32  	%r323, %r2, 7;
	add.s32 	%r324, %r323, -1;
	add.s32 	%r325, %r3, -1;
	and.b32  	%r326, %r3, 15;
	add.s32 	%r327, %r326, -1;
	and.b32  	%r328, %r3, 7;
	add.s32 	%r329, %r328, -1;
	add.s32 	%r330, %r628, -1;
	and.b32  	%r331, %r628, 15;
	add.s32 	%r332, %r331, -1;
	and.b32  	%r333, %r628, 7;
	add.s32 	%r334, %r333, -1;
	add.s32 	%r335, %r630, -1;
	and.b32  	%r336, %r630, 15;
	add.s32 	%r337, %r336, -1;
	and.b32  	%r338, %r630, 7;
	add.s32 	%r339, %r338, -1;
	and.b32  	%r340, %r2, 2147483632;
	and.b32  	%r341, %r2, 3;
	and.b32  	%r342, %r628, 2147483632;
	and.b32  	%r343, %r628, 3;
	and.b32  	%r344, %r630, 2147483632;
	and.b32  	%r345, %r630, 3;
	and.b32  	%r346, %r3, 2147483632;
	and.b32  	%r347, %r3, 3;
	mov.b32 	%r819, 0;
$L__BB4_427:
	mov.b32 	%r820, 0;
$L__BB4_428:
	setp.lt.u32 	%p222, %r320, 15;
	mov.b32 	%r824, 0;
	@%p222 bra 	$L__BB4_431;
	mov.b32 	%r821, 0;
$L__BB4_430:
	.pragma "nounroll";
	mul.wide.u32 	%rd1010, %r821, 4;
	add.s64 	%rd1011, %rd1156, %rd1010;
	st.global.f32 	[%rd1011], %f1;
	st.global.f32 	[%rd1011+4], %f1;
	st.global.f32 	[%rd1011+8], %f1;
	st.global.f32 	[%rd1011+12], %f1;
	st.global.f32 	[%rd1011+16], %f1;
	st.global.f32 	[%rd1011+20], %f1;
	st.global.f32 	[%rd1011+24], %f1;
	st.global.f32 	[%rd1011+28], %f1;
	st.global.f32 	[%rd1011+32], %f1;
	st.global.f32 	[%rd1011+36], %f1;
	st.global.f32 	[%rd1011+40], %f1;
	st.global.f32 	[%rd1011+44], %f1;
	st.global.f32 	[%rd1011+48], %f1;
	st.global.f32 	[%rd1011+52], %f1;
	st.global.f32 	[%rd1011+56], %f1;
	st.global.f32 	[%rd1011+60], %f1;
	add.s32 	%r821, %r821, 16;
	setp.eq.s32 	%p223, %r821, %r340;
	mov.u32 	%r824, %r340;
	@%p223 bra 	$L__BB4_431;
	bra.uni 	$L__BB4_430;
$L__BB4_431:
	setp.eq.s32 	%p224, %r321, 0;
	@%p224 bra 	$L__BB4_441;
	setp.lt.u32 	%p225, %r322, 7;
	@%p225 bra 	$L__BB4_434;
	mul.wide.u32 	%rd1012, %r824, 4;
	add.s64 	%rd1013, %rd1156, %rd1012;
	st.global.f32 	[%rd1013], %f1;
	st.global.f32 	[%rd1013+4], %f1;
	st.global.f32 	[%rd1013+8], %f1;
	st.global.f32 	[%rd1013+12], %f1;
	st.global.f32 	[%rd1013+16], %f1;
	st.global.f32 	[%rd1013+20], %f1;
	st.global.f32 	[%rd1013+24], %f1;
	st.global.f32 	[%rd1013+28], %f1;
	add.s32 	%r824, %r824, 8;
$L__BB4_434:
	setp.eq.s32 	%p226, %r323, 0;
	@%p226 bra 	$L__BB4_441;
	setp.lt.u32 	%p227, %r324, 3;
	@%p227 bra 	$L__BB4_437;
	mul.wide.u32 	%rd1014, %r824, 4;
	add.s64 	%rd1015, %rd1156, %rd1014;
	st.global.f32 	[%rd1015], %f1;
	st.global.f32 	[%rd1015+4], %f1;
	st.global.f32 	[%rd1015+8], %f1;
	st.global.f32 	[%rd1015+12], %f1;
	add.s32 	%r824, %r824, 4;
$L__BB4_437:
	setp.eq.s32 	%p228, %r341, 0;
	@%p228 bra 	$L__BB4_441;
	setp.eq.s32 	%p229, %r341, 1;
	mul.wide.u32 	%rd1016, %r824, 4;
	add.s64 	%rd524, %rd1156, %rd1016;
	st.global.f32 	[%rd524], %f1;
	@%p229 bra 	$L__BB4_441;
	setp.eq.s32 	%p230, %r341, 2;
	st.global.f32 	[%rd524+4], %f1;
	@%p230 bra 	$L__BB4_441;
	st.global.f32 	[%rd524+8], %f1;
$L__BB4_441:
	mov.b32 	%r826, 0;
$L__BB4_442:
	setp.lt.u32 	%p231, %r330, 15;
	@%p231 bra 	$L__BB4_445;
	mov.b32 	%r827, 0;
$L__BB4_444:
	.pragma "nounroll";
	ld.global.f32 	%f219, [%rd1155];
	st.global.f32 	[%rd1156], %f219;
	ld.global.f32 	%f220, [%rd1155+4];
	st.global.f32 	[%rd1156+4], %f220;
	ld.global.f32 	%f221, [%rd1155+8];
	st.global.f32 	[%rd1156+8], %f221;
	ld.global.f32 	%f222, [%rd1155+12];
	st.global.f32 	[%rd1156+12], %f222;
	ld.global.f32 	%f223, [%rd1155+16];
	st.global.f32 	[%rd1156+16], %f223;
	ld.global.f32 	%f224, [%rd1155+20];
	st.global.f32 	[%rd1156+20], %f224;
	ld.global.f32 	%f225, [%rd1155+24];
	st.global.f32 	[%rd1156+24], %f225;
	ld.global.f32 	%f226, [%rd1155+28];
	st.global.f32 	[%rd1156+28], %f226;
	ld.global.f32 	%f227, [%rd1155+32];
	st.global.f32 	[%rd1156+32], %f227;
	ld.global.f32 	%f228, [%rd1155+36];
	st.global.f32 	[%rd1156+36], %f228;
	ld.global.f32 	%f229, [%rd1155+40];
	st.global.f32 	[%rd1156+40], %f229;
	ld.global.f32 	%f230, [%rd1155+44];
	st.global.f32 	[%rd1156+44], %f230;
	ld.global.f32 	%f231, [%rd1155+48];
	st.global.f32 	[%rd1156+48], %f231;
	ld.global.f32 	%f232, [%rd1155+52];
	st.global.f32 	[%rd1156+52], %f232;
	ld.global.f32 	%f233, [%rd1155+56];
	st.global.f32 	[%rd1156+56], %f233;
	ld.global.f32 	%f234, [%rd1155+60];
	st.global.f32 	[%rd1156+60], %f234;
	add.s64 	%rd1155, %rd1155, 64;
	add.s64 	%rd1156, %rd1156, 64;
	add.s32 	%r827, %r827, 16;
	setp.ne.s32 	%p232, %r827, %r342;
	@%p232 bra 	$L__BB4_444;
$L__BB4_445:
	setp.eq.s32 	%p233, %r331, 0;
	@%p233 bra 	$L__BB4_455;
	setp.lt.u32 	%p234, %r332, 7;
	@%p234 bra 	$L__BB4_448;
	ld.global.f32 	%f235, [%rd1155];
	st.global.f32 	[%rd1156], %f235;
	ld.global.f32 	%f236, [%rd1155+4];
	st.global.f32 	[%rd1156+4], %f236;
	ld.global.f32 	%f237, [%rd1155+8];
	st.global.f32 	[%rd1156+8], %f237;
	ld.global.f32 	%f238, [%rd1155+12];
	st.global.f32 	[%rd1156+12], %f238;
	ld.global.f32 	%f239, [%rd1155+16];
	st.global.f32 	[%rd1156+16], %f239;
	ld.global.f32 	%f240, [%rd1155+20];
	st.global.f32 	[%rd1156+20], %f240;
	ld.global.f32 	%f241, [%rd1155+24];
	st.global.f32 	[%rd1156+24], %f241;
	ld.global.f32 	%f242, [%rd1155+28];
	st.global.f32 	[%rd1156+28], %f242;
	add.s64 	%rd1155, %rd1155, 32;
	add.s64 	%rd1156, %rd1156, 32;
$L__BB4_448:
	setp.eq.s32 	%p235, %r333, 0;
	@%p235 bra 	$L__BB4_455;
	setp.lt.u32 	%p236, %r334, 3;
	mov.u64 	%rd1455, %rd1156;
	mov.u64 	%rd1456, %rd1155;
	@%p236 bra 	$L__BB4_451;
	ld.global.f32 	%f243, [%rd1155];
	st.global.f32 	[%rd1156], %f243;
	ld.global.f32 	%f244, [%rd1155+4];
	st.global.f32 	[%rd1156+4], %f244;
	ld.global.f32 	%f245, [%rd1155+8];
	st.global.f32 	[%rd1156+8], %f245;
	ld.global.f32 	%f246, [%rd1155+12];
	st.global.f32 	[%rd1156+12], %f246;
	add.s64 	%rd1155, %rd1155, 16;
	add.s64 	%rd1156, %rd1156, 16;
	mov.u64 	%rd1455, %rd1156;
	mov.u64 	%rd1456, %rd1155;
$L__BB4_451:
	setp.eq.s32 	%p237, %r343, 0;
	@%p237 bra 	$L__BB4_455;
	setp.eq.s32 	%p238, %r343, 1;
	ld.global.f32 	%f247, [%rd1456];
	st.global.f32 	[%rd1455], %f247;
	add.s64 	%rd1155, %rd1456, 4;
	add.s64 	%rd1156, %rd1455, 4;
	@%p238 bra 	$L__BB4_455;
	setp.eq.s32 	%p239, %r343, 2;
	ld.global.f32 	%f248, [%rd1456+4];
	st.global.f32 	[%rd1455+4], %f248;
	add.s64 	%rd1155, %rd1456, 8;
	add.s64 	%rd1156, %rd1455, 8;
	@%p239 bra 	$L__BB4_455;
	ld.global.f32 	%f249, [%rd1456+8];
	st.global.f32 	[%rd1455+8], %f249;
	add.s64 	%rd1155, %rd1456, 12;
	add.s64 	%rd1156, %rd1455, 12;
$L__BB4_455:
	setp.lt.u32 	%p240, %r335, 15;
	@%p240 bra 	$L__BB4_471;
	mov.b32 	%r828, 0;
	bra.uni 	$L__BB4_470;
$L__BB4_457:
	.pragma "nounroll";
	st.global.f32 	[%rd1156], %f1;
	st.global.f32 	[%rd1156+4], %f1;
	st.global.f32 	[%rd1156+8], %f1;
	st.global.f32 	[%rd1156+12], %f1;
	st.global.f32 	[%rd1156+16], %f1;
	st.global.f32 	[%rd1156+20], %f1;
	st.global.f32 	[%rd1156+24], %f1;
	st.global.f32 	[%rd1156+28], %f1;
	st.global.f32 	[%rd1156+32], %f1;
	st.global.f32 	[%rd1156+36], %f1;
	st.global.f32 	[%rd1156+40], %f1;
	st.global.f32 	[%rd1156+44], %f1;
	st.global.f32 	[%rd1156+48], %f1;
	st.global.f32 	[%rd1156+52], %f1;
	st.global.f32 	[%rd1156+56], %f1;
	st.global.f32 	[%rd1156+60], %f1;
	add.s64 	%rd1156, %rd1156, 64;
	add.s32 	%r822, %r822, 16;
	setp.ne.s32 	%p251, %r822, %r346;
	@%p251 bra 	$L__BB4_457;
$L__BB4_458:
	setp.eq.s32 	%p252, %r326, 0;
	@%p252 bra 	$L__BB4_468;
	setp.lt.u32 	%p253, %r327, 7;
	@%p253 bra 	$L__BB4_461;
	st.global.f32 	[%rd1156], %f1;
	st.global.f32 	[%rd1156+4], %f1;
	st.global.f32 	[%rd1156+8], %f1;
	st.global.f32 	[%rd1156+12], %f1;
	st.global.f32 	[%rd1156+16], %f1;
	st.global.f32 	[%rd1156+20], %f1;
	st.global.f32 	[%rd1156+24], %f1;
	st.global.f32 	[%rd1156+28], %f1;
	add.s64 	%rd1156, %rd1156, 32;
$L__BB4_461:
	setp.eq.s32 	%p254, %r328, 0;
	@%p254 bra 	$L__BB4_468;
	setp.lt.u32 	%p255, %r329, 3;
	mov.u64 	%rd1439, %rd1156;
	@%p255 bra 	$L__BB4_464;
	st.global.f32 	[%rd1156], %f1;
	st.global.f32 	[%rd1156+4], %f1;
	st.global.f32 	[%rd1156+8], %f1;
	st.global.f32 	[%rd1156+12], %f1;
	add.s64 	%rd1156, %rd1156, 16;
	mov.u64 	%rd1439, %rd1156;
$L__BB4_464:
	setp.eq.s32 	%p256, %r347, 0;
	@%p256 bra 	$L__BB4_468;
	setp.eq.s32 	%p257, %r347, 1;
	st.global.f32 	[%rd1439], %f1;
	add.s64 	%rd1156, %rd1439, 4;
	@%p257 bra 	$L__BB4_468;
	setp.eq.s32 	%p258, %r347, 2;
	st.global.f32 	[%rd1439+4], %f1;
	add.s64 	%rd1156, %rd1439, 8;
	@%p258 bra 	$L__BB4_468;
	st.global.f32 	[%rd1439+8], %f1;
	add.s64 	%rd1156, %rd1439, 12;
$L__BB4_468:
	add.s32 	%r820, %r820, 1;
	setp.eq.s32 	%p259, %r820, %r627;
	@%p259 bra 	$L__BB4_469;
	bra.uni 	$L__BB4_428;
$L__BB4_469:
	add.s32 	%r819, %r819, 1;
	setp.eq.s32 	%p260, %r819, %r626;
	@%p260 bra 	$L__BB4_805;
	bra.uni 	$L__BB4_427;
$L__BB4_470:
	.pragma "nounroll";
	st.global.f32 	[%rd1156], %f1;
	st.global.f32 	[%rd1156+4], %f1;
	st.global.f32 	[%rd1156+8], %f1;
	st.global.f32 	[%rd1156+12], %f1;
	st.global.f32 	[%rd1156+16], %f1;
	st.global.f32 	[%rd1156+20], %f1;
	st.global.f32 	[%rd1156+24], %f1;
	st.global.f32 	[%rd1156+28], %f1;
	st.global.f32 	[%rd1156+32], %f1;
	st.global.f32 	[%rd1156+36], %f1;
	st.global.f32 	[%rd1156+40], %f1;
	st.global.f32 	[%rd1156+44], %f1;
	st.global.f32 	[%rd1156+48], %f1;
	st.global.f32 	[%rd1156+52], %f1;
	st.global.f32 	[%rd1156+56], %f1;
	st.global.f32 	[%rd1156+60], %f1;
	add.s64 	%rd1156, %rd1156, 64;
	add.s32 	%r828, %r828, 16;
	setp.eq.s32 	%p241, %r828, %r344;
	@%p241 bra 	$L__BB4_471;
	bra.uni 	$L__BB4_470;
$L__BB4_471:
	setp.eq.s32 	%p242, %r336, 0;
	@%p242 bra 	$L__BB4_481;
	setp.lt.u32 	%p243, %r337, 7;
	@%p243 bra 	$L__BB4_474;
	st.global.f32 	[%rd1156], %f1;
	st.global.f32 	[%rd1156+4], %f1;
	st.global.f32 	[%rd1156+8], %f1;
	st.global.f32 	[%rd1156+12], %f1;
	st.global.f32 	[%rd1156+16], %f1;
	st.global.f32 	[%rd1156+20], %f1;
	st.global.f32 	[%rd1156+24], %f1;
	st.global.f32 	[%rd1156+28], %f1;
	add.s64 	%rd1156, %rd1156, 32;
$L__BB4_474:
	setp.eq.s32 	%p244, %r338, 0;
	@%p244 bra 	$L__BB4_481;
	setp.lt.u32 	%p245, %r339, 3;
	mov.u64 	%rd1465, %rd1156;
	@%p245 bra 	$L__BB4_477;
	st.global.f32 	[%rd1156], %f1;
	st.global.f32 	[%rd1156+4], %f1;
	st.global.f32 	[%rd1156+8], %f1;
	st.global.f32 	[%rd1156+12], %f1;
	add.s64 	%rd1156, %rd1156, 16;
	mov.u64 	%rd1465, %rd1156;
$L__BB4_477:
	setp.eq.s32 	%p246, %r345, 0;
	@%p246 bra 	$L__BB4_481;
	setp.eq.s32 	%p247, %r345, 1;
	st.global.f32 	[%rd1465], %f1;
	add.s64 	%rd1156, %rd1465, 4;
	@%p247 bra 	$L__BB4_481;
	setp.eq.s32 	%p248, %r345, 2;
	st.global.f32 	[%rd1465+4], %f1;
	add.s64 	%rd1156, %rd1465, 8;
	@%p248 bra 	$L__BB4_481;
	st.global.f32 	[%rd1465+8], %f1;
	add.s64 	%rd1156, %rd1465, 12;
$L__BB4_481:
	add.s32 	%r826, %r826, 1;
	setp.ne.s32 	%p249, %r826, %r628;
	@%p249 bra 	$L__BB4_442;
	setp.lt.u32 	%p250, %r325, 15;
	@%p250 bra 	$L__BB4_458;
	mov.b32 	%r822, 0;
	bra.uni 	$L__BB4_457;
$L__BB4_484:
	add.s32 	%r367, %r2, -1;
	and.b32  	%r368, %r2, 15;
	add.s32 	%r369, %r368, -1;
	and.b32  	%r370, %r2, 7;
	add.s32 	%r371, %r370, -1;
	add.s32 	%r372, %r628, -1;
	and.b32  	%r373, %r628, 15;
	add.s32 	%r374, %r373, -1;
	and.b32  	%r375, %r628, 7;
	add.s32 	%r376, %r375, -1;
	add.s32 	%r377, %r630, -1;
	and.b32  	%r378, %r630, 15;
	add.s32 	%r379, %r378, -1;
	and.b32  	%r380, %r630, 7;
	add.s32 	%r381, %r380, -1;
	and.b32  	%r382, %r2, 2147483632;
	and.b32  	%r383, %r2, 3;
	and.b32  	%r384, %r628, 2147483632;
	and.b32  	%r385, %r628, 3;
	and.b32  	%r386, %r630, 2147483632;
	and.b32  	%r387, %r630, 3;
	mov.b32 	%r829, 0;
$L__BB4_485:
	mov.b32 	%r830, 0;
$L__BB4_486:
	setp.lt.u32 	%p192, %r367, 15;
	mov.b32 	%r833, 0;
	@%p192 bra 	$L__BB4_489;
	mov.b32 	%r831, 0;
$L__BB4_488:
	.pragma "nounroll";
	mul.wide.u32 	%rd997, %r831, 4;
	add.s64 	%rd998, %rd1156, %rd997;
	st.global.f32 	[%rd998], %f1;
	st.global.f32 	[%rd998+4], %f1;
	st.global.f32 	[%rd998+8], %f1;
	st.global.f32 	[%rd998+12], %f1;
	st.global.f32 	[%rd998+16], %f1;
	st.global.f32 	[%rd998+20], %f1;
	st.global.f32 	[%rd998+24], %f1;
	st.global.f32 	[%rd998+28], %f1;
	st.global.f32 	[%rd998+32], %f1;
	st.global.f32 	[%rd998+36], %f1;
	st.global.f32 	[%rd998+40], %f1;
	st.global.f32 	[%rd998+44], %f1;
	st.global.f32 	[%rd998+48], %f1;
	st.global.f32 	[%rd998+52], %f1;
	st.global.f32 	[%rd998+56], %f1;
	st.global.f32 	[%rd998+60], %f1;
	add.s32 	%r831, %r831, 16;
	setp.ne.s32 	%p193, %r831, %r382;
	mov.u32 	%r833, %r382;
	@%p193 bra 	$L__BB4_488;
$L__BB4_489:
	setp.eq.s32 	%p194, %r368, 0;
	@%p194 bra 	$L__BB4_499;
	setp.lt.u32 	%p195, %r369, 7;
	@%p195 bra 	$L__BB4_492;
	mul.wide.u32 	%rd999, %r833, 4;
	add.s64 	%rd1000, %rd1156, %rd999;
	st.global.f32 	[%rd1000], %f1;
	st.global.f32 	[%rd1000+4], %f1;
	st.global.f32 	[%rd1000+8], %f1;
	st.global.f32 	[%rd1000+12], %f1;
	st.global.f32 	[%rd1000+16], %f1;
	st.global.f32 	[%rd1000+20], %f1;
	st.global.f32 	[%rd1000+24], %f1;
	st.global.f32 	[%rd1000+28], %f1;
	add.s32 	%r833, %r833, 8;
$L__BB4_492:
	setp.eq.s32 	%p196, %r370, 0;
	@%p196 bra 	$L__BB4_499;
	setp.lt.u32 	%p197, %r371, 3;
	@%p197 bra 	$L__BB4_495;
	mul.wide.u32 	%rd1001, %r833, 4;
	add.s64 	%rd1002, %rd1156, %rd1001;
	st.global.f32 	[%rd1002], %f1;
	st.global.f32 	[%rd1002+4], %f1;
	st.global.f32 	[%rd1002+8], %f1;
	st.global.f32 	[%rd1002+12], %f1;
	add.s32 	%r833, %r833, 4;
$L__BB4_495:
	setp.eq.s32 	%p198, %r383, 0;
	@%p198 bra 	$L__BB4_499;
	setp.eq.s32 	%p199, %r383, 1;
	mul.wide.u32 	%rd1003, %r833, 4;
	add.s64 	%rd573, %rd1156, %rd1003;
	st.global.f32 	[%rd573], %f1;
	@%p199 bra 	$L__BB4_499;
	setp.eq.s32 	%p200, %r383, 2;
	st.global.f32 	[%rd573+4], %f1;
	@%p200 bra 	$L__BB4_499;
	st.global.f32 	[%rd573+8], %f1;
$L__BB4_499:
	mov.b32 	%r835, 0;
$L__BB4_500:
	setp.lt.u32 	%p201, %r372, 15;
	@%p201 bra 	$L__BB4_503;
	mov.b32 	%r836, 0;
$L__BB4_502:
	.pragma "nounroll";
	ld.global.f32 	%f188, [%rd1155];
	st.global.f32 	[%rd1156], %f188;
	ld.global.f32 	%f189, [%rd1155+4];
	st.global.f32 	[%rd1156+4], %f189;
	ld.global.f32 	%f190, [%rd1155+8];
	st.global.f32 	[%rd1156+8], %f190;
	ld.global.f32 	%f191, [%rd1155+12];
	st.global.f32 	[%rd1156+12], %f191;
	ld.global.f32 	%f192, [%rd1155+16];
	st.global.f32 	[%rd1156+16], %f192;
	ld.global.f32 	%f193, [%rd1155+20];
	st.global.f32 	[%rd1156+20], %f193;
	ld.global.f32 	%f194, [%rd1155+24];
	st.global.f32 	[%rd1156+24], %f194;
	ld.global.f32 	%f195, [%rd1155+28];
	st.global.f32 	[%rd1156+28], %f195;
	ld.global.f32 	%f196, [%rd1155+32];
	st.global.f32 	[%rd1156+32], %f196;
	ld.global.f32 	%f197, [%rd1155+36];
	st.global.f32 	[%rd1156+36], %f197;
	ld.global.f32 	%f198, [%rd1155+40];
	st.global.f32 	[%rd1156+40], %f198;
	ld.global.f32 	%f199, [%rd1155+44];
	st.global.f32 	[%rd1156+44], %f199;
	ld.global.f32 	%f200, [%rd1155+48];
	st.global.f32 	[%rd1156+48], %f200;
	ld.global.f32 	%f201, [%rd1155+52];
	st.global.f32 	[%rd1156+52], %f201;
	ld.global.f32 	%f202, [%rd1155+56];
	st.global.f32 	[%rd1156+56], %f202;
	ld.global.f32 	%f203, [%rd1155+60];
	st.global.f32 	[%rd1156+60], %f203;
	add.s64 	%rd1155, %rd1155, 64;
	add.s64 	%rd1156, %rd1156, 64;
	add.s32 	%r836, %r836, 16;
	setp.ne.s32 	%p202, %r836, %r384;
	@%p202 bra 	$L__BB4_502;
$L__BB4_503:
	setp.eq.s32 	%p203, %r373, 0;
	@%p203 bra 	$L__BB4_513;
	setp.lt.u32 	%p204, %r374, 7;
	@%p204 bra 	$L__BB4_506;
	ld.global.f32 	%f204, [%rd1155];
	st.global.f32 	[%rd1156], %f204;
	ld.global.f32 	%f205, [%rd1155+4];
	st.global.f32 	[%rd1156+4], %f205;
	ld.global.f32 	%f206, [%rd1155+8];
	st.global.f32 	[%rd1156+8], %f206;
	ld.global.f32 	%f207, [%rd1155+12];
	st.global.f32 	[%rd1156+12], %f207;
	ld.global.f32 	%f208, [%rd1155+16];
	st.global.f32 	[%rd1156+16], %f208;
	ld.global.f32 	%f209, [%rd1155+20];
	st.global.f32 	[%rd1156+20], %f209;
	ld.global.f32 	%f210, [%rd1155+24];
	st.global.f32 	[%rd1156+24], %f210;
	ld.global.f32 	%f211, [%rd1155+28];
	st.global.f32 	[%rd1156+28], %f211;
	add.s64 	%rd1155, %rd1155, 32;
	add.s64 	%rd1156, %rd1156, 32;
$L__BB4_506:
	setp.eq.s32 	%p205, %r375, 0;
	@%p205 bra 	$L__BB4_513;
	setp.lt.u32 	%p206, %r376, 3;
	mov.u64 	%rd1485, %rd1156;
	mov.u64 	%rd1486, %rd1155;
	@%p206 bra 	$L__BB4_509;
	ld.global.f32 	%f212, [%rd1155];
	st.global.f32 	[%rd1156], %f212;
	ld.global.f32 	%f213, [%rd1155+4];
	st.global.f32 	[%rd1156+4], %f213;
	ld.global.f32 	%f214, [%rd1155+8];
	st.global.f32 	[%rd1156+8], %f214;
	ld.global.f32 	%f215, [%rd1155+12];
	st.global.f32 	[%rd1156+12], %f215;
	add.s64 	%rd1155, %rd1155, 16;
	add.s64 	%rd1156, %rd1156, 16;
	mov.u64 	%rd1485, %rd1156;
	mov.u64 	%rd1486, %rd1155;
$L__BB4_509:
	setp.eq.s32 	%p207, %r385, 0;
	@%p207 bra 	$L__BB4_513;
	setp.eq.s32 	%p208, %r385, 1;
	ld.global.f32 	%f216, [%rd1486];
	st.global.f32 	[%rd1485], %f216;
	add.s64 	%rd1155, %rd1486, 4;
	add.s64 	%rd1156, %rd1485, 4;
	@%p208 bra 	$L__BB4_513;
	setp.eq.s32 	%p209, %r385, 2;
	ld.global.f32 	%f217, [%rd1486+4];
	st.global.f32 	[%rd1485+4], %f217;
	add.s64 	%rd1155, %rd1486, 8;
	add.s64 	%rd1156, %rd1485, 8;
	@%p209 bra 	$L__BB4_513;
	ld.global.f32 	%f218, [%rd1486+8];
	st.global.f32 	[%rd1485+8], %f218;
	add.s64 	%rd1155, %rd1486, 12;
	add.s64 	%rd1156, %rd1485, 12;
$L__BB4_513:
	setp.lt.u32 	%p210, %r377, 15;
	@%p210 bra 	$L__BB4_516;
	mov.b32 	%r837, 0;
$L__BB4_515:
	.pragma "nounroll";
	st.global.f32 	[%rd1156], %f1;
	st.global.f32 	[%rd1156+4], %f1;
	st.global.f32 	[%rd1156+8], %f1;
	st.global.f32 	[%rd1156+12], %f1;
	st.global.f32 	[%rd1156+16], %f1;
	st.global.f32 	[%rd1156+20], %f1;
	st.global.f32 	[%rd1156+24], %f1;
	st.global.f32 	[%rd1156+28], %f1;
	st.global.f32 	[%rd1156+32], %f1;
	st.global.f32 	[%rd1156+36], %f1;
	st.global.f32 	[%rd1156+40], %f1;
	st.global.f32 	[%rd1156+44], %f1;
	st.global.f32 	[%rd1156+48], %f1;
	st.global.f32 	[%rd1156+52], %f1;
	st.global.f32 	[%rd1156+56], %f1;
	st.global.f32 	[%rd1156+60], %f1;
	add.s64 	%rd1156, %rd1156, 64;
	add.s32 	%r837, %r837, 16;
	setp.eq.s32 	%p211, %r837, %r386;
	@%p211 bra 	$L__BB4_516;
	bra.uni 	$L__BB4_515;
$L__BB4_516:
	setp.eq.s32 	%p212, %r378, 0;
	@%p212 bra 	$L__BB4_526;
	setp.lt.u32 	%p213, %r379, 7;
	@%p213 bra 	$L__BB4_519;
	st.global.f32 	[%rd1156], %f1;
	st.global.f32 	[%rd1156+4], %f1;
	st.global.f32 	[%rd1156+8], %f1;
	st.global.f32 	[%rd1156+12], %f1;
	st.global.f32 	[%rd1156+16], %f1;
	st.global.f32 	[%rd1156+20], %f1;
	st.global.f32 	[%rd1156+24], %f1;
	st.global.f32 	[%rd1156+28], %f1;
	add.s64 	%rd1156, %rd1156, 32;
$L__BB4_519:
	setp.eq.s32 	%p214, %r380, 0;
	@%p214 bra 	$L__BB4_526;
	setp.lt.u32 	%p215, %r381, 3;
	mov.u64 	%rd1495, %rd1156;
	@%p215 bra 	$L__BB4_522;
	st.global.f32 	[%rd1156], %f1;
	st.global.f32 	[%rd1156+4], %f1;
	st.global.f32 	[%rd1156+8], %f1;
	st.global.f32 	[%rd1156+12], %f1;
	add.s64 	%rd1156, %rd1156, 16;
	mov.u64 	%rd1495, %rd1156;
$L__BB4_522:
	setp.eq.s32 	%p216, %r387, 0;
	@%p216 bra 	$L__BB4_526;
	setp.eq.s32 	%p217, %r387, 1;
	st.global.f32 	[%rd1495], %f1;
	add.s64 	%rd1156, %rd1495, 4;
	@%p217 bra 	$L__BB4_526;
	setp.eq.s32 	%p218, %r387, 2;
	st.global.f32 	[%rd1495+4], %f1;
	add.s64 	%rd1156, %rd1495, 8;
	@%p218 bra 	$L__BB4_526;
	st.global.f32 	[%rd1495+8], %f1;
	add.s64 	%rd1156, %rd1495, 12;
$L__BB4_526:
	add.s32 	%r835, %r835, 1;
	setp.ne.s32 	%p219, %r835, %r628;
	@%p219 bra 	$L__BB4_500;
	add.s32 	%r830, %r830, 1;
	setp.ne.s32 	%p220, %r830, %r627;
	@%p220 bra 	$L__BB4_486;
	add.s32 	%r829, %r829, 1;
	setp.eq.s32 	%p221, %r829, %r626;
	@%p221 bra 	$L__BB4_805;
	bra.uni 	$L__BB4_485;
$L__BB4_529:
	setp.lt.s32 	%p139, %r3, 1;
	@%p139 bra 	$L__BB4_575;
	add.s32 	%r405, %r3, -1;
	and.b32  	%r406, %r3, 15;
	add.s32 	%r407, %r406, -1;
	and.b32  	%r408, %r3, 7;
	add.s32 	%r409, %r408, -1;
	add.s32 	%r410, %r628, -1;
	and.b32  	%r411, %r628, 15;
	add.s32 	%r412, %r411, -1;
	and.b32  	%r413, %r628, 7;
	add.s32 	%r414, %r413, -1;
	add.s32 	%r415, %r630, -1;
	and.b32  	%r416, %r630, 15;
	add.s32 	%r417, %r416, -1;
	and.b32  	%r418, %r630, 7;
	add.s32 	%r419, %r418, -1;
	and.b32  	%r420, %r628, 2147483632;
	and.b32  	%r421, %r628, 3;
	and.b32  	%r422, %r630, 2147483632;
	and.b32  	%r423, %r630, 3;
	and.b32  	%r424, %r3, 2147483632;
	and.b32  	%r425, %r3, 3;
	mov.b32 	%r838, 0;
$L__BB4_531:
	mov.b32 	%r839, 0;
$L__BB4_532:
	mov.b32 	%r841, 0;
$L__BB4_533:
	setp.lt.u32 	%p161, %r410, 15;
	@%p161 bra 	$L__BB4_536;
	mov.b32 	%r842, 0;
$L__BB4_535:
	.pragma "nounroll";
	ld.global.f32 	%f157, [%rd1155];
	st.global.f32 	[%rd1156], %f157;
	ld.global.f32 	%f158, [%rd1155+4];
	st.global.f32 	[%rd1156+4], %f158;
	ld.global.f32 	%f159, [%rd1155+8];
	st.global.f32 	[%rd1156+8], %f159;
	ld.global.f32 	%f160, [%rd1155+12];
	st.global.f32 	[%rd1156+12], %f160;
	ld.global.f32 	%f161, [%rd1155+16];
	st.global.f32 	[%rd1156+16], %f161;
	ld.global.f32 	%f162, [%rd1155+20];
	st.global.f32 	[%rd1156+20], %f162;
	ld.global.f32 	%f163, [%rd1155+24];
	st.global.f32 	[%rd1156+24], %f163;
	ld.global.f32 	%f164, [%rd1155+28];
	st.global.f32 	[%rd1156+28], %f164;
	ld.global.f32 	%f165, [%rd1155+32];
	st.global.f32 	[%rd1156+32], %f165;
	ld.global.f32 	%f166, [%rd1155+36];
	st.global.f32 	[%rd1156+36], %f166;
	ld.global.f32 	%f167, [%rd1155+40];
	st.global.f32 	[%rd1156+40], %f167;
	ld.global.f32 	%f168, [%rd1155+44];
	st.global.f32 	[%rd1156+44], %f168;
	ld.global.f32 	%f169, [%rd1155+48];
	st.global.f32 	[%rd1156+48], %f169;
	ld.global.f32 	%f170, [%rd1155+52];
	st.global.f32 	[%rd1156+52], %f170;
	ld.global.f32 	%f171, [%rd1155+56];
	st.global.f32 	[%rd1156+56], %f171;
	ld.global.f32 	%f172, [%rd1155+60];
	st.global.f32 	[%rd1156+60], %f172;
	add.s64 	%rd1155, %rd1155, 64;
	add.s64 	%rd1156, %rd1156, 64;
	add.s32 	%r842, %r842, 16;
	setp.ne.s32 	%p162, %r842, %r420;
	@%p162 bra 	$L__BB4_535;
$L__BB4_536:
	setp.eq.s32 	%p163, %r411, 0;
	@%p163 bra 	$L__BB4_546;
	setp.lt.u32 	%p164, %r412, 7;
	@%p164 bra 	$L__BB4_539;
	ld.global.f32 	%f173, [%rd1155];
	st.global.f32 	[%rd1156], %f173;
	ld.global.f32 	%f174, [%rd1155+4];
	st.global.f32 	[%rd1156+4], %f174;
	ld.global.f32 	%f175, [%rd1155+8];
	st.global.f32 	[%rd1156+8], %f175;
	ld.global.f32 	%f176, [%rd1155+12];
	st.global.f32 	[%rd1156+12], %f176;
	ld.global.f32 	%f177, [%rd1155+16];
	st.global.f32 	[%rd1156+16], %f177;
	ld.global.f32 	%f178, [%rd1155+20];
	st.global.f32 	[%rd1156+20], %f178;
	ld.global.f32 	%f179, [%rd1155+24];
	st.global.f32 	[%rd1156+24], %f179;
	ld.global.f32 	%f180, [%rd1155+28];
	st.global.f32 	[%rd1156+28], %f180;
	add.s64 	%rd1155, %rd1155, 32;
	add.s64 	%rd1156, %rd1156, 32;
$L__BB4_539:
	setp.eq.s32 	%p165, %r413, 0;
	@%p165 bra 	$L__BB4_546;
	setp.lt.u32 	%p166, %r414, 3;
	mov.u64 	%rd1523, %rd1156;
	mov.u64 	%rd1524, %rd1155;
	@%p166 bra 	$L__BB4_542;
	ld.global.f32 	%f181, [%rd1155];
	st.global.f32 	[%rd1156], %f181;
	ld.global.f32 	%f182, [%rd1155+4];
	st.global.f32 	[%rd1156+4], %f182;
	ld.global.f32 	%f183, [%rd1155+8];
	st.global.f32 	[%rd1156+8], %f183;
	ld.global.f32 	%f184, [%rd1155+12];
	st.global.f32 	[%rd1156+12], %f184;
	add.s64 	%rd1155, %rd1155, 16;
	add.s64 	%rd1156, %rd1156, 16;
	mov.u64 	%rd1523, %rd1156;
	mov.u64 	%rd1524, %rd1155;
$L__BB4_542:
	setp.eq.s32 	%p167, %r421, 0;
	@%p167 bra 	$L__BB4_546;
	setp.eq.s32 	%p168, %r421, 1;
	ld.global.f32 	%f185, [%rd1524];
	st.global.f32 	[%rd1523], %f185;
	add.s64 	%rd1155, %rd1524, 4;
	add.s64 	%rd1156, %rd1523, 4;
	@%p168 bra 	$L__BB4_546;
	setp.eq.s32 	%p169, %r421, 2;
	ld.global.f32 	%f186, [%rd1524+4];
	st.global.f32 	[%rd1523+4], %f186;
	add.s64 	%rd1155, %rd1524, 8;
	add.s64 	%rd1156, %rd1523, 8;
	@%p169 bra 	$L__BB4_546;
	ld.global.f32 	%f187, [%rd1524+8];
	st.global.f32 	[%rd1523+8], %f187;
	add.s64 	%rd1155, %rd1524, 12;
	add.s64 	%rd1156, %rd1523, 12;
$L__BB4_546:
	setp.lt.u32 	%p170, %r415, 15;
	@%p170 bra 	$L__BB4_562;
	mov.b32 	%r843, 0;
	bra.uni 	$L__BB4_561;
$L__BB4_548:
	.pragma "nounroll";
	st.global.f32 	[%rd1156], %f1;
	st.global.f32 	[%rd1156+4], %f1;
	st.global.f32 	[%rd1156+8], %f1;
	st.global.f32 	[%rd1156+12], %f1;
	st.global.f32 	[%rd1156+16], %f1;
	st.global.f32 	[%rd1156+20], %f1;
	st.global.f32 	[%rd1156+24], %f1;
	st.global.f32 	[%rd1156+28], %f1;
	st.global.f32 	[%rd1156+32], %f1;
	st.global.f32 	[%rd1156+36], %f1;
	st.global.f32 	[%rd1156+40], %f1;
	st.global.f32 	[%rd1156+44], %f1;
	st.global.f32 	[%rd1156+48], %f1;
	st.global.f32 	[%rd1156+52], %f1;
	st.global.f32 	[%rd1156+56], %f1;
	st.global.f32 	[%rd1156+60], %f1;
	add.s64 	%rd1156, %rd1156, 64;
	add.s32 	%r840, %r840, 16;
	setp.ne.s32 	%p181, %r840, %r424;
	@%p181 bra 	$L__BB4_548;
$L__BB4_549:
	setp.eq.s32 	%p182, %r406, 0;
	@%p182 bra 	$L__BB4_559;
	setp.lt.u32 	%p183, %r407, 7;
	@%p183 bra 	$L__BB4_552;
	st.global.f32 	[%rd1156], %f1;
	st.global.f32 	[%rd1156+4], %f1;
	st.global.f32 	[%rd1156+8], %f1;
	st.global.f32 	[%rd1156+12], %f1;
	st.global.f32 	[%rd1156+16], %f1;
	st.global.f32 	[%rd1156+20], %f1;
	st.global.f32 	[%rd1156+24], %f1;
	st.global.f32 	[%rd1156+28], %f1;
	add.s64 	%rd1156, %rd1156, 32;
$L__BB4_552:
	setp.eq.s32 	%p184, %r408, 0;
	@%p184 bra 	$L__BB4_559;
	setp.lt.u32 	%p185, %r409, 3;
	mov.u64 	%rd1507, %rd1156;
	@%p185 bra 	$L__BB4_555;
	st.global.f32 	[%rd1156], %f1;
	st.global.f32 	[%rd1156+4], %f1;
	st.global.f32 	[%rd1156+8], %f1;
	st.global.f32 	[%rd1156+12], %f1;
	add.s64 	%rd1156, %rd1156, 16;
	mov.u64 	%rd1507, %rd1156;
$L__BB4_555:
	setp.eq.s32 	%p186, %r425, 0;
	@%p186 bra 	$L__BB4_559;
	setp.eq.s32 	%p187, %r425, 1;
	st.global.f32 	[%rd1507], %f1;
	add.s64 	%rd1156, %rd1507, 4;
	@%p187 bra 	$L__BB4_559;
	setp.eq.s32 	%p188, %r425, 2;
	st.global.f32 	[%rd1507+4], %f1;
	add.s64 	%rd1156, %rd1507, 8;
	@%p188 bra 	$L__BB4_559;
	st.global.f32 	[%rd1507+8], %f1;
	add.s64 	%rd1156, %rd1507, 12;
$L__BB4_559:
	add.s32 	%r839, %r839, 1;
	setp.eq.s32 	%p189, %r839, %r627;
	@%p189 bra 	$L__BB4_560;
	bra.uni 	$L__BB4_532;
$L__BB4_560:
	add.s32 	%r838, %r838, 1;
	setp.eq.s32 	%p190, %r838, %r626;
	@%p190 bra 	$L__BB4_805;
	bra.uni 	$L__BB4_531;
$L__BB4_561:
	.pragma "nounroll";
	st.global.f32 	[%rd1156], %f1;
	st.global.f32 	[%rd1156+4], %f1;
	st.global.f32 	[%rd1156+8], %f1;
	st.global.f32 	[%rd1156+12], %f1;
	st.global.f32 	[%rd1156+16], %f1;
	st.global.f32 	[%rd1156+20], %f1;
	st.global.f32 	[%rd1156+24], %f1;
	st.global.f32 	[%rd1156+28], %f1;
	st.global.f32 	[%rd1156+32], %f1;
	st.global.f32 	[%rd1156+36], %f1;
	st.global.f32 	[%rd1156+40], %f1;
	st.global.f32 	[%rd1156+44], %f1;
	st.global.f32 	[%rd1156+48], %f1;
	st.global.f32 	[%rd1156+52], %f1;
	st.global.f32 	[%rd1156+56], %f1;
	st.global.f32 	[%rd1156+60], %f1;
	add.s64 	%rd1156, %rd1156, 64;
	add.s32 	%r843, %r843, 16;
	setp.eq.s32 	%p171, %r843, %r422;
	@%p171 bra 	$L__BB4_562;
	bra.uni 	$L__BB4_561;
$L__BB4_562:
	setp.eq.s32 	%p172, %r416, 0;
	@%p172 bra 	$L__BB4_572;
	setp.lt.u32 	%p173, %r417, 7;
	@%p173 bra 	$L__BB4_565;
	st.global.f32 	[%rd1156], %f1;
	st.global.f32 	[%rd1156+4], %f1;
	st.global.f32 	[%rd1156+8], %f1;
	st.global.f32 	[%rd1156+12], %f1;
	st.global.f32 	[%rd1156+16], %f1;
	st.global.f32 	[%rd1156+20], %f1;
	st.global.f32 	[%rd1156+24], %f1;
	st.global.f32 	[%rd1156+28], %f1;
	add.s64 	%rd1156, %rd1156, 32;
$L__BB4_565:
	setp.eq.s32 	%p174, %r418, 0;
	@%p174 bra 	$L__BB4_572;
	setp.lt.u32 	%p175, %r419, 3;
	mov.u64 	%rd1533, %rd1156;
	@%p175 bra 	$L__BB4_568;
	st.global.f32 	[%rd1156], %f1;
	st.global.f32 	[%rd1156+4], %f1;
	st.global.f32 	[%rd1156+8], %f1;
	st.global.f32 	[%rd1156+12], %f1;
	add.s64 	%rd1156, %rd1156, 16;
	mov.u64 	%rd1533, %rd1156;
$L__BB4_568:
	setp.eq.s32 	%p176, %r423, 0;
	@%p176 bra 	$L__BB4_572;
	setp.eq.s32 	%p177, %r423, 1;
	st.global.f32 	[%rd1533], %f1;
	add.s64 	%rd1156, %rd1533, 4;
	@%p177 bra 	$L__BB4_572;
	setp.eq.s32 	%p178, %r423, 2;
	st.global.f32 	[%rd1533+4], %f1;
	add.s64 	%rd1156, %rd1533, 8;
	@%p178 bra 	$L__BB4_572;
	st.global.f32 	[%rd1533+8], %f1;
	add.s64 	%rd1156, %rd1533, 12;
$L__BB4_572:
	add.s32 	%r841, %r841, 1;
	setp.ne.s32 	%p179, %r841, %r628;
	@%p179 bra 	$L__BB4_533;
	setp.lt.u32 	%p180, %r405, 15;
	@%p180 bra 	$L__BB4_549;
	mov.b32 	%r840, 0;
	bra.uni 	$L__BB4_548;
$L__BB4_575:
	add.s32 	%r438, %r628, -1;
	and.b32  	%r439, %r628, 15;
	add.s32 	%r440, %r439, -1;
	and.b32  	%r441, %r628, 7;
	add.s32 	%r442, %r441, -1;
	add.s32 	%r443, %r630, -1;
	and.b32  	%r444, %r630, 15;
	add.s32 	%r445, %r444, -1;
	and.b32  	%r446, %r630, 7;
	add.s32 	%r447, %r446, -1;
	and.b32  	%r448, %r628, 2147483632;
	and.b32  	%r449, %r628, 3;
	and.b32  	%r450, %r630, 2147483632;
	and.b32  	%r451, %r630, 3;
	mov.b32 	%r844, 0;
$L__BB4_576:
	mov.b32 	%r845, 0;
$L__BB4_577:
	mov.b32 	%r846, 0;
$L__BB4_578:
	setp.lt.u32 	%p140, %r438, 15;
	@%p140 bra 	$L__BB4_581;
	mov.b32 	%r847, 0;
$L__BB4_580:
	.pragma "nounroll";
	ld.global.f32 	%f126, [%rd1155];
	st.global.f32 	[%rd1156], %f126;
	ld.global.f32 	%f127, [%rd1155+4];
	st.global.f32 	[%rd1156+4], %f127;
	ld.global.f32 	%f128, [%rd1155+8];
	st.global.f32 	[%rd1156+8], %f128;
	ld.global.f32 	%f129, [%rd1155+12];
	st.global.f32 	[%rd1156+12], %f129;
	ld.global.f32 	%f130, [%rd1155+16];
	st.global.f32 	[%rd1156+16], %f130;
	ld.global.f32 	%f131, [%rd1155+20];
	st.global.f32 	[%rd1156+20], %f131;
	ld.global.f32 	%f132, [%rd1155+24];
	st.global.f32 	[%rd1156+24], %f132;
	ld.global.f32 	%f133, [%rd1155+28];
	st.global.f32 	[%rd1156+28], %f133;
	ld.global.f32 	%f134, [%rd1155+32];
	st.global.f32 	[%rd1156+32], %f134;
	ld.global.f32 	%f135, [%rd1155+36];
	st.global.f32 	[%rd1156+36], %f135;
	ld.global.f32 	%f136, [%rd1155+40];
	st.global.f32 	[%rd1156+40], %f136;
	ld.global.f32 	%f137, [%rd1155+44];
	st.global.f32 	[%rd1156+44], %f137;
	ld.global.f32 	%f138, [%rd1155+48];
	st.global.f32 	[%rd1156+48], %f138;
	ld.global.f32 	%f139, [%rd1155+52];
	st.global.f32 	[%rd1156+52], %f139;
	ld.global.f32 	%f140, [%rd1155+56];
	st.global.f32 	[%rd1156+56], %f140;
	ld.global.f32 	%f141, [%rd1155+60];
	st.global.f32 	[%rd1156+60], %f141;
	add.s64 	%rd1155, %rd1155, 64;
	add.s64 	%rd1156, %rd1156, 64;
	add.s32 	%r847, %r847, 16;
	setp.ne.s32 	%p141, %r847, %r448;
	@%p141 bra 	$L__BB4_580;
$L__BB4_581:
	setp.eq.s32 	%p142, %r439, 0;
	@%p142 bra 	$L__BB4_591;
	setp.lt.u32 	%p143, %r440, 7;
	@%p143 bra 	$L__BB4_584;
	ld.global.f32 	%f142, [%rd1155];
	st.global.f32 	[%rd1156], %f142;
	ld.global.f32 	%f143, [%rd1155+4];
	st.global.f32 	[%rd1156+4], %f143;
	ld.global.f32 	%f144, [%rd1155+8];
	st.global.f32 	[%rd1156+8], %f144;
	ld.global.f32 	%f145, [%rd1155+12];
	st.global.f32 	[%rd1156+12], %f145;
	ld.global.f32 	%f146, [%rd1155+16];
	st.global.f32 	[%rd1156+16], %f146;
	ld.global.f32 	%f147, [%rd1155+20];
	st.global.f32 	[%rd1156+20], %f147;
	ld.global.f32 	%f148, [%rd1155+24];
	st.global.f32 	[%rd1156+24], %f148;
	ld.global.f32 	%f149, [%rd1155+28];
	st.global.f32 	[%rd1156+28], %f149;
	add.s64 	%rd1155, %rd1155, 32;
	add.s64 	%rd1156, %rd1156, 32;
$L__BB4_584:
	setp.eq.s32 	%p144, %r441, 0;
	@%p144 bra 	$L__BB4_591;
	setp.lt.u32 	%p145, %r442, 3;
	mov.u64 	%rd1553, %rd1156;
	mov.u64 	%rd1554, %rd1155;
	@%p145 bra 	$L__BB4_587;
	ld.global.f32 	%f150, [%rd1155];
	st.global.f32 	[%rd1156], %f150;
	ld.global.f32 	%f151, [%rd1155+4];
	st.global.f32 	[%rd1156+4], %f151;
	ld.global.f32 	%f152, [%rd1155+8];
	st.global.f32 	[%rd1156+8], %f152;
	ld.global.f32 	%f153, [%rd1155+12];
	st.global.f32 	[%rd1156+12], %f153;
	add.s64 	%rd1155, %rd1155, 16;
	add.s64 	%rd1156, %rd1156, 16;
	mov.u64 	%rd1553, %rd1156;
	mov.u64 	%rd1554, %rd1155;
$L__BB4_587:
	setp.eq.s32 	%p146, %r449, 0;
	@%p146 bra 	$L__BB4_591;
	setp.eq.s32 	%p147, %r449, 1;
	ld.global.f32 	%f154, [%rd1554];
	st.global.f32 	[%rd1553], %f154;
	add.s64 	%rd1155, %rd1554, 4;
	add.s64 	%rd1156, %rd1553, 4;
	@%p147 bra 	$L__BB4_591;
	setp.eq.s32 	%p148, %r449, 2;
	ld.global.f32 	%f155, [%rd1554+4];
	st.global.f32 	[%rd1553+4], %f155;
	add.s64 	%rd1155, %rd1554, 8;
	add.s64 	%rd1156, %rd1553, 8;
	@%p148 bra 	$L__BB4_591;
	ld.global.f32 	%f156, [%rd1554+8];
	st.global.f32 	[%rd1553+8], %f156;
	add.s64 	%rd1155, %rd1554, 12;
	add.s64 	%rd1156, %rd1553, 12;
$L__BB4_591:
	setp.lt.u32 	%p149, %r443, 15;
	@%p149 bra 	$L__BB4_594;
	mov.b32 	%r848, 0;
$L__BB4_593:
	.pragma "nounroll";
	st.global.f32 	[%rd1156], %f1;
	st.global.f32 	[%rd1156+4], %f1;
	st.global.f32 	[%rd1156+8], %f1;
	st.global.f32 	[%rd1156+12], %f1;
	st.global.f32 	[%rd1156+16], %f1;
	st.global.f32 	[%rd1156+20], %f1;
	st.global.f32 	[%rd1156+24], %f1;
	st.global.f32 	[%rd1156+28], %f1;
	st.global.f32 	[%rd1156+32], %f1;
	st.global.f32 	[%rd1156+36], %f1;
	st.global.f32 	[%rd1156+40], %f1;
	st.global.f32 	[%rd1156+44], %f1;
	st.global.f32 	[%rd1156+48], %f1;
	st.global.f32 	[%rd1156+52], %f1;
	st.global.f32 	[%rd1156+56], %f1;
	st.global.f32 	[%rd1156+60], %f1;
	add.s64 	%rd1156, %rd1156, 64;
	add.s32 	%r848, %r848, 16;
	setp.eq.s32 	%p150, %r848, %r450;
	@%p150 bra 	$L__BB4_594;
	bra.uni 	$L__BB4_593;
$L__BB4_594:
	setp.eq.s32 	%p151, %r444, 0;
	@%p151 bra 	$L__BB4_604;
	setp.lt.u32 	%p152, %r445, 7;
	@%p152 bra 	$L__BB4_597;
	st.global.f32 	[%rd1156], %f1;
	st.global.f32 	[%rd1156+4], %f1;
	st.global.f32 	[%rd1156+8], %f1;
	st.global.f32 	[%rd1156+12], %f1;
	st.global.f32 	[%rd1156+16], %f1;
	st.global.f32 	[%rd1156+20], %f1;
	st.global.f32 	[%rd1156+24], %f1;
	st.global.f32 	[%rd1156+28], %f1;
	add.s64 	%rd1156, %rd1156, 32;
$L__BB4_597:
	setp.eq.s32 	%p153, %r446, 0;
	@%p153 bra 	$L__BB4_604;
	setp.lt.u32 	%p154, %r447, 3;
	mov.u64 	%rd1563, %rd1156;
	@%p154 bra 	$L__BB4_600;
	st.global.f32 	[%rd1156], %f1;
	st.global.f32 	[%rd1156+4], %f1;
	st.global.f32 	[%rd1156+8], %f1;
	st.global.f32 	[%rd1156+12], %f1;
	add.s64 	%rd1156, %rd1156, 16;
	mov.u64 	%rd1563, %rd1156;
$L__BB4_600:
	setp.eq.s32 	%p155, %r451, 0;
	@%p155 bra 	$L__BB4_604;
	setp.eq.s32 	%p156, %r451, 1;
	st.global.f32 	[%rd1563], %f1;
	add.s64 	%rd1156, %rd1563, 4;
	@%p156 bra 	$L__BB4_604;
	setp.eq.s32 	%p157, %r451, 2;
	st.global.f32 	[%rd1563+4], %f1;
	add.s64 	%rd1156, %rd1563, 8;
	@%p157 bra 	$L__BB4_604;
	st.global.f32 	[%rd1563+8], %f1;
	add.s64 	%rd1156, %rd1563, 12;
$L__BB4_604:
	add.s32 	%r846, %r846, 1;
	setp.ne.s32 	%p158, %r846, %r628;
	@%p158 bra 	$L__BB4_578;
	add.s32 	%r845, %r845, 1;
	setp.ne.s32 	%p159, %r845, %r627;
	@%p159 bra 	$L__BB4_577;
	add.s32 	%r844, %r844, 1;
	setp.eq.s32 	%p160, %r844, %r626;
	@%p160 bra 	$L__BB4_805;
	bra.uni 	$L__BB4_576;
$L__BB4_607:
	setp.lt.s32 	%p51, %r2, 1;
	@%p51 bra 	$L__BB4_686;
	setp.lt.s32 	%p86, %r3, 1;
	@%p86 bra 	$L__BB4_654;
	add.s32 	%r462, %r2, -1;
	and.b32  	%r463, %r2, 15;
	add.s32 	%r464, %r463, -1;
	and.b32  	%r465, %r2, 7;
	add.s32 	%r466, %r465, -1;
	add.s32 	%r467, %r628, -1;
	and.b32  	%r468, %r628, 15;
	add.s32 	%r469, %r468, -1;
	and.b32  	%r470, %r628, 7;
	add.s32 	%r471, %r470, -1;
	add.s32 	%r472, %r3, -1;
	and.b32  	%r473, %r3, 15;
	add.s32 	%r474, %r473, -1;
	and.b32  	%r475, %r3, 7;
	add.s32 	%r476, %r475, -1;
	and.b32  	%r477, %r2, 2147483632;
	and.b32  	%r478, %r2, 3;
	and.b32  	%r479, %r628, 2147483632;
	and.b32  	%r480, %r628, 3;
	and.b32  	%r481, %r3, 2147483632;
	and.b32  	%r482, %r3, 3;
	mov.b32 	%r849, 0;
$L__BB4_610:
	mov.b32 	%r850, 0;
$L__BB4_611:
	setp.lt.u32 	%p108, %r462, 15;
	mov.b32 	%r856, 0;
	@%p108 bra 	$L__BB4_614;
	mov.b32 	%r851, 0;
$L__BB4_613:
	.pragma "nounroll";
	mul.wide.u32 	%rd969, %r851, 4;
	add.s64 	%rd970, %rd1156, %rd969;
	st.global.f32 	[%rd970], %f1;
	st.global.f32 	[%rd970+4], %f1;
	st.global.f32 	[%rd970+8], %f1;
	st.global.f32 	[%rd970+12], %f1;
	st.global.f32 	[%rd970+16], %f1;
	st.global.f32 	[%rd970+20], %f1;
	st.global.f32 	[%rd970+24], %f1;
	st.global.f32 	[%rd970+28], %f1;
	st.global.f32 	[%rd970+32], %f1;
	st.global.f32 	[%rd970+36], %f1;
	st.global.f32 	[%rd970+40], %f1;
	st.global.f32 	[%rd970+44], %f1;
	st.global.f32 	[%rd970+48], %f1;
	st.global.f32 	[%rd970+52], %f1;
	st.global.f32 	[%rd970+56], %f1;
	st.global.f32 	[%rd970+60], %f1;
	add.s32 	%r851, %r851, 16;
	setp.eq.s32 	%p109, %r851, %r477;
	mov.u32 	%r856, %r477;
	@%p109 bra 	$L__BB4_614;
	bra.uni 	$L__BB4_613;
$L__BB4_614:
	setp.eq.s32 	%p110, %r463, 0;
	@%p110 bra 	$L__BB4_624;
	setp.lt.u32 	%p111, %r464, 7;
	@%p111 bra 	$L__BB4_617;
	mul.wide.u32 	%rd971, %r856, 4;
	add.s64 	%rd972, %rd1156, %rd971;
	st.global.f32 	[%rd972], %f1;
	st.global.f32 	[%rd972+4], %f1;
	st.global.f32 	[%rd972+8], %f1;
	st.global.f32 	[%rd972+12], %f1;
	st.global.f32 	[%rd972+16], %f1;
	st.global.f32 	[%rd972+20], %f1;
	st.global.f32 	[%rd972+24], %f1;
	st.global.f32 	[%rd972+28], %f1;
	add.s32 	%r856, %r856, 8;
$L__BB4_617:
	setp.eq.s32 	%p112, %r465, 0;
	@%p112 bra 	$L__BB4_624;
	setp.lt.u32 	%p113, %r466, 3;
	@%p113 bra 	$L__BB4_620;
	mul.wide.u32 	%rd973, %r856, 4;
	add.s64 	%rd974, %rd1156, %rd973;
	st.global.f32 	[%rd974], %f1;
	st.global.f32 	[%rd974+4], %f1;
	st.global.f32 	[%rd974+8], %f1;
	st.global.f32 	[%rd974+12], %f1;
	add.s32 	%r856, %r856, 4;
$L__BB4_620:
	setp.eq.s32 	%p114, %r478, 0;
	@%p114 bra 	$L__BB4_624;
	setp.eq.s32 	%p115, %r478, 1;
	mul.wide.u32 	%rd975, %r856, 4;
	add.s64 	%rd776, %rd1156, %rd975;
	st.global.f32 	[%rd776], %f1;
	@%p115 bra 	$L__BB4_624;
	setp.eq.s32 	%p116, %r478, 2;
	st.global.f32 	[%rd776+4], %f1;
	@%p116 bra 	$L__BB4_624;
	st.global.f32 	[%rd776+8], %f1;
$L__BB4_624:
	mov.b32 	%r852, 0;
$L__BB4_625:
	setp.lt.u32 	%p117, %r467, 15;
	@%p117 bra 	$L__BB4_628;
	mov.b32 	%r853, 0;
$L__BB4_627:
	.pragma "nounroll";
	ld.global.f32 	%f95, [%rd1155];
	st.global.f32 	[%rd1156], %f95;
	ld.global.f32 	%f96, [%rd1155+4];
	st.global.f32 	[%rd1156+4], %f96;
	ld.global.f32 	%f97, [%rd1155+8];
	st.global.f32 	[%rd1156+8], %f97;
	ld.global.f32 	%f98, [%rd1155+12];
	st.global.f32 	[%rd1156+12], %f98;
	ld.global.f32 	%f99, [%rd1155+16];
	st.global.f32 	[%rd1156+16], %f99;
	ld.global.f32 	%f100, [%rd1155+20];
	st.global.f32 	[%rd1156+20], %f100;
	ld.global.f32 	%f101, [%rd1155+24];
	st.global.f32 	[%rd1156+24], %f101;
	ld.global.f32 	%f102, [%rd1155+28];
	st.global.f32 	[%rd1156+28], %f102;
	ld.global.f32 	%f103, [%rd1155+32];
	st.global.f32 	[%rd1156+32], %f103;
	ld.global.f32 	%f104, [%rd1155+36];
	st.global.f32 	[%rd1156+36], %f104;
	ld.global.f32 	%f105, [%rd1155+40];
	st.global.f32 	[%rd1156+40], %f105;
	ld.global.f32 	%f106, [%rd1155+44];
	st.global.f32 	[%rd1156+44], %f106;
	ld.global.f32 	%f107, [%rd1155+48];
	st.global.f32 	[%rd1156+48], %f107;
	ld.global.f32 	%f108, [%rd1155+52];
	st.global.f32 	[%rd1156+52], %f108;
	ld.global.f32 	%f109, [%rd1155+56];
	st.global.f32 	[%rd1156+56], %f109;
	ld.global.f32 	%f110, [%rd1155+60];
	st.global.f32 	[%rd1156+60], %f110;
	add.s64 	%rd1155, %rd1155, 64;
	add.s64 	%rd1156, %rd1156, 64;
	add.s32 	%r853, %r853, 16;
	setp.ne.s32 	%p118, %r853, %r479;
	@%p118 bra 	$L__BB4_627;
$L__BB4_628:
	setp.eq.s32 	%p119, %r468, 0;
	@%p119 bra 	$L__BB4_638;
	setp.lt.u32 	%p120, %r469, 7;
	@%p120 bra 	$L__BB4_631;
	ld.global.f32 	%f111, [%rd1155];
	st.global.f32 	[%rd1156], %f111;
	ld.global.f32 	%f112, [%rd1155+4];
	st.global.f32 	[%rd1156+4], %f112;
	ld.global.f32 	%f113, [%rd1155+8];
	st.global.f32 	[%rd1156+8], %f113;
	ld.global.f32 	%f114, [%rd1155+12];
	st.global.f32 	[%rd1156+12], %f114;
	ld.global.f32 	%f115, [%rd1155+16];
	st.global.f32 	[%rd1156+16], %f115;
	ld.global.f32 	%f116, [%rd1155+20];
	st.global.f32 	[%rd1156+20], %f116;
	ld.global.f32 	%f117, [%rd1155+24];
	st.global.f32 	[%rd1156+24], %f117;
	ld.global.f32 	%f118, [%rd1155+28];
	st.global.f32 	[%rd1156+28], %f118;
	add.s64 	%rd1155, %rd1155, 32;
	add.s64 	%rd1156, %rd1156, 32;
$L__BB4_631:
	setp.eq.s32 	%p121, %r470, 0;
	@%p121 bra 	$L__BB4_638;
	setp.lt.u32 	%p122, %r471, 3;
	mov.u64 	%rd1583, %rd1156;
	mov.u64 	%rd1584, %rd1155;
	@%p122 bra 	$L__BB4_634;
	ld.global.f32 	%f119, [%rd1155];
	st.global.f32 	[%rd1156], %f119;
	ld.global.f32 	%f120, [%rd1155+4];
	st.global.f32 	[%rd1156+4], %f120;
	ld.global.f32 	%f121, [%rd1155+8];
	st.global.f32 	[%rd1156+8], %f121;
	ld.global.f32 	%f122, [%rd1155+12];
	st.global.f32 	[%rd1156+12], %f122;
	add.s64 	%rd1155, %rd1155, 16;
	add.s64 	%rd1156, %rd1156, 16;
	mov.u64 	%rd1583, %rd1156;
	mov.u64 	%rd1584, %rd1155;
$L__BB4_634:
	setp.eq.s32 	%p123, %r480, 0;
	@%p123 bra 	$L__BB4_638;
	setp.eq.s32 	%p124, %r480, 1;
	ld.global.f32 	%f123, [%rd1584];
	st.global.f32 	[%rd1583], %f123;
	add.s64 	%rd1155, %rd1584, 4;
	add.s64 	%rd1156, %rd1583, 4;
	@%p124 bra 	$L__BB4_638;
	setp.eq.s32 	%p125, %r480, 2;
	ld.global.f32 	%f124, [%rd1584+4];
	st.global.f32 	[%rd1583+4], %f124;
	add.s64 	%rd1155, %rd1584, 8;
	add.s64 	%rd1156, %rd1583, 8;
	@%p125 bra 	$L__BB4_638;
	ld.global.f32 	%f125, [%rd1584+8];
	st.global.f32 	[%rd1583+8], %f125;
	add.s64 	%rd1155, %rd1584, 12;
	add.s64 	%rd1156, %rd1583, 12;
$L__BB4_638:
	add.s32 	%r852, %r852, 1;
	setp.eq.s32 	%p126, %r852, %r628;
	@%p126 bra 	$L__BB4_639;
	bra.uni 	$L__BB4_625;
$L__BB4_639:
	setp.lt.u32 	%p127, %r472, 15;
	@%p127 bra 	$L__BB4_642;
	mov.b32 	%r854, 0;
$L__BB4_641:
	.pragma "nounroll";
	st.global.f32 	[%rd1156], %f1;
	st.global.f32 	[%rd1156+4], %f1;
	st.global.f32 	[%rd1156+8], %f1;
	st.global.f32 	[%rd1156+12], %f1;
	st.global.f32 	[%rd1156+16], %f1;
	st.global.f32 	[%rd1156+20], %f1;
	st.global.f32 	[%rd1156+24], %f1;
	st.global.f32 	[%rd1156+28], %f1;
	st.global.f32 	[%rd1156+32], %f1;
	st.global.f32 	[%rd1156+36], %f1;
	st.global.f32 	[%rd1156+40], %f1;
	st.global.f32 	[%rd1156+44], %f1;
	st.global.f32 	[%rd1156+48], %f1;
	st.global.f32 	[%rd1156+52], %f1;
	st.global.f32 	[%rd1156+56], %f1;
	st.global.f32 	[%rd1156+60], %f1;
	add.s64 	%rd1156, %rd1156, 64;
	add.s32 	%r854, %r854, 16;
	setp.ne.s32 	%p128, %r854, %r481;
	@%p128 bra 	$L__BB4_641;
$L__BB4_642:
	setp.eq.s32 	%p129, %r473, 0;
	@%p129 bra 	$L__BB4_652;
	setp.lt.u32 	%p130, %r474, 7;
	@%p130 bra 	$L__BB4_645;
	st.global.f32 	[%rd1156], %f1;
	st.global.f32 	[%rd1156+4], %f1;
	st.global.f32 	[%rd1156+8], %f1;
	st.global.f32 	[%rd1156+12], %f1;
	st.global.f32 	[%rd1156+16], %f1;
	st.global.f32 	[%rd1156+20], %f1;
	st.global.f32 	[%rd1156+24], %f1;
	st.global.f32 	[%rd1156+28], %f1;
	add.s64 	%rd1156, %rd1156, 32;
$L__BB4_645:
	setp.eq.s32 	%p131, %r475, 0;
	@%p131 bra 	$L__BB4_652;
	setp.lt.u32 	%p132, %r476, 3;
	mov.u64 	%rd1593, %rd1156;
	@%p132 bra 	$L__BB4_648;
	st.global.f32 	[%rd1156], %f1;
	st.global.f32 	[%rd1156+4], %f1;
	st.global.f32 	[%rd1156+8], %f1;
	st.global.f32 	[%rd1156+12], %f1;
	add.s64 	%rd1156, %rd1156, 16;
	mov.u64 	%rd1593, %rd1156;
$L__BB4_648:
	setp.eq.s32 	%p133, %r482, 0;
	@%p133 bra 	$L__BB4_652;
	setp.eq.s32 	%p134, %r482, 1;
	st.global.f32 	[%rd1593], %f1;
	add.s64 	%rd1156, %rd1593, 4;
	@%p134 bra 	$L__BB4_652;
	setp.eq.s32 	%p135, %r482, 2;
	st.global.f32 	[%rd1593+4], %f1;
	add.s64 	%rd1156, %rd1593, 8;
	@%p135 bra 	$L__BB4_652;
	st.global.f32 	[%rd1593+8], %f1;
	add.s64 	%rd1156, %rd1593, 12;
$L__BB4_652:
	add.s32 	%r850, %r850, 1;
	setp.eq.s32 	%p136, %r850, %r627;
	@%p136 bra 	$L__BB4_653;
	bra.uni 	$L__BB4_611;
$L__BB4_653:
	add.s32 	%r849, %r849, 1;
	setp.eq.s32 	%p137, %r849, %r626;
	@%p137 bra 	$L__BB4_805;
	bra.uni 	$L__BB4_610;
$L__BB4_654:
	add.s32 	%r500, %r2, -1;
	and.b32  	%r501, %r2, 15;
	add.s32 	%r502, %r501, -1;
	and.b32  	%r503, %r2, 7;
	add.s32 	%r504, %r503, -1;
	add.s32 	%r505, %r628, -1;
	and.b32  	%r506, %r628, 15;
	add.s32 	%r507, %r506, -1;
	and.b32  	%r508, %r628, 7;
	add.s32 	%r509, %r508, -1;
	and.b32  	%r510, %r2, 2147483632;
	and.b32  	%r511, %r2, 3;
	and.b32  	%r512, %r628, 2147483632;
	and.b32  	%r513, %r628, 3;
	mov.b32 	%r858, 0;
$L__BB4_655:
	mov.b32 	%r859, 0;
$L__BB4_656:
	setp.lt.u32 	%p87, %r500, 15;
	mov.b32 	%r864, 0;
	@%p87 bra 	$L__BB4_659;
	mov.b32 	%r860, 0;
$L__BB4_658:
	.pragma "nounroll";
	mul.wide.u32 	%rd959, %r860, 4;
	add.s64 	%rd960, %rd1156, %rd959;
	st.global.f32 	[%rd960], %f1;
	st.global.f32 	[%rd960+4], %f1;
	st.global.f32 	[%rd960+8], %f1;
	st.global.f32 	[%rd960+12], %f1;
	st.global.f32 	[%rd960+16], %f1;
	st.global.f32 	[%rd960+20], %f1;
	st.global.f32 	[%rd960+24], %f1;
	st.global.f32 	[%rd960+28], %f1;
	st.global.f32 	[%rd960+32], %f1;
	st.global.f32 	[%rd960+36], %f1;
	st.global.f32 	[%rd960+40], %f1;
	st.global.f32 	[%rd960+44], %f1;
	st.global.f32 	[%rd960+48], %f1;
	st.global.f32 	[%rd960+52], %f1;
	st.global.f32 	[%rd960+56], %f1;
	st.global.f32 	[%rd960+60], %f1;
	add.s32 	%r860, %r860, 16;
	setp.eq.s32 	%p88, %r860, %r510;
	mov.u32 	%r864, %r510;
	@%p88 bra 	$L__BB4_659;
	bra.uni 	$L__BB4_658;
$L__BB4_659:
	setp.eq.s32 	%p89, %r501, 0;
	@%p89 bra 	$L__BB4_669;
	setp.lt.u32 	%p90, %r502, 7;
	@%p90 bra 	$L__BB4_662;
	mul.wide.u32 	%rd961, %r864, 4;
	add.s64 	%rd962, %rd1156, %rd961;
	st.global.f32 	[%rd962], %f1;
	st.global.f32 	[%rd962+4], %f1;
	st.global.f32 	[%rd962+8], %f1;
	st.global.f32 	[%rd962+12], %f1;
	st.global.f32 	[%rd962+16], %f1;
	st.global.f32 	[%rd962+20], %f1;
	st.global.f32 	[%rd962+24], %f1;
	st.global.f32 	[%rd962+28], %f1;
	add.s32 	%r864, %r864, 8;
$L__BB4_662:
	setp.eq.s32 	%p91, %r503, 0;
	@%p91 bra 	$L__BB4_669;
	setp.lt.u32 	%p92, %r504, 3;
	@%p92 bra 	$L__BB4_665;
	mul.wide.u32 	%rd963, %r864, 4;
	add.s64 	%rd964, %rd1156, %rd963;
	st.global.f32 	[%rd964], %f1;
	st.global.f32 	[%rd964+4], %f1;
	st.global.f32 	[%rd964+8], %f1;
	st.global.f32 	[%rd964+12], %f1;
	add.s32 	%r864, %r864, 4;
$L__BB4_665:
	setp.eq.s32 	%p93, %r511, 0;
	@%p93 bra 	$L__BB4_669;
	setp.eq.s32 	%p94, %r511, 1;
	mul.wide.u32 	%rd965, %r864, 4;
	add.s64 	%rd811, %rd1156, %rd965;
	st.global.f32 	[%rd811], %f1;
	@%p94 bra 	$L__BB4_669;
	setp.eq.s32 	%p95, %r511, 2;
	st.global.f32 	[%rd811+4], %f1;
	@%p95 bra 	$L__BB4_669;
	st.global.f32 	[%rd811+8], %f1;
$L__BB4_669:
	mov.b32 	%r861, 0;
$L__BB4_670:
	setp.lt.u32 	%p96, %r505, 15;
	@%p96 bra 	$L__BB4_673;
	mov.b32 	%r862, 0;
$L__BB4_672:
	.pragma "nounroll";
	ld.global.f32 	%f64, [%rd1155];
	st.global.f32 	[%rd1156], %f64;
	ld.global.f32 	%f65, [%rd1155+4];
	st.global.f32 	[%rd1156+4], %f65;
	ld.global.f32 	%f66, [%rd1155+8];
	st.global.f32 	[%rd1156+8], %f66;
	ld.global.f32 	%f67, [%rd1155+12];
	st.global.f32 	[%rd1156+12], %f67;
	ld.global.f32 	%f68, [%rd1155+16];
	st.global.f32 	[%rd1156+16], %f68;
	ld.global.f32 	%f69, [%rd1155+20];
	st.global.f32 	[%rd1156+20], %f69;
	ld.global.f32 	%f70, [%rd1155+24];
	st.global.f32 	[%rd1156+24], %f70;
	ld.global.f32 	%f71, [%rd1155+28];
	st.global.f32 	[%rd1156+28], %f71;
	ld.global.f32 	%f72, [%rd1155+32];
	st.global.f32 	[%rd1156+32], %f72;
	ld.global.f32 	%f73, [%rd1155+36];
	st.global.f32 	[%rd1156+36], %f73;
	ld.global.f32 	%f74, [%rd1155+40];
	st.global.f32 	[%rd1156+40], %f74;
	ld.global.f32 	%f75, [%rd1155+44];
	st.global.f32 	[%rd1156+44], %f75;
	ld.global.f32 	%f76, [%rd1155+48];
	st.global.f32 	[%rd1156+48], %f76;
	ld.global.f32 	%f77, [%rd1155+52];
	st.global.f32 	[%rd1156+52], %f77;
	ld.global.f32 	%f78, [%rd1155+56];
	st.global.f32 	[%rd1156+56], %f78;
	ld.global.f32 	%f79, [%rd1155+60];
	st.global.f32 	[%rd1156+60], %f79;
	add.s64 	%rd1155, %rd1155, 64;
	add.s64 	%rd1156, %rd1156, 64;
	add.s32 	%r862, %r862, 16;
	setp.ne.s32 	%p97, %r862, %r512;
	@%p97 bra 	$L__BB4_672;
$L__BB4_673:
	setp.eq.s32 	%p98, %r506, 0;
	@%p98 bra 	$L__BB4_683;
	setp.lt.u32 	%p99, %r507, 7;
	@%p99 bra 	$L__BB4_676;
	ld.global.f32 	%f80, [%rd1155];
	st.global.f32 	[%rd1156], %f80;
	ld.global.f32 	%f81, [%rd1155+4];
	st.global.f32 	[%rd1156+4], %f81;
	ld.global.f32 	%f82, [%rd1155+8];
	st.global.f32 	[%rd1156+8], %f82;
	ld.global.f32 	%f83, [%rd1155+12];
	st.global.f32 	[%rd1156+12], %f83;
	ld.global.f32 	%f84, [%rd1155+16];
	st.global.f32 	[%rd1156+16], %f84;
	ld.global.f32 	%f85, [%rd1155+20];
	st.global.f32 	[%rd1156+20], %f85;
	ld.global.f32 	%f86, [%rd1155+24];
	st.global.f32 	[%rd1156+24], %f86;
	ld.global.f32 	%f87, [%rd1155+28];
	st.global.f32 	[%rd1156+28], %f87;
	add.s64 	%rd1155, %rd1155, 32;
	add.s64 	%rd1156, %rd1156, 32;
$L__BB4_676:
	setp.eq.s32 	%p100, %r508, 0;
	@%p100 bra 	$L__BB4_683;
	setp.lt.u32 	%p101, %r509, 3;
	mov.u64 	%rd1613, %rd1156;
	mov.u64 	%rd1614, %rd1155;
	@%p101 bra 	$L__BB4_679;
	ld.global.f32 	%f88, [%rd1155];
	st.global.f32 	[%rd1156], %f88;
	ld.global.f32 	%f89, [%rd1155+4];
	st.global.f32 	[%rd1156+4], %f89;
	ld.global.f32 	%f90, [%rd1155+8];
	st.global.f32 	[%rd1156+8], %f90;
	ld.global.f32 	%f91, [%rd1155+12];
	st.global.f32 	[%rd1156+12], %f91;
	add.s64 	%rd1155, %rd1155, 16;
	add.s64 	%rd1156, %rd1156, 16;
	mov.u64 	%rd1613, %rd1156;
	mov.u64 	%rd1614, %rd1155;
$L__BB4_679:
	setp.eq.s32 	%p102, %r513, 0;
	@%p102 bra 	$L__BB4_683;
	setp.eq.s32 	%p103, %r513, 1;
	ld.global.f32 	%f92, [%rd1614];
	st.global.f32 	[%rd1613], %f92;
	add.s64 	%rd1155, %rd1614, 4;
	add.s64 	%rd1156, %rd1613, 4;
	@%p103 bra 	$L__BB4_683;
	setp.eq.s32 	%p104, %r513, 2;
	ld.global.f32 	%f93, [%rd1614+4];
	st.global.f32 	[%rd1613+4], %f93;
	add.s64 	%rd1155, %rd1614, 8;
	add.s64 	%rd1156, %rd1613, 8;
	@%p104 bra 	$L__BB4_683;
	ld.global.f32 	%f94, [%rd1614+8];
	st.global.f32 	[%rd1613+8], %f94;
	add.s64 	%rd1155, %rd1614, 12;
	add.s64 	%rd1156, %rd1613, 12;
$L__BB4_683:
	add.s32 	%r861, %r861, 1;
	setp.eq.s32 	%p105, %r861, %r628;
	@%p105 bra 	$L__BB4_684;
	bra.uni 	$L__BB4_670;
$L__BB4_684:
	add.s32 	%r859, %r859, 1;
	setp.ne.s32 	%p106, %r859, %r627;
	@%p106 bra 	$L__BB4_656;
	add.s32 	%r858, %r858, 1;
	setp.eq.s32 	%p107, %r858, %r626;
	@%p107 bra 	$L__BB4_805;
	bra.uni 	$L__BB4_655;
$L__BB4_686:
	setp.lt.s32 	%p52, %r3, 1;
	@%p52 bra 	$L__BB4_719;
	add.s32 	%r529, %r628, -1;
	and.b32  	%r530, %r628, 15;
	add.s32 	%r531, %r530, -1;
	and.b32  	%r532, %r628, 7;
	add.s32 	%r533, %r532, -1;
	add.s32 	%r534, %r3, -1;
	and.b32  	%r535, %r3, 15;
	add.s32 	%r536, %r535, -1;
	and.b32  	%r537, %r3, 7;
	add.s32 	%r538, %r537, -1;
	and.b32  	%r539, %r628, 2147483632;
	and.b32  	%r540, %r628, 3;
	and.b32  	%r541, %r3, 2147483632;
	and.b32  	%r542, %r3, 3;
	mov.b32 	%r866, 0;
$L__BB4_688:
	mov.b32 	%r867, 0;
$L__BB4_689:
	mov.b32 	%r868, 0;
$L__BB4_690:
	setp.lt.u32 	%p65, %r529, 15;
	@%p65 bra 	$L__BB4_693;
	mov.b32 	%r869, 0;
$L__BB4_692:
	.pragma "nounroll";
	ld.global.f32 	%f33, [%rd1155];
	st.global.f32 	[%rd1156], %f33;
	ld.global.f32 	%f34, [%rd1155+4];
	st.global.f32 	[%rd1156+4], %f34;
	ld.global.f32 	%f35, [%rd1155+8];
	st.global.f32 	[%rd1156+8], %f35;
	ld.global.f32 	%f36, [%rd1155+12];
	st.global.f32 	[%rd1156+12], %f36;
	ld.global.f32 	%f37, [%rd1155+16];
	st.global.f32 	[%rd1156+16], %f37;
	ld.global.f32 	%f38, [%rd1155+20];
	st.global.f32 	[%rd1156+20], %f38;
	ld.global.f32 	%f39, [%rd1155+24];
	st.global.f32 	[%rd1156+24], %f39;
	ld.global.f32 	%f40, [%rd1155+28];
	st.global.f32 	[%rd1156+28], %f40;
	ld.global.f32 	%f41, [%rd1155+32];
	st.global.f32 	[%rd1156+32], %f41;
	ld.global.f32 	%f42, [%rd1155+36];
	st.global.f32 	[%rd1156+36], %f42;
	ld.global.f32 	%f43, [%rd1155+40];
	st.global.f32 	[%rd1156+40], %f43;
	ld.global.f32 	%f44, [%rd1155+44];
	st.global.f32 	[%rd1156+44], %f44;
	ld.global.f32 	%f45, [%rd1155+48];
	st.global.f32 	[%rd1156+48], %f45;
	ld.global.f32 	%f46, [%rd1155+52];
	st.global.f32 	[%rd1156+52], %f46;
	ld.global.f32 	%f47, [%rd1155+56];
	st.global.f32 	[%rd1156+56], %f47;
	ld.global.f32 	%f48, [%rd1155+60];
	st.global.f32 	[%rd1156+60], %f48;
	add.s64 	%rd1155, %rd1155, 64;
	add.s64 	%rd1156, %rd1156, 64;
	add.s32 	%r869, %r869, 16;
	setp.ne.s32 	%p66, %r869, %r539;
	@%p66 bra 	$L__BB4_692;
$L__BB4_693:
	setp.eq.s32 	%p67, %r530, 0;
	@%p67 bra 	$L__BB4_703;
	setp.lt.u32 	%p68, %r531, 7;
	@%p68 bra 	$L__BB4_696;
	ld.global.f32 	%f49, [%rd1155];
	st.global.f32 	[%rd1156], %f49;
	ld.global.f32 	%f50, [%rd1155+4];
	st.global.f32 	[%rd1156+4], %f50;
	ld.global.f32 	%f51, [%rd1155+8];
	st.global.f32 	[%rd1156+8], %f51;
	ld.global.f32 	%f52, [%rd1155+12];
	st.global.f32 	[%rd1156+12], %f52;
	ld.global.f32 	%f53, [%rd1155+16];
	st.global.f32 	[%rd1156+16], %f53;
	ld.global.f32 	%f54, [%rd1155+20];
	st.global.f32 	[%rd1156+20], %f54;
	ld.global.f32 	%f55, [%rd1155+24];
	st.global.f32 	[%rd1156+24], %f55;
	ld.global.f32 	%f56, [%rd1155+28];
	st.global.f32 	[%rd1156+28], %f56;
	add.s64 	%rd1155, %rd1155, 32;
	add.s64 	%rd1156, %rd1156, 32;
$L__BB4_696:
	setp.eq.s32 	%p69, %r532, 0;
	@%p69 bra 	$L__BB4_703;
	setp.lt.u32 	%p70, %r533, 3;
	mov.u64 	%rd1635, %rd1156;
	mov.u64 	%rd1636, %rd1155;
	@%p70 bra 	$L__BB4_699;
	ld.global.f32 	%f57, [%rd1155];
	st.global.f32 	[%rd1156], %f57;
	ld.global.f32 	%f58, [%rd1155+4];
	st.global.f32 	[%rd1156+4], %f58;
	ld.global.f32 	%f59, [%rd1155+8];
	st.global.f32 	[%rd1156+8], %f59;
	ld.global.f32 	%f60, [%rd1155+12];
	st.global.f32 	[%rd1156+12], %f60;
	add.s64 	%rd1155, %rd1155, 16;
	add.s64 	%rd1156, %rd1156, 16;
	mov.u64 	%rd1635, %rd1156;
	mov.u64 	%rd1636, %rd1155;
$L__BB4_699:
	setp.eq.s32 	%p71, %r540, 0;
	@%p71 bra 	$L__BB4_703;
	setp.eq.s32 	%p72, %r540, 1;
	ld.global.f32 	%f61, [%rd1636];
	st.global.f32 	[%rd1635], %f61;
	add.s64 	%rd1155, %rd1636, 4;
	add.s64 	%rd1156, %rd1635, 4;
	@%p72 bra 	$L__BB4_703;
	setp.eq.s32 	%p73, %r540, 2;
	ld.global.f32 	%f62, [%rd1636+4];
	st.global.f32 	[%rd1635+4], %f62;
	add.s64 	%rd1155, %rd1636, 8;
	add.s64 	%rd1156, %rd1635, 8;
	@%p73 bra 	$L__BB4_703;
	ld.global.f32 	%f63, [%rd1636+8];
	st.global.f32 	[%rd1635+8], %f63;
	add.s64 	%rd1155, %rd1636, 12;
	add.s64 	%rd1156, %rd1635, 12;
$L__BB4_703:
	add.s32 	%r868, %r868, 1;
	setp.eq.s32 	%p74, %r868, %r628;
	@%p74 bra 	$L__BB4_704;
	bra.uni 	$L__BB4_690;
$L__BB4_704:
	setp.lt.u32 	%p75, %r534, 15;
	@%p75 bra 	$L__BB4_707;
	mov.b32 	%r870, 0;
$L__BB4_706:
	.pragma "nounroll";
	st.global.f32 	[%rd1156], %f1;
	st.global.f32 	[%rd1156+4], %f1;
	st.global.f32 	[%rd1156+8], %f1;
	st.global.f32 	[%rd1156+12], %f1;
	st.global.f32 	[%rd1156+16], %f1;
	st.global.f32 	[%rd1156+20], %f1;
	st.global.f32 	[%rd1156+24], %f1;
	st.global.f32 	[%rd1156+28], %f1;
	st.global.f32 	[%rd1156+32], %f1;
	st.global.f32 	[%rd1156+36], %f1;
	st.global.f32 	[%rd1156+40], %f1;
	st.global.f32 	[%rd1156+44], %f1;
	st.global.f32 	[%rd1156+48], %f1;
	st.global.f32 	[%rd1156+52], %f1;
	st.global.f32 	[%rd1156+56], %f1;
	st.global.f32 	[%rd1156+60], %f1;
	add.s64 	%rd1156, %rd1156, 64;
	add.s32 	%r870, %r870, 16;
	setp.ne.s32 	%p76, %r870, %r541;
	@%p76 bra 	$L__BB4_706;
$L__BB4_707:
	setp.eq.s32 	%p77, %r535, 0;
	@%p77 bra 	$L__BB4_717;
	setp.lt.u32 	%p78, %r536, 7;
	@%p78 bra 	$L__BB4_710;
	st.global.f32 	[%rd1156], %f1;
	st.global.f32 	[%rd1156+4], %f1;
	st.global.f32 	[%rd1156+8], %f1;
	st.global.f32 	[%rd1156+12], %f1;
	st.global.f32 	[%rd1156+16], %f1;
	st.global.f32 	[%rd1156+20], %f1;
	st.global.f32 	[%rd1156+24], %f1;
	st.global.f32 	[%rd1156+28], %f1;
	add.s64 	%rd1156, %rd1156, 32;
$L__BB4_710:
	setp.eq.s32 	%p79, %r537, 0;
	@%p79 bra 	$L__BB4_717;
	setp.lt.u32 	%p80, %r538, 3;
	mov.u64 	%rd1645, %rd1156;
	@%p80 bra 	$L__BB4_713;
	st.global.f32 	[%rd1156], %f1;
	st.global.f32 	[%rd1156+4], %f1;
	st.global.f32 	[%rd1156+8], %f1;
	st.global.f32 	[%rd1156+12], %f1;
	add.s64 	%rd1156, %rd1156, 16;
	mov.u64 	%rd1645, %rd1156;
$L__BB4_713:
	setp.eq.s32 	%p81, %r542, 0;
	@%p81 bra 	$L__BB4_717;
	setp.eq.s32 	%p82, %r542, 1;
	st.global.f32 	[%rd1645], %f1;
	add.s64 	%rd1156, %rd1645, 4;
	@%p82 bra 	$L__BB4_717;
	setp.eq.s32 	%p83, %r542, 2;
	st.global.f32 	[%rd1645+4], %f1;
	add.s64 	%rd1156, %rd1645, 8;
	@%p83 bra 	$L__BB4_717;
	st.global.f32 	[%rd1645+8], %f1;
	add.s64 	%rd1156, %rd1645, 12;
$L__BB4_717:
	add.s32 	%r867, %r867, 1;
	setp.eq.s32 	%p84, %r867, %r627;
	@%p84 bra 	$L__BB4_718;
	bra.uni 	$L__BB4_689;
$L__BB4_718:
	add.s32 	%r866, %r866, 1;
	setp.eq.s32 	%p85, %r866, %r626;
	@%p85 bra 	$L__BB4_805;
	bra.uni 	$L__BB4_688;
$L__BB4_719:
	add.s32 	%r553, %r628, -1;
	and.b32  	%r554, %r628, 15;
	add.s32 	%r555, %r554, -1;
	and.b32  	%r556, %r628, 7;
	add.s32 	%r557, %r556, -1;
	and.b32  	%r558, %r628, 2147483632;
	and.b32  	%r559, %r628, 3;
	mov.b32 	%r871, 0;
$L__BB4_720:
	mov.b32 	%r872, 0;
$L__BB4_721:
	mov.b32 	%r873, 0;
$L__BB4_722:
	setp.lt.u32 	%p53, %r553, 15;
	@%p53 bra 	$L__BB4_725;
	mov.b32 	%r874, 0;
$L__BB4_724:
	.pragma "nounroll";
	ld.global.f32 	%f2, [%rd1155];
	st.global.f32 	[%rd1156], %f2;
	ld.global.f32 	%f3, [%rd1155+4];
	st.global.f32 	[%rd1156+4], %f3;
	ld.global.f32 	%f4, [%rd1155+8];
	st.global.f32 	[%rd1156+8], %f4;
	ld.global.f32 	%f5, [%rd1155+12];
	st.global.f32 	[%rd1156+12], %f5;
	ld.global.f32 	%f6, [%rd1155+16];
	st.global.f32 	[%rd1156+16], %f6;
	ld.global.f32 	%f7, [%rd1155+20];
	st.global.f32 	[%rd1156+20], %f7;
	ld.global.f32 	%f8, [%rd1155+24];
	st.global.f32 	[%rd1156+24], %f8;
	ld.global.f32 	%f9, [%rd1155+28];
	st.global.f32 	[%rd1156+28], %f9;
	ld.global.f32 	%f10, [%rd1155+32];
	st.global.f32 	[%rd1156+32], %f10;
	ld.global.f32 	%f11, [%rd1155+36];
	st.global.f32 	[%rd1156+36], %f11;
	ld.global.f32 	%f12, [%rd1155+40];
	st.global.f32 	[%rd1156+40], %f12;
	ld.global.f32 	%f13, [%rd1155+44];
	st.global.f32 	[%rd1156+44], %f13;
	ld.global.f32 	%f14, [%rd1155+48];
	st.global.f32 	[%rd1156+48], %f14;
	ld.global.f32 	%f15, [%rd1155+52];
	st.global.f32 	[%rd1156+52], %f15;
	ld.global.f32 	%f16, [%rd1155+56];
	st.global.f32 	[%rd1156+56], %f16;
	ld.global.f32 	%f17, [%rd1155+60];
	st.global.f32 	[%rd1156+60], %f17;
	add.s64 	%rd1155, %rd1155, 64;
	add.s64 	%rd1156, %rd1156, 64;
	add.s32 	%r874, %r874, 16;
	setp.ne.s32 	%p54, %r874, %r558;
	@%p54 bra 	$L__BB4_724;
$L__BB4_725:
	setp.eq.s32 	%p55, %r554, 0;
	@%p55 bra 	$L__BB4_735;
	setp.lt.u32 	%p56, %r555, 7;
	@%p56 bra 	$L__BB4_728;
	ld.global.f32 	%f18, [%rd1155];
	st.global.f32 	[%rd1156], %f18;
	ld.global.f32 	%f19, [%rd1155+4];
	st.global.f32 	[%rd1156+4], %f19;
	ld.global.f32 	%f20, [%rd1155+8];
	st.global.f32 	[%rd1156+8], %f20;
	ld.global.f32 	%f21, [%rd1155+12];
	st.global.f32 	[%rd1156+12], %f21;
	ld.global.f32 	%f22, [%rd1155+16];
	st.global.f32 	[%rd1156+16], %f22;
	ld.global.f32 	%f23, [%rd1155+20];
	st.global.f32 	[%rd1156+20], %f23;
	ld.global.f32 	%f24, [%rd1155+24];
	st.global.f32 	[%rd1156+24], %f24;
	ld.global.f32 	%f25, [%rd1155+28];
	st.global.f32 	[%rd1156+28], %f25;
	add.s64 	%rd1155, %rd1155, 32;
	add.s64 	%rd1156, %rd1156, 32;
$L__BB4_728:
	setp.eq.s32 	%p57, %r556, 0;
	@%p57 bra 	$L__BB4_735;
	setp.lt.u32 	%p58, %r557, 3;
	mov.u64 	%rd1665, %rd1156;
	mov.u64 	%rd1666, %rd1155;
	@%p58 bra 	$L__BB4_731;
	ld.global.f32 	%f26, [%rd1155];
	st.global.f32 	[%rd1156], %f26;
	ld.global.f32 	%f27, [%rd1155+4];
	st.global.f32 	[%rd1156+4], %f27;
	ld.global.f32 	%f28, [%rd1155+8];
	st.global.f32 	[%rd1156+8], %f28;
	ld.global.f32 	%f29, [%rd1155+12];
	st.global.f32 	[%rd1156+12], %f29;
	add.s64 	%rd1155, %rd1155, 16;
	add.s64 	%rd1156, %rd1156, 16;
	mov.u64 	%rd1665, %rd1156;
	mov.u64 	%rd1666, %rd1155;
$L__BB4_731:
	setp.eq.s32 	%p59, %r559, 0;
	@%p59 bra 	$L__BB4_735;
	setp.eq.s32 	%p60, %r559, 1;
	ld.global.f32 	%f30, [%rd1666];
	st.global.f32 	[%rd1665], %f30;
	add.s64 	%rd1155, %rd1666, 4;
	add.s64 	%rd1156, %rd1665, 4;
	@%p60 bra 	$L__BB4_735;
	setp.eq.s32 	%p61, %r559, 2;
	ld.global.f32 	%f31, [%rd1666+4];
	st.global.f32 	[%rd1665+4], %f31;
	add.s64 	%rd1155, %rd1666, 8;
	add.s64 	%rd1156, %rd1665, 8;
	@%p61 bra 	$L__BB4_735;
	ld.global.f32 	%f32, [%rd1666+8];
	st.global.f32 	[%rd1665+8], %f32;
	add.s64 	%rd1155, %rd1666, 12;
	add.s64 	%rd1156, %rd1665, 12;
$L__BB4_735:
	add.s32 	%r873, %r873, 1;
	setp.ne.s32 	%p62, %r873, %r628;
	@%p62 bra 	$L__BB4_722;
	add.s32 	%r872, %r872, 1;
	setp.ne.s32 	%p63, %r872, %r627;
	@%p63 bra 	$L__BB4_721;
	add.s32 	%r871, %r871, 1;
	setp.eq.s32 	%p64, %r871, %r626;
	@%p64 bra 	$L__BB4_805;
	bra.uni 	$L__BB4_720;
$L__BB4_738:
	setp.lt.s32 	%p4, %r2, 1;
	@%p4 bra 	$L__BB4_787;
	setp.lt.s32 	%p17, %r3, 1;
	@%p17 bra 	$L__BB4_770;
	add.s32 	%r568, %r2, -1;
	and.b32  	%r569, %r2, 15;
	add.s32 	%r570, %r569, -1;
	and.b32  	%r571, %r2, 7;
	add.s32 	%r572, %r571, -1;
	add.s32 	%r573, %r3, -1;
	and.b32  	%r574, %r3, 15;
	add.s32 	%r575, %r574, -1;
	and.b32  	%r576, %r3, 7;
	add.s32 	%r577, %r576, -1;
	and.b32  	%r578, %r2, 2147483632;
	and.b32  	%r579, %r2, 3;
	and.b32  	%r580, %r3, 2147483632;
	and.b32  	%r581, %r3, 3;
	mov.b32 	%r875, 0;
$L__BB4_741:
	mov.b32 	%r876, 0;
$L__BB4_742:
	setp.lt.u32 	%p29, %r568, 15;
	mov.b32 	%r880, 0;
	@%p29 bra 	$L__BB4_745;
	mov.b32 	%r877, 0;
$L__BB4_744:
	.pragma "nounroll";
	mul.wide.u32 	%rd940, %r877, 4;
	add.s64 	%rd941, %rd1156, %rd940;
	st.global.f32 	[%rd941], %f1;
	st.global.f32 	[%rd941+4], %f1;
	st.global.f32 	[%rd941+8], %f1;
	st.global.f32 	[%rd941+12], %f1;
	st.global.f32 	[%rd941+16], %f1;
	st.global.f32 	[%rd941+20], %f1;
	st.global.f32 	[%rd941+24], %f1;
	st.global.f32 	[%rd941+28], %f1;
	st.global.f32 	[%rd941+32], %f1;
	st.global.f32 	[%rd941+36], %f1;
	st.global.f32 	[%rd941+40], %f1;
	st.global.f32 	[%rd941+44], %f1;
	st.global.f32 	[%rd941+48], %f1;
	st.global.f32 	[%rd941+52], %f1;
	st.global.f32 	[%rd941+56], %f1;
	st.global.f32 	[%rd941+60], %f1;
	add.s32 	%r877, %r877, 16;
	setp.eq.s32 	%p30, %r877, %r578;
	mov.u32 	%r880, %r578;
	@%p30 bra 	$L__BB4_745;
	bra.uni 	$L__BB4_744;
$L__BB4_745:
	setp.eq.s32 	%p31, %r569, 0;
	@%p31 bra 	$L__BB4_755;
	setp.lt.u32 	%p32, %r570, 7;
	@%p32 bra 	$L__BB4_748;
	mul.wide.u32 	%rd942, %r880, 4;
	add.s64 	%rd943, %rd1156, %rd942;
	st.global.f32 	[%rd943], %f1;
	st.global.f32 	[%rd943+4], %f1;
	st.global.f32 	[%rd943+8], %f1;
	st.global.f32 	[%rd943+12], %f1;
	st.global.f32 	[%rd943+16], %f1;
	st.global.f32 	[%rd943+20], %f1;
	st.global.f32 	[%rd943+24], %f1;
	st.global.f32 	[%rd943+28], %f1;
	add.s32 	%r880, %r880, 8;
$L__BB4_748:
	setp.eq.s32 	%p33, %r571, 0;
	@%p33 bra 	$L__BB4_755;
	setp.lt.u32 	%p34, %r572, 3;
	@%p34 bra 	$L__BB4_751;
	mul.wide.u32 	%rd944, %r880, 4;
	add.s64 	%rd945, %rd1156, %rd944;
	st.global.f32 	[%rd945], %f1;
	st.global.f32 	[%rd945+4], %f1;
	st.global.f32 	[%rd945+8], %f1;
	st.global.f32 	[%rd945+12], %f1;
	add.s32 	%r880, %r880, 4;
$L__BB4_751:
	setp.eq.s32 	%p35, %r579, 0;
	@%p35 bra 	$L__BB4_755;
	setp.eq.s32 	%p36, %r579, 1;
	mul.wide.u32 	%rd946, %r880, 4;
	add.s64 	%rd910, %rd1156, %rd946;
	st.global.f32 	[%rd910], %f1;
	@%p36 bra 	$L__BB4_755;
	setp.eq.s32 	%p37, %r579, 2;
	st.global.f32 	[%rd910+4], %f1;
	@%p37 bra 	$L__BB4_755;
	st.global.f32 	[%rd910+8], %f1;
$L__BB4_755:
	setp.lt.u32 	%p38, %r573, 15;
	@%p38 bra 	$L__BB4_758;
	mov.b32 	%r878, 0;
$L__BB4_757:
	.pragma "nounroll";
	st.global.f32 	[%rd1156], %f1;
	st.global.f32 	[%rd1156+4], %f1;
	st.global.f32 	[%rd1156+8], %f1;
	st.global.f32 	[%rd1156+12], %f1;
	st.global.f32 	[%rd1156+16], %f1;
	st.global.f32 	[%rd1156+20], %f1;
	st.global.f32 	[%rd1156+24], %f1;
	st.global.f32 	[%rd1156+28], %f1;
	st.global.f32 	[%rd1156+32], %f1;
	st.global.f32 	[%rd1156+36], %f1;
	st.global.f32 	[%rd1156+40], %f1;
	st.global.f32 	[%rd1156+44], %f1;
	st.global.f32 	[%rd1156+48], %f1;
	st.global.f32 	[%rd1156+52], %f1;
	st.global.f32 	[%rd1156+56], %f1;
	st.global.f32 	[%rd1156+60], %f1;
	add.s64 	%rd1156, %rd1156, 64;
	add.s32 	%r878, %r878, 16;
	setp.ne.s32 	%p39, %r878, %r580;
	@%p39 bra 	$L__BB4_757;
$L__BB4_758:
	setp.eq.s32 	%p40, %r574, 0;
	@%p40 bra 	$L__BB4_768;
	setp.lt.u32 	%p41, %r575, 7;
	@%p41 bra 	$L__BB4_761;
	st.global.f32 	[%rd1156], %f1;
	st.global.f32 	[%rd1156+4], %f1;
	st.global.f32 	[%rd1156+8], %f1;
	st.global.f32 	[%rd1156+12], %f1;
	st.global.f32 	[%rd1156+16], %f1;
	st.global.f32 	[%rd1156+20], %f1;
	st.global.f32 	[%rd1156+24], %f1;
	st.global.f32 	[%rd1156+28], %f1;
	add.s64 	%rd1156, %rd1156, 32;
$L__BB4_761:
	setp.eq.s32 	%p42, %r576, 0;
	@%p42 bra 	$L__BB4_768;
	setp.lt.u32 	%p43, %r577, 3;
	mov.u64 	%rd1677, %rd1156;
	@%p43 bra 	$L__BB4_764;
	st.global.f32 	[%rd1156], %f1;
	st.global.f32 	[%rd1156+4], %f1;
	st.global.f32 	[%rd1156+8], %f1;
	st.global.f32 	[%rd1156+12], %f1;
	add.s64 	%rd1156, %rd1156, 16;
	mov.u64 	%rd1677, %rd1156;
$L__BB4_764:
	setp.eq.s32 	%p44, %r581, 0;
	@%p44 bra 	$L__BB4_768;
	setp.eq.s32 	%p45, %r581, 1;
	st.global.f32 	[%rd1677], %f1;
	add.s64 	%rd1156, %rd1677, 4;
	@%p45 bra 	$L__BB4_768;
	setp.eq.s32 	%p46, %r581, 2;
	st.global.f32 	[%rd1677+4], %f1;
	add.s64 	%rd1156, %rd1677, 8;
	@%p46 bra 	$L__BB4_768;
	st.global.f32 	[%rd1677+8], %f1;
	add.s64 	%rd1156, %rd1677, 12;
$L__BB4_768:
	add.s32 	%r876, %r876, 1;
	setp.eq.s32 	%p47, %r876, %r627;
	@%p47 bra 	$L__BB4_769;
	bra.uni 	$L__BB4_742;
$L__BB4_769:
	add.s32 	%r875, %r875, 1;
	setp.eq.s32 	%p48, %r875, %r626;
	@%p48 bra 	$L__BB4_805;
	bra.uni 	$L__BB4_741;
$L__BB4_770:
	add.s32 	%r595, %r2, -1;
	and.b32  	%r596, %r2, 15;
	add.s32 	%r597, %r596, -1;
	and.b32  	%r598, %r2, 7;
	add.s32 	%r599, %r598, -1;
	and.b32  	%r600, %r2, 2147483632;
	and.b32  	%r601, %r2, 3;
	mov.b32 	%r882, 0;
$L__BB4_771:
	mov.b32 	%r883, 0;
$L__BB4_772:
	setp.lt.u32 	%p18, %r595, 15;
	mov.b32 	%r886, 0;
	@%p18 bra 	$L__BB4_775;
	mov.b32 	%r884, 0;
$L__BB4_774:
	.pragma "nounroll";
	mul.wide.u32 	%rd933, %r884, 4;
	add.s64 	%rd934, %rd1156, %rd933;
	st.global.f32 	[%rd934], %f1;
	st.global.f32 	[%rd934+4], %f1;
	st.global.f32 	[%rd934+8], %f1;
	st.global.f32 	[%rd934+12], %f1;
	st.global.f32 	[%rd934+16], %f1;
	st.global.f32 	[%rd934+20], %f1;
	st.global.f32 	[%rd934+24], %f1;
	st.global.f32 	[%rd934+28], %f1;
	st.global.f32 	[%rd934+32], %f1;
	st.global.f32 	[%rd934+36], %f1;
	st.global.f32 	[%rd934+40], %f1;
	st.global.f32 	[%rd934+44], %f1;
	st.global.f32 	[%rd934+48], %f1;
	st.global.f32 	[%rd934+52], %f1;
	st.global.f32 	[%rd934+56], %f1;
	st.global.f32 	[%rd934+60], %f1;
	add.s32 	%r884, %r884, 16;
	setp.ne.s32 	%p19, %r884, %r600;
	mov.u32 	%r886, %r600;
	@%p19 bra 	$L__BB4_774;
$L__BB4_775:
	setp.eq.s32 	%p20, %r596, 0;
	@%p20 bra 	$L__BB4_785;
	setp.lt.u32 	%p21, %r597, 7;
	@%p21 bra 	$L__BB4_778;
	mul.wide.u32 	%rd935, %r886, 4;
	add.s64 	%rd936, %rd1156, %rd935;
	st.global.f32 	[%rd936], %f1;
	st.global.f32 	[%rd936+4], %f1;
	st.global.f32 	[%rd936+8], %f1;
	st.global.f32 	[%rd936+12], %f1;
	st.global.f32 	[%rd936+16], %f1;
	st.global.f32 	[%rd936+20], %f1;
	st.global.f32 	[%rd936+24], %f1;
	st.global.f32 	[%rd936+28], %f1;
	add.s32 	%r886, %r886, 8;
$L__BB4_778:
	setp.eq.s32 	%p22, %r598, 0;
	@%p22 bra 	$L__BB4_785;
	setp.lt.u32 	%p23, %r599, 3;
	@%p23 bra 	$L__BB4_781;
	mul.wide.u32 	%rd937, %r886, 4;
	add.s64 	%rd938, %rd1156, %rd937;
	st.global.f32 	[%rd938], %f1;
	st.global.f32 	[%rd938+4], %f1;
	st.global.f32 	[%rd938+8], %f1;
	st.global.f32 	[%rd938+12], %f1;
	add.s32 	%r886, %r886, 4;
$L__BB4_781:
	setp.eq.s32 	%p24, %r601, 0;
	@%p24 bra 	$L__BB4_785;
	setp.eq.s32 	%p25, %r601, 1;
	mul.wide.u32 	%rd939, %r886, 4;
	add.s64 	%rd911, %rd1156, %rd939;
	st.global.f32 	[%rd911], %f1;
	@%p25 bra 	$L__BB4_785;
	setp.eq.s32 	%p26, %r601, 2;
	st.global.f32 	[%rd911+4], %f1;
	@%p26 bra 	$L__BB4_785;
	st.global.f32 	[%rd911+8], %f1;
$L__BB4_785:
	add.s32 	%r883, %r883, 1;
	setp.ne.s32 	%p27, %r883, %r627;
	@%p27 bra 	$L__BB4_772;
	add.s32 	%r882, %r882, 1;
	setp.eq.s32 	%p28, %r882, %r626;
	@%p28 bra 	$L__BB4_805;
	bra.uni 	$L__BB4_771;
$L__BB4_787:
	setp.lt.s32 	%p5, %r3, 1;
	@%p5 bra 	$L__BB4_805;
	add.s32 	%r613, %r3, -1;
	and.b32  	%r614, %r3, 15;
	add.s32 	%r615, %r614, -1;
	and.b32  	%r616, %r3, 7;
	add.s32 	%r617, %r616, -1;
	and.b32  	%r618, %r3, 2147483632;
	and.b32  	%r619, %r3, 3;
	mov.b32 	%r888, 0;
$L__BB4_789:
	mov.b32 	%r889, 0;
$L__BB4_790:
	setp.lt.u32 	%p6, %r613, 15;
	@%p6 bra 	$L__BB4_793;
	mov.b32 	%r890, 0;
$L__BB4_792:
	.pragma "nounroll";
	st.global.f32 	[%rd1156], %f1;
	st.global.f32 	[%rd1156+4], %f1;
	st.global.f32 	[%rd1156+8], %f1;
	st.global.f32 	[%rd1156+12], %f1;
	st.global.f32 	[%rd1156+16], %f1;
	st.global.f32 	[%rd1156+20], %f1;
	st.global.f32 	[%rd1156+24], %f1;
	st.global.f32 	[%rd1156+28], %f1;
	st.global.f32 	[%rd1156+32], %f1;
	st.global.f32 	[%rd1156+36], %f1;
	st.global.f32 	[%rd1156+40], %f1;
	st.global.f32 	[%rd1156+44], %f1;
	st.global.f32 	[%rd1156+48], %f1;
	st.global.f32 	[%rd1156+52], %f1;
	st.global.f32 	[%rd1156+56], %f1;
	st.global.f32 	[%rd1156+60], %f1;
	add.s64 	%rd1156, %rd1156, 64;
	add.s32 	%r890, %r890, 16;
	setp.ne.s32 	%p7, %r890, %r618;
	@%p7 bra 	$L__BB4_792;
$L__BB4_793:
	setp.eq.s32 	%p8, %r614, 0;
	@%p8 bra 	$L__BB4_803;
	setp.lt.u32 	%p9, %r615, 7;
	@%p9 bra 	$L__BB4_796;
	st.global.f32 	[%rd1156], %f1;
	st.global.f32 	[%rd1156+4], %f1;
	st.global.f32 	[%rd1156+8], %f1;
	st.global.f32 	[%rd1156+12], %f1;
	st.global.f32 	[%rd1156+16], %f1;
	st.global.f32 	[%rd1156+20], %f1;
	st.global.f32 	[%rd1156+24], %f1;
	st.global.f32 	[%rd1156+28], %f1;
	add.s64 	%rd1156, %rd1156, 32;
$L__BB4_796:
	setp.eq.s32 	%p10, %r616, 0;
	@%p10 bra 	$L__BB4_803;
	setp.lt.u32 	%p11, %r617, 3;
	mov.u64 	%rd1687, %rd1156;
	@%p11 bra 	$L__BB4_799;
	st.global.f32 	[%rd1156], %f1;
	st.global.f32 	[%rd1156+4], %f1;
	st.global.f32 	[%rd1156+8], %f1;
	st.global.f32 	[%rd1156+12], %f1;
	add.s64 	%rd1156, %rd1156, 16;
	mov.u64 	%rd1687, %rd1156;
$L__BB4_799:
	setp.eq.s32 	%p12, %r619, 0;
	@%p12 bra 	$L__BB4_803;
	setp.eq.s32 	%p13, %r619, 1;
	st.global.f32 	[%rd1687], %f1;
	add.s64 	%rd1156, %rd1687, 4;
	@%p13 bra 	$L__BB4_803;
	setp.eq.s32 	%p14, %r619, 2;
	st.global.f32 	[%rd1687+4], %f1;
	add.s64 	%rd1156, %rd1687, 8;
	@%p14 bra 	$L__BB4_803;
	st.global.f32 	[%rd1687+8], %f1;
	add.s64 	%rd1156, %rd1687, 12;
$L__BB4_803:
	add.s32 	%r889, %r889, 1;
	setp.ne.s32 	%p15, %r889, %r627;
	@%p15 bra 	$L__BB4_790;
	add.s32 	%r888, %r888, 1;
	setp.ne.s32 	%p16, %r888, %r626;
	@%p16 bra 	$L__BB4_789;
$L__BB4_805:
	ret;

}


// ===== COMPILED SASS (sm_100) =====

	.target	sm_100

	.elftype	@"ET_EXEC"


//--------------------- .note.nv.tkinfo           --------------------------
	.section	.note.nv.tkinfo,"",@"SHT_NOTE"
	.sectionflags	@"SHF_NOTE_NV_TKINFO"
	.tkinfo
        /*0018*/ 	.word	0x00000002
        /*0030*/ 	.string	""
        /*0030*/ 	.string	"ptxas"
        /*0030*/ 	.string	"Cuda compilation tools, release 13.0, V13.0.88"
        /*0030*/ 	.string	"Build cuda_13.0.r13.0/compiler.36424714_0"
        /*0030*/ 	.string	"-arch sm_100 -m 64 "



//--------------------- .note.nv.cuinfo           --------------------------
	.section	.note.nv.cuinfo,"",@"SHT_NOTE"
	.sectionflags	@"SHF_NOTE_NV_CUINFO"
        /*0018*/ 	.short	0x0002
        /*001a*/ 	.short	0x0064
        /*001c*/ 	.short	0x0082
	.zero		2


//--------------------- .nv.info                  --------------------------
	.section	.nv.info,"",@"SHT_CUDA_INFO"
	.align	4


	//----- nvinfo : EIATTR_REGCOUNT
	.align		4
        /*0000*/ 	.byte	0x04, 0x2f
        /*0002*/ 	.short	(.L_1 - .L_0)
	.align		4
.L_0:
        /*0004*/ 	.word	index@(_leaky_relu)
        /*0008*/ 	.word	0x0000000c


	//----- nvinfo : EIATTR_FRAME_SIZE
	.align		4
.L_1:
        /*000c*/ 	.byte	0x04, 0x11
        /*000e*/ 	.short	(.L_3 - .L_2)
	.align		4
.L_2:
        /*0010*/ 	.word	index@(_leaky_relu)
        /*0014*/ 	.word	0x00000000


	//----- nvinfo : EIATTR_REGCOUNT
	.align		4
.L_3:
        /*0018*/ 	.byte	0x04, 0x2f
        /*001a*/ 	.short	(.L_5 - .L_4)
	.align		4
.L_4:
        /*001c*/ 	.word	index@(_batch_norm)
        /*0020*/ 	.word	0x00000012


	//----- nvinfo : EIATTR_FRAME_SIZE
	.align		4
.L_5:
        /*0024*/ 	.byte	0x04, 0x11
        /*0026*/ 	.short	(.L_7 - .L_6)
	.align		4
.L_6:
        /*0028*/ 	.word	index@($__internal_1_$__cuda_sm3x_div_rn_noftz_f32_slowpath)
        /*002c*/ 	.word	0x00000000


	//----- nvinfo : EIATTR_FRAME_SIZE
	.align		4
.L_7:
        /*0030*/ 	.byte	0x04, 0x11
        /*0032*/ 	.short	(.L_9 - .L_8)
	.align		4
.L_8:
        /*0034*/ 	.word	index@($__internal_0_$__cuda_sm20_sqrt_rn_f32_slowpath)
        /*0038*/ 	.word	0x00000000


	//----- nvinfo : EIATTR_FRAME_SIZE
	.align		4
.L_9:
        /*003c*/ 	.byte	0x04, 0x11
        /*003e*/ 	.short	(.L_11 - .L_10)
	.align		4
.L_10:
        /*0040*/ 	.word	index@(_batch_norm)
        /*0044*/ 	.word	0x00000000


	//----- nvinfo : EIATTR_REGCOUNT
	.align		4
.L_11:
        /*0048*/ 	.byte	0x04, 0x2f
        /*004a*/ 	.short	(.L_13 - .L_12)
	.align		4
.L_12:
        /*004c*/ 	.word	index@(_conv2d)
        /*0050*/ 	.word	0x00000004


	//----- nvinfo : EIATTR_FRAME_SIZE
	.align		4
.L_13:
        /*0054*/ 	.byte	0x04, 0x11
        /*0056*/ 	.short	(.L_15 - .L_14)
	.align		4
.L_14:
        /*0058*/ 	.word	index@(_conv2d)
        /*005c*/ 	.word	0x00000000


	//----- nvinfo : EIATTR_REGCOUNT
	.align		4
.L_15:
        /*0060*/ 	.byte	0x04, 0x2f
        /*0062*/ 	.short	(.L_17 - .L_16)
	.align		4
.L_16:
        /*0064*/ 	.word	index@(_max_pool2d)
        /*0068*/ 	.word	0x00000020


	//----- nvinfo : EIATTR_FRAME_SIZE
	.align		4
.L_17:
        /*006c*/ 	.byte	0x04, 0x11
        /*006e*/ 	.short	(.L_19 - .L_18)
	.align		4
.L_18:
        /*0070*/ 	.word	index@(_max_pool2d)
        /*0074*/ 	.word	0x00000000


	//----- nvinfo : EIATTR_REGCOUNT
	.align		4
.L_19:
        /*0078*/ 	.byte	0x04, 0x2f
        /*007a*/ 	.short	(.L_21 - .L_20)
	.align		4
.L_20:
        /*007c*/ 	.word	index@(_pad)
        /*0080*/ 	.word	0x00000028


	//----- nvinfo : EIATTR_FRAME_SIZE
	.align		4
.L_21:
        /*0084*/ 	.byte	0x04, 0x11
        /*0086*/ 	.short	(.L_23 - .L_22)
	.align		4
.L_22:
        /*0088*/ 	.word	index@(_pad)
        /*008c*/ 	.word	0x00000000


	//----- nvinfo : EIATTR_MIN_STACK_SIZE
	.align		4
.L_23:
        /*0090*/ 	.byte	0x04, 0x12
        /*0092*/ 	.short	(.L_25 - .L_24)
	.align		4
.L_24:
        /*0094*/ 	.word	index@(_pad)
        /*0098*/ 	.word	0x00000000


	//----- nvinfo : EIATTR_MIN_STACK_SIZE
	.align		4
.L_25:
        /*009c*/ 	.byte	0x04, 0x12
        /*009e*/ 	.short	(.L_27 - .L_26)
	.align		4
.L_26:
        /*00a0*/ 	.word	index@(_max_pool2d)
        /*00a4*/ 	.word	0x00000000


	//----- nvinfo : EIATTR_MIN_STACK_SIZE
	.align		4
.L_27:
        /*00a8*/ 	.byte	0x04, 0x12
        /*00aa*/ 	.short	(.L_29 - .L_28)
	.align		4
.L_28:
        /*00ac*/ 	.word	index@(_conv2d)
        /*00b0*/ 	.word	0x00000000


	//----- nvinfo : EIATTR_MIN_STACK_SIZE
	.align		4
.L_29:
        /*00b4*/ 	.byte	0x04, 0x12
        /*00b6*/ 	.short	(.L_31 - .L_30)
	.align		4
.L_30:
        /*00b8*/ 	.word	index@(_batch_norm)
        /*00bc*/ 	.word	0x00000000


	//----- nvinfo : EIATTR_MIN_STACK_SIZE
	.align		4
.L_31:
        /*00c0*/ 	.byte	0x04, 0x12
        /*00c2*/ 	.short	(.L_33 - .L_32)
	.align		4
.L_32:
        /*00c4*/ 	.word	index@(_leaky_relu)
        /*00c8*/ 	.word	0x00000000
.L_33:


//--------------------- .nv.compat                --------------------------
	.section	.nv.compat,"",@"SHT_CUDA_COMPAT_INFO"
	.align	4
        /*0000*/ 	.byte	0x02, 0x09, 0x00, 0x00, 0x02, 0x02, 0x01, 0x00, 0x02, 0x05, 0x05, 0x00, 0x03, 0x07, 0x01, 0x01
        /*0010*/ 	.byte	0x02, 0x03, 0x00, 0x00, 0x02, 0x06, 0x01, 0x00, 0x04, 0x0b, 0x08, 0x00, 0x01, 0x00, 0x00, 0x00
        /*0020*/ 	.byte	0x00, 0x00, 0x00, 0x00


//--------------------- .nv.info._pad             --------------------------
	.section	.nv.info._pad,"",@"SHT_CUDA_INFO"
	.sectionflags	@""
	.align	4


	//----- nvinfo : EIATTR_CUDA_API_VERSION
	.align		4
        /*0000*/ 	.byte	0x04, 0x37
        /*0002*/ 	.short	(.L_35 - .L_34)
.L_34:
        /*0004*/ 	.word	0x00000082


	//----- nvinfo : EIATTR_KPARAM_INFO
	.align		4
.L_35:
        /*0008*/ 	.byte	0x04, 0x17
        /*000a*/ 	.short	(.L_37 - .L_36)
.L_36:
        /*000c*/ 	.word	0x00000000
        /*0010*/ 	.short	0x000a
        /*0012*/ 	.short	0x0030
        /*0014*/ 	.byte	0x00, 0xf0, 0x11, 0x00


	//----- nvinfo : EIATTR_KPARAM_INFO
	.align		4
.L_37:
        /*0018*/ 	.byte	0x04, 0x17
        /*001a*/ 	.short	(.L_39 - .L_38)
.L_38:
        /*001c*/ 	.word	0x00000000
        /*0020*/ 	.short	0x0009
        /*0022*/ 	.short	0x002c
        /*0024*/ 	.byte	0x00, 0xf0, 0x11, 0x00


	//----- nvinfo : EIATTR_KPARAM_INFO
	.align		4
.L_39:
        /*0028*/ 	.byte	0x04, 0x17
        /*002a*/ 	.short	(.L_41 - .L_40)
.L_40:
        /*002c*/ 	.word	0x00000000
        /*0030*/ 	.short	0x0008
        /*0032*/ 	.short	0x0028
        /*0034*/ 	.byte	0x00, 0xf0, 0x11, 0x00


	//----- nvinfo : EIATTR_KPARAM_INFO
	.align		4
.L_41:
        /*0038*/ 	.byte	0x04, 0x17
        /*003a*/ 	.short	(.L_43 - .L_42)
.L_42:
        /*003c*/ 	.word	0x00000000
        /*0040*/ 	.short	0x0007
        /*0042*/ 	.short	0x0024
        /*0044*/ 	.byte	0x00, 0xf0, 0x11, 0x00


	//----- nvinfo : EIATTR_KPARAM_INFO
	.align		4
.L_43:
        /*0048*/ 	.byte	0x04, 0x17
        /*004a*/ 	.short	(.L_45 - .L_44)
.L_44:
        /*004c*/ 	.word	0x00000000
        /*0050*/ 	.short	0x0006
        /*0052*/ 	.short	0x0020
        /*0054*/ 	.byte	0x00, 0xf0, 0x11, 0x00


	//----- nvinfo : EIATTR_KPARAM_INFO
	.align		4
.L_45:
        /*0058*/ 	.byte	0x04, 0x17
        /*005a*/ 	.short	(.L_47 - .L_46)
.L_46:
        /*005c*/ 	.word	0x00000000
        /*0060*/ 	.short	0x0005
        /*0062*/ 	.short	0x001c
        /*0064*/ 	.byte	0x00, 0xf0, 0x11, 0x00


	//----- nvinfo : EIATTR_KPARAM_INFO
	.align		4
.L_47:
        /*0068*/ 	.byte	0x04, 0x17
        /*006a*/ 	.short	(.L_49 - .L_48)
.L_48:
        /*006c*/ 	.word	0x00000000
        /*0070*/ 	.short	0x0004
        /*0072*/ 	.short	0x0018
        /*0074*/ 	.byte	0x00, 0xf0, 0x11, 0x00


	//----- nvinfo : EIATTR_KPARAM_INFO
	.align		4
.L_49:
        /*0078*/ 	.byte	0x04, 0x17
        /*007a*/ 	.short	(.L_51 - .L_50)
.L_50:
        /*007c*/ 	.word	0x00000000
        /*0080*/ 	.short	0x0003
        /*0082*/ 	.short	0x0014
        /*0084*/ 	.byte	0x00, 0xf0, 0x11, 0x00


	//----- nvinfo : EIATTR_KPARAM_INFO
	.align		4
.L_51:
        /*0088*/ 	.byte	0x04, 0x17
        /*008a*/ 	.short	(.L_53 - .L_52)
.L_52:
        /*008c*/ 	.word	0x00000000
        /*0090*/ 	.short	0x0002
        /*0092*/ 	.short	0x0010
        /*0094*/ 	.byte	0x00, 0xf0, 0x11, 0x00


	//----- nvinfo : EIATTR_KPARAM_INFO
	.align		4
.L_53:
        /*0098*/ 	.byte	0x04, 0x17
        /*009a*/ 	.short	(.L_55 - .L_54)
.L_54:
        /*009c*/ 	.word	0x00000000
        /*00a0*/ 	.short	0x0001
        /*00a2*/ 	.short	0x0008
        /*00a4*/ 	.byte	0x00, 0xf5, 0x21, 0x00


	//----- nvinfo : EIATTR_KPARAM_INFO
	.align		4
.L_55:
        /*00a8*/ 	.byte	0x04, 0x17
        /*00aa*/ 	.short	(.L_57 - .L_56)
.L_56:
        /*00ac*/ 	.word	0x00000000
        /*00b0*/ 	.short	0x0000
        /*00b2*/ 	.short	0x0000
        /*00b4*/ 	.byte	0x00, 0xf5, 0x21, 0x00


	//----- nvinfo : EIATTR_SPARSE_MMA_MASK
	.align		4
.L_57:
        /*00b8*/ 	.byte	0x03, 0x50
        /*00ba*/ 	.short	0x0000


	//----- nvinfo : EIATTR_MAXREG_COUNT
	.align		4
        /*00bc*/ 	.byte	0x03, 0x1b
        /*00be*/ 	.short	0x00ff


	//----- nvinfo : EIATTR_MERCURY_ISA_VERSION
	.align		4
        /*00c0*/ 	.byte	0x03, 0x5f
        /*00c2*/ 	.short	0x0101


	//----- nvinfo : EIATTR_VRC_CTA_INIT_COUNT
	.align		4
        /*00c4*/ 	.byte	0x02, 0x4a
	.zero		1
	.zero		1


	//----- nvinfo : EIATTR_EXIT_INSTR_OFFSETS
	.align		4
        /*00c8*/ 	.byte	0x04, 0x1c
        /*00ca*/ 	.short	(.L_59 - .L_58)


	//   ....[0]....
.L_58:
        /*00cc*/ 	.word	0x00000030


	//   ....[1]....
        /*00d0*/ 	.word	0x00000060


	//   ....[2]....
        /*00d4*/ 	.word	0x00002010


	//   ....[3]....
        /*00d8*/ 	.word	0x00003880


	//   ....[4]....
        /*00dc*/ 	.word	0x000051f0


	//   ....[5]....
        /*00e0*/ 	.word	0x00006570


	//   ....[6]....
        /*00e4*/ 	.word	0x00007e50


	//   ....[7]....
        /*00e8*/ 	.word	0x00009140


	//   ....[8]....
        /*00ec*/ 	.word	0x0000a550


	//   ....[9]....
        /*00f0*/ 	.word	0x0000b3a0


	//   ....[10]....
        /*00f4*/ 	.word	0x0000cca0


	//   ....[11]....
        /*00f8*/ 	.word	0x0000df90


	//   ....[12]....
        /*00fc*/ 	.word	0x0000f3a0


	//   ....[13]....
        /*0100*/ 	.word	0x000101f0


	//   ....[14]....
        /*0104*/ 	.word	0x00011560


	//   ....[15]....
        /*0108*/ 	.word	0x000122e0


	//   ....[16]....
        /*010c*/ 	.word	0x00013170


	//   ....[17]....
        /*0110*/ 	.word	0x00013aa0


	//   ....[18]....
        /*0114*/ 	.word	0x00014530


	//   ....[19]....
        /*0118*/ 	.word	0x00014a70


	//   ....[20]....
        /*011c*/ 	.word	0x00014aa0


	//   ....[21]....
        /*0120*/ 	.word	0x00015080


	//----- nvinfo : EIATTR_CBANK_PARAM_SIZE
	.align		4
.L_59:
        /*0124*/ 	.byte	0x03, 0x19
        /*0126*/ 	.short	0x0034


	//----- nvinfo : EIATTR_PARAM_CBANK
	.align		4
        /*0128*/ 	.byte	0x04, 0x0a
        /*012a*/ 	.short	(.L_61 - .L_60)
	.align		4
.L_60:
        /*012c*/ 	.word	index@(.nv.constant0._pad)
        /*0130*/ 	.short	0x0380
        /*0132*/ 	.short	0x0034


	//----- nvinfo : EIATTR_SW_WAR
	.align		4
.L_61:
        /*0134*/ 	.byte	0x04, 0x36
        /*0136*/ 	.short	(.L_63 - .L_62)
.L_62:
        /*0138*/ 	.word	0x00000008
.L_63:


//--------------------- .nv.info._max_pool2d      --------------------------
	.section	.nv.info._max_pool2d,"",@"SHT_CUDA_INFO"
	.sectionflags	@""
	.align	4


	//----- nvinfo : EIATTR_CUDA_API_VERSION
	.align		4
        /*0000*/ 	.byte	0x04, 0x37
        /*0002*/ 	.short	(.L_65 - .L_64)
.L_64:
        /*0004*/ 	.word	0x00000082


	//----- nvinfo : EIATTR_KPARAM_INFO
	.align		4
.L_65:
        /*0008*/ 	.byte	0x04, 0x17
        /*000a*/ 	.short	(.L_67 - .L_66)
.L_66:
        /*000c*/ 	.word	0x00000000
        /*0010*/ 	.short	0x0008
        /*0012*/ 	.short	0x002c
        /*0014*/ 	.byte	0x00, 0xf0, 0x11, 0x00


	//----- nvinfo : EIATTR_KPARAM_INFO
	.align		4
.L_67:
        /*0018*/ 	.byte	0x04, 0x17
        /*001a*/ 	.short	(.L_69 - .L_68)
.L_68:
        /*001c*/ 	.word	0x00000000
        /*0020*/ 	.short	0x0007
        /*0022*/ 	.short	0x0028
        /*0024*/ 	.byte	0x00, 0xf0, 0x11, 0x00


	//----- nvinfo : EIATTR_KPARAM_INFO
	.align		4
.L_69:
        /*0028*/ 	.byte	0x04, 0x17
        /*002a*/ 	.short	(.L_71 - .L_70)
.L_70:
        /*002c*/ 	.word	0x00000000
        /*0030*/ 	.short	0x0006
        /*0032*/ 	.short	0x0020
        /*0034*/ 	.byte	0x00, 0xf5, 0x21, 0x00


	//----- nvinfo : EIATTR_KPARAM_INFO
	.align		4
.L_71:
        /*0038*/ 	.byte	0x04, 0x17
        /*003a*/ 	.short	(.L_73 - .L_72)
.L_72:
        /*003c*/ 	.word	0x00000000
        /*0040*/ 	.short	0x0005
        /*0042*/ 	.short	0x0018
        /*0044*/ 	.byte	0x00, 0xf0, 0x11, 0x00


	//----- nvinfo : EIATTR_KPARAM_INFO
	.align		4
.L_73:
        /*0048*/ 	.byte	0x04, 0x17
        /*004a*/ 	.short	(.L_75 - .L_74)
.L_74:
        /*004c*/ 	.word	0x00000000
        /*0050*/ 	.short	0x0004
        /*0052*/ 	.short	0x0014
        /*0054*/ 	.byte	0x00, 0xf0, 0x11, 0x00


	//----- nvinfo : EIATTR_KPARAM_INFO
	.align		4
.L_75:
        /*0058*/ 	.byte	0x04, 0x17
        /*005a*/ 	.short	(.L_77 - .L_76)
.L_76:
        /*005c*/ 	.word	0x00000000
        /*0060*/ 	.short	0x0003
        /*0062*/ 	.short	0x0010
        /*0064*/ 	.byte	0x00, 0xf0, 0x11, 0x00


	//----- nvinfo : EIATTR_KPARAM_INFO
	.align		4
.L_77:
        /*0068*/ 	.byte	0x04, 0x17
        /*006a*/ 	.short	(.L_79 - .L_78)
.L_78:
        /*006c*/ 	.word	0x00000000
        /*0070*/ 	.short	0x0002
        /*0072*/ 	.short	0x000c
        /*0074*/ 	.byte	0x00, 0xf0, 0x11, 0x00


	//----- nvinfo : EIATTR_KPARAM_INFO
	.align		4
.L_79:
        /*0078*/ 	.byte	0x04, 0x17
        /*007a*/ 	.short	(.L_81 - .L_80)
.L_80:
        /*007c*/ 	.word	0x00000000
        /*0080*/ 	.short	0x0001
        /*0082*/ 	.short	0x0008
        /*0084*/ 	.byte	0x00, 0xf0, 0x11, 0x00


	//----- nvinfo : EIATTR_KPARAM_INFO
	.align		4
.L_81:
        /*0088*/ 	.byte	0x04, 0x17
        /*008a*/ 	.short	(.L_83 - .L_82)
.L_82:
        /*008c*/ 	.word	0x00000000
        /*0090*/ 	.short	0x0000
        /*0092*/ 	.short	0x0000
        /*0094*/ 	.byte	0x00, 0xf5, 0x21, 0x00


	//----- nvinfo : EIATTR_SPARSE_MMA_MASK
	.align		4
.L_83:
        /*0098*/ 	.byte	0x03, 0x50
        /*009a*/ 	.short	0x0000


	//----- nvinfo : EIATTR_MAXREG_COUNT
	.align		4
        /*009c*/ 	.byte	0x03, 0x1b
        /*009e*/ 	.short	0x00ff


	//----- nvinfo : EIATTR_MERCURY_ISA_VERSION
	.align		4
        /*00a0*/ 	.byte	0x03, 0x5f
        /*00a2*/ 	.short	0x0101


	//----- nvinfo : EIATTR_VRC_CTA_INIT_COUNT
	.align		4
        /*00a4*/ 	.byte	0x02, 0x4a
	.zero		1
	.zero		1


	//----- nvinfo : EIATTR_EXIT_INSTR_OFFSETS
	.align		4
        /*00a8*/ 	.byte	0x04, 0x1c
        /*00aa*/ 	.short	(.L_85 - .L_84)


	//   ....[0]....
.L_84:
        /*00ac*/ 	.word	0x000000c0


	//   ....[1]....
        /*00b0*/ 	.word	0x00000b40


	//----- nvinfo : EIATTR_CBANK_PARAM_SIZE
	.align		4
.L_85:
        /*00b4*/ 	.byte	0x03, 0x19
        /*00b6*/ 	.short	0x0030


	//----- nvinfo : EIATTR_PARAM_CBANK
	.align		4
        /*00b8*/ 	.byte	0x04, 0x0a
        /*00ba*/ 	.short	(.L_87 - .L_86)
	.align		4
.L_86:
        /*00bc*/ 	.word	index@(.nv.constant0._max_pool2d)
        /*00c0*/ 	.short	0x0380
        /*00c2*/ 	.short	0x0030


	//----- nvinfo : EIATTR_SW_WAR
	.align		4
.L_87:
        /*00c4*/ 	.byte	0x04, 0x36
        /*00c6*/ 	.short	(.L_89 - .L_88)
.L_88:
        /*00c8*/ 	.word	0x00000008
.L_89:


//--------------------- .nv.info._conv2d          --------------------------
	.section	.nv.info._conv2d,"",@"SHT_CUDA_INFO"
	.sectionflags	@""
	.align	4


	//----- nvinfo : EIATTR_CUDA_API_VERSION
	.align		4
        /*0000*/ 	.byte	0x04, 0x37
        /*0002*/ 	.short	(.L_91 - .L_90)
.L_90:
        /*0004*/ 	.word	0x00000082


	//----- nvinfo : EIATTR_SPARSE_MMA_MASK
	.align		4
.L_91:
        /*0008*/ 	.byte	0x03, 0x50
        /*000a*/ 	.short	0x0000


	//----- nvinfo : EIATTR_MAXREG_COUNT
	.align		4
        /*000c*/ 	.byte	0x03, 0x1b
        /*000e*/ 	.short	0x00ff


	//----- nvinfo : EIATTR_MERCURY_ISA_VERSION
	.align		4
        /*0010*/ 	.byte	0x03, 0x5f
        /*0012*/ 	.short	0x0101


	//----- nvinfo : EIATTR_VRC_CTA_INIT_COUNT
	.align		4
        /*0014*/ 	.byte	0x02, 0x4a
	.zero		1
	.zero		1


	//----- nvinfo : EIATTR_EXIT_INSTR_OFFSETS
	.align		4
        /*0018*/ 	.byte	0x04, 0x1c
        /*001a*/ 	.short	(.L_93 - .L_92)


	//   ....[0]....
.L_92:
        /*001c*/ 	.word	0x00000010


	//----- nvinfo : EIATTR_SW_WAR
	.align		4
.L_93:
        /*0020*/ 	.byte	0x04, 0x36
        /*0022*/ 	.short	(.L_95 - .L_94)
.L_94:
        /*0024*/ 	.word	0x00000008
.L_95:


//--------------------- .nv.info._batch_norm      --------------------------
	.section	.nv.info._batch_norm,"",@"SHT_CUDA_INFO"
	.sectionflags	@""
	.align	4


	//----- nvinfo : EIATTR_CUDA_API_VERSION
	.align		4
        /*0000*/ 	.byte	0x04, 0x37
        /*0002*/ 	.short	(.L_97 - .L_96)
.L_96:
        /*0004*/ 	.word	0x00000082


	//----- nvinfo : EIATTR_KPARAM_INFO
	.align		4
.L_97:
        /*0008*/ 	.byte	0x04, 0x17
        /*000a*/ 	.short	(.L_99 - .L_98)
.L_98:
        /*000c*/ 	.word	0x00000000
        /*0010*/ 	.short	0x0009
        /*0012*/ 	.short	0x0038
        /*0014*/ 	.byte	0x00, 0xf5, 0x21, 0x00


	//----- nvinfo : EIATTR_KPARAM_INFO
	.align		4
.L_99:
        /*0018*/ 	.byte	0x04, 0x17
        /*001a*/ 	.short	(.L_101 - .L_100)
.L_100:
        /*001c*/ 	.word	0x00000000
        /*0020*/ 	.short	0x0008
        /*0022*/ 	.short	0x0030
        /*0024*/ 	.byte	0x00, 0xf5, 0x21, 0x00


	//----- nvinfo : EIATTR_KPARAM_INFO
	.align		4
.L_101:
        /*0028*/ 	.byte	0x04, 0x17
        /*002a*/ 	.short	(.L_103 - .L_102)
.L_102:
        /*002c*/ 	.word	0x00000000
        /*0030*/ 	.short	0x0007
        /*0032*/ 	.short	0x0028
        /*0034*/ 	.byte	0x00, 0xf5, 0x21, 0x00


	//----- nvinfo : EIATTR_KPARAM_INFO
	.align		4
.L_103:
        /*0038*/ 	.byte	0x04, 0x17
        /*003a*/ 	.short	(.L_105 - .L_104)
.L_104:
        /*003c*/ 	.word	0x00000000
        /*0040*/ 	.short	0x0006
        /*0042*/ 	.short	0x0020
        /*0044*/ 	.byte	0x00, 0xf5, 0x21, 0x00


	//----- nvinfo : EIATTR_KPARAM_INFO
	.align		4
.L_105:
        /*0048*/ 	.byte	0x04, 0x17
        /*004a*/ 	.short	(.L_107 - .L_106)
.L_106:
        /*004c*/ 	.word	0x00000000
        /*0050*/ 	.short	0x0005
        /*0052*/ 	.short	0x001c
        /*0054*/ 	.byte	0x00, 0xf0, 0x11, 0x00


	//----- nvinfo : EIATTR_KPARAM_INFO
	.align		4
.L_107:
        /*0058*/ 	.byte	0x04, 0x17
        /*005a*/ 	.short	(.L_109 - .L_108)
.L_108:
        /*005c*/ 	.word	0x00000000
        /*0060*/ 	.short	0x0004
        /*0062*/ 	.short	0x0018
        /*0064*/ 	.byte	0x00, 0xf0, 0x11, 0x00


	//----- nvinfo : EIATTR_KPARAM_INFO
	.align		4
.L_109:
        /*0068*/ 	.byte	0x04, 0x17
        /*006a*/ 	.short	(.L_111 - .L_110)
.L_110:
        /*006c*/ 	.word	0x00000000
        /*0070*/ 	.short	0x0003
        /*0072*/ 	.short	0x0014
        /*0074*/ 	.byte	0x00, 0xf0, 0x11, 0x00


	//----- nvinfo : EIATTR_KPARAM_INFO
	.align		4
.L_111:
        /*0078*/ 	.byte	0x04, 0x17
        /*007a*/ 	.short	(.L_113 - .L_112)
.L_112:
        /*007c*/ 	.word	0x00000000
        /*0080*/ 	.short	0x0002
        /*0082*/ 	.short	0x0010
        /*0084*/ 	.byte	0x00, 0xf0, 0x11, 0x00


	//----- nvinfo : EIATTR_KPARAM_INFO
	.align		4
.L_113:
        /*0088*/ 	.byte	0x04, 0x17
        /*008a*/ 	.short	(.L_115 - .L_114)
.L_114:
        /*008c*/ 	.word	0x00000000
        /*0090*/ 	.short	0x0001
        /*0092*/ 	.short	0x0008
        /*0094*/ 	.byte	0x00, 0xf5, 0x21, 0x00


	//----- nvinfo : EIATTR_KPARAM_INFO
	.align		4
.L_115:
        /*0098*/ 	.byte	0x04, 0x17
        /*009a*/ 	.short	(.L_117 - .L_116)
.L_116:
        /*009c*/ 	.word	0x00000000
        /*00a0*/ 	.short	0x0000
        /*00a2*/ 	.short	0x0000
        /*00a4*/ 	.byte	0x00, 0xf5, 0x21, 0x00


	//----- nvinfo : EIATTR_SPARSE_MMA_MASK
	.align		4
.L_117:
        /*00a8*/ 	.byte	0x03, 0x50
        /*00aa*/ 	.short	0x0000


	//----- nvinfo : EIATTR_MAXREG_COUNT
	.align		4
        /*00ac*/ 	.byte	0x03, 0x1b
        /*00ae*/ 	.short	0x00ff


	//----- nvinfo : EIATTR_MERCURY_ISA_VERSION
	.align		4
        /*00b0*/ 	.byte	0x03, 0x5f
        /*00b2*/ 	.short	0x0101


	//----- nvinfo : EIATTR_VRC_CTA_INIT_COUNT
	.align		4
        /*00b4*/ 	.byte	0x02, 0x4a
	.zero		1
	.zero		1


	//----- nvinfo : EIATTR_EXIT_INSTR_OFFSETS
	.align		4
        /*00b8*/ 	.byte	0x04, 0x1c
        /*00ba*/ 	.short	(.L_119 - .L_118)


	//   ....[0]....
.L_118:
        /*00bc*/ 	.word	0x00000390


	//----- nvinfo : EIATTR_CRS_STACK_SIZE
	.align		4
.L_119:
        /*00c0*/ 	.byte	0x04, 0x1e
        /*00c2*/ 	.short	(.L_121 - .L_120)
.L_120:
        /*00c4*/ 	.word	0x00000000


	//----- nvinfo : EIATTR_CBANK_PARAM_SIZE
	.align		4
.L_121:
        /*00c8*/ 	.byte	0x03, 0x19
        /*00ca*/ 	.short	0x0040


	//----- nvinfo : EIATTR_PARAM_CBANK
	.align		4
        /*00cc*/ 	.byte	0x04, 0x0a
        /*00ce*/ 	.short	(.L_123 - .L_122)
	.align		4
.L_122:
        /*00d0*/ 	.word	index@(.nv.constant0._batch_norm)
        /*00d4*/ 	.short	0x0380
        /*00d6*/ 	.short	0x0040


	//----- nvinfo : EIATTR_SW_WAR
	.align		4
.L_123:
        /*00d8*/ 	.byte	0x04, 0x36
        /*00da*/ 	.short	(.L_125 - .L_124)
.L_124:
        /*00dc*/ 	.word	0x00000008
.L_125:


//--------------------- .nv.info._leaky_relu      --------------------------
	.section	.nv.info._leaky_relu,"",@"SHT_CUDA_INFO"
	.sectionflags	@""
	.align	4


	//----- nvinfo : EIATTR_CUDA_API_VERSION
	.align		4
        /*0000*/ 	.byte	0x04, 0x37
        /*0002*/ 	.short	(.L_127 - .L_126)
.L_126:
        /*0004*/ 	.word	0x00000082


	//----- nvinfo : EIATTR_KPARAM_INFO
	.align		4
.L_127:
        /*0008*/ 	.byte	0x04, 0x17
        /*000a*/ 	.short	(.L_129 - .L_128)
.L_128:
        /*000c*/ 	.word	0x00000000
        /*0010*/ 	.short	0x0004
        /*0012*/ 	.short	0x0018
        /*0014*/ 	.byte	0x00, 0xf0, 0x11, 0x00


	//----- nvinfo : EIATTR_KPARAM_INFO
	.align		4
.L_129:
        /*0018*/ 	.byte	0x04, 0x17
        /*001a*/ 	.short	(.L_131 - .L_130)
.L_130:
        /*001c*/ 	.word	0x00000000
        /*0020*/ 	.short	0x0003
        /*0022*/ 	.short	0x0014
        /*0024*/ 	.byte	0x00, 0xf0, 0x11, 0x00


	//----- nvinfo : EIATTR_KPARAM_INFO
	.align		4
.L_131:
        /*0028*/ 	.byte	0x04, 0x17
        /*002a*/ 	.short	(.L_133 - .L_132)
.L_132:
        /*002c*/ 	.word	0x00000000
        /*0030*/ 	.short	0x0002
        /*0032*/ 	.short	0x0010
        /*0034*/ 	.byte	0x00, 0xf0, 0x11, 0x00


	//----- nvinfo : EIATTR_KPARAM_INFO
	.align		4
.L_133:
        /*0038*/ 	.byte	0x04, 0x17
        /*003a*/ 	.short	(.L_135 - .L_134)
.L_134:
        /*003c*/ 	.word	0x00000000
        /*0040*/ 	.short	0x0001
        /*0042*/ 	.short	0x0008
        /*0044*/ 	.byte	0x00, 0xf5, 0x21, 0x00


	//----- nvinfo : EIATTR_KPARAM_INFO
	.align		4
.L_135:
        /*0048*/ 	.byte	0x04, 0x17
        /*004a*/ 	.short	(.L_137 - .L_136)
.L_136:
        /*004c*/ 	.word	0x00000000
        /*0050*/ 	.short	0x0000
        /*0052*/ 	.short	0x0000
        /*0054*/ 	.byte	0x00, 0xf5, 0x21, 0x00


	//----- nvinfo : EIATTR_SPARSE_MMA_MASK
	.align		4
.L_137:
        /*0058*/ 	.byte	0x03, 0x50
        /*005a*/ 	.short	0x0000


	//----- nvinfo : EIATTR_MAXREG_COUNT
	.align		4
        /*005c*/ 	.byte	0x03, 0x1b
        /*005e*/ 	.short	0x00ff


	//----- nvinfo : EIATTR_MERCURY_ISA_VERSION
	.align		4
        /*0060*/ 	.byte	0x03, 0x5f
        /*0062*/ 	.short	0x0101


	//----- nvinfo : EIATTR_VRC_CTA_INIT_COUNT
	.align		4
        /*0064*/ 	.byte	0x02, 0x4a
	.zero		1
	.zero		1


	//----- nvinfo : EIATTR_EXIT_INSTR_OFFSETS
	.align		4
        /*0068*/ 	.byte	0x04, 0x1c
        /*006a*/ 	.short	(.L_139 - .L_138)


	//   ....[0]....
.L_138:
        /*006c*/ 	.word	0x000000c0


	//----- nvinfo : EIATTR_CBANK_PARAM_SIZE
	.align		4
.L_139:
        /*0070*/ 	.byte	0x03, 0x19
        /*0072*/ 	.short	0x001c


	//----- nvinfo : EIATTR_PARAM_CBANK
	.align		4
        /*0074*/ 	.byte	0x04, 0x0a
        /*0076*/ 	.short	(.L_141 - .L_140)
	.align		4
.L_140:
        /*0078*/ 	.word	index@(.nv.constant0._leaky_relu)
        /*007c*/ 	.short	0x0380
        /*007e*/ 	.short	0x001c


	//----- nvinfo : EIATTR_SW_WAR
	.align		4
.L_141:
        /*0080*/ 	.byte	0x04, 0x36
        /*0082*/ 	.short	(.L_143 - .L_142)
.L_142:
        /*0084*/ 	.word	0x00000008
.L_143:


//--------------------- .nv.callgraph             --------------------------
	.section	.nv.callgraph,"",@"SHT_CUDA_CALLGRAPH"
	.align	4
	.sectionentsize	8
	.align		4
        /*0000*/ 	.word	0x00000000
	.align		4
        /*0004*/ 	.word	0xffffffff
	.align		4
        /*0008*/ 	.word	0x00000000
	.align		4
        /*000c*/ 	.word	0xfffffffe
	.align		4
        /*0010*/ 	.word	0x00000000
	.align		4
        /*0014*/ 	.word	0xfffffffd
	.align		4
        /*0018*/ 	.word	0x00000000
	.align		4
        /*001c*/ 	.word	0xfffffffc


//--------------------- .text._pad                --------------------------
	.section	.text._pad,"ax",@progbits
	.align	128
        .global         _pad
        .type           _pad,@function
        .size           _pad,(.L_x_346 - _pad)
        .other          _pad,@"STO_CUDA_ENTRY STV_DEFAULT"
_pad:
.text._pad:
[----:B------:R-:W-:Y:S08]  /*0000*/  LDC R1, c[0x0][0x37c] ;  /* 0x0000df00ff017b82 */ /* 0x000ff00000000800 */
[----:B------:R-:W0:Y:S02]  /*0010*/  LDC R0, c[0x0][0x390] ;  /* 0x0000e400ff007b82 */ /* 0x000e240000000800 */
[----:B0-----:R-:W-:-:S13]  /*0020*/  ISETP.GE.AND P0, PT, R0, 0x1, PT ;  /* 0x000000010000780c */ /* 0x001fda0003f06270 */
[----:B------:R-:W-:Y:S05]  /*0030*/  @!P0 EXIT ;  /* 0x000000000000894d */ /* 0x000fea0003800000 */
[----:B------:R-:W0:Y:S02]  /*0040*/  LDC R0, c[0x0][0x394] ;  /* 0x0000e500ff007b82 */ /* 0x000e240000000800 */
[----:B0-----:R-:W-:-:S13]  /*0050*/  ISETP.GE.AND P0, PT, R0, 0x1, PT ;  /* 0x000000010000780c */ /* 0x001fda0003f06270 */
[----:B------:R-:W-:Y:S05]  /*0060*/  @!P0 EXIT ;  /* 0x000000000000894d */ /* 0x000fea0003800000 */
[----:B------:R-:W0:Y:S01]  /*0070*/  LDC.64 R2, c[0x0][0x398] ;  /* 0x0000e600ff027b82 */ /* 0x000e220000000a00 */
[----:B------:R-:W1:Y:S01]  /*0080*/  LDCU.64 UR4, c[0x0][0x388] ;  /* 0x00007100ff0477ac */ /* 0x000e620008000a00 */
[----:B------:R-:W2:Y:S06]  /*0090*/  LDCU.64 UR8, c[0x0][0x358] ;  /* 0x00006b00ff0877ac */ /* 0x000eac0008000a00 */
[----:B------:R-:W3:Y:S08]  /*00a0*/  LDC.64 R18, c[0x0][0x3a0] ;  /* 0x0000e800ff127b82 */ /* 0x000ef00000000a00 */
[----:B------:R-:W4:Y:S01]  /*00b0*/  LDC.64 R26, c[0x0][0x3a8] ;  /* 0x0000ea00ff1a7b82 */ /* 0x000f220000000a00 */
[----:B-1----:R-:W-:-:S02]  /*00c0*/  IMAD.U32 R30, RZ, RZ, UR4 ;  /* 0x00000004ff1e7e24 */ /* 0x002fc4000f8e00ff */
[----:B------:R-:W-:Y:S01]  /*00d0*/  IMAD.U32 R31, RZ, RZ, UR5 ;  /* 0x00000005ff1f7e24 */ /* 0x000fe2000f8e00ff */
[----:B0-----:R-:W-:Y:S02]  /*00e0*/  ISETP.GE.AND P0, PT, R2, 0x1, PT ;  /* 0x000000010200780c */ /* 0x001fe40003f06270 */
[----:B---3--:R-:W-:-:S05]  /*00f0*/  IADD3 R3, PT, PT, R19, R18, R3 ;  /* 0x0000001213037210 */ /* 0x008fca0007ffe003 */
[C---:B----4-:R-:W-:Y:S02]  /*0100*/  IMAD R25, R3.reuse, R26, RZ ;  /* 0x0000001a03197224 */ /* 0x050fe400078e02ff */
[----:B------:R-:W-:-:S04]  /*0110*/  IMAD R27, R3, R27, RZ ;  /* 0x0000001b031b7224 */ /* 0x000fc800078e02ff */
[----:B--2---:R-:W-:Y:S05]  /*0120*/  @!P0 BRA `(.L_x_0) ;  /* 0x0000013800648947 */ /* 0x004fea0003800000 */
[----:B------:R-:W0:Y:S01]  /*0130*/  LDC.64 R16, c[0x0][0x380] ;  /* 0x0000e000ff107b82 */ /* 0x000e220000000a00 */
[----:B------:R-:W-:-:S13]  /*0140*/  ISETP.GE.AND P0, PT, R18, 0x1, PT ;  /* 0x000000011200780c */ /* 0x000fda0003f06270 */
[----:B------:R-:W-:Y:S05]  /*0150*/  @!P0 BRA `(.L_x_1) ;  /* 0x000000b000988947 */ /* 0x000fea0003800000 */
[----:B------:R-:W-:-:S13]  /*0160*/  ISETP.GE.AND P0, PT, R19, 0x1, PT ;  /* 0x000000011300780c */ /* 0x000fda0003f06270 */
[----:B------:R-:W-:Y:S05]  /*0170*/  @!P0 BRA `(.L_x_2) ;  /* 0x0000006400048947 */ /* 0x000fea0003800000 */
[----:B------:R-:W-:-:S13]  /*0180*/  ISETP.GE.AND P0, PT, R25, 0x1, PT ;  /* 0x000000011900780c */ /* 0x000fda0003f06270 */
[----:B------:R-:W-:Y:S05]  /*0190*/  @!P0 BRA `(.L_x_3) ;  /* 0x0000003400c08947 */ /* 0x000fea0003800000 */
[----:B------:R-:W-:Y:S01]  /*01a0*/  ISETP.GE.AND P0, PT, R27, 0x1, PT ;  /* 0x000000011b00780c */ /* 0x000fe20003f06270 */
[----:B------:R-:W-:Y:S02]  /*01b0*/  VIADD R0, R18, 0xffffffff ;  /* 0xffffffff12007836 */ /* 0x000fe40000000000 */
[----:B------:R-:W-:Y:S02]  /*01c0*/  VIADD R3, R2, 0xffffffff ;  /* 0xffffffff02037836 */ /* 0x000fe40000000000 */
[----:B------:R-:W-:-:S08]  /*01d0*/  VIADD R4, R19, 0xffffffff ;  /* 0xffffffff13047836 */ /* 0x000fd00000000000 */
[----:B------:R-:W-:Y:S05]  /*01e0*/  @!P0 BRA `(.L_x_4) ;  /* 0x0000001c00908947 */ /* 0x000fea0003800000 */
[C---:B------:R-:W-:Y:S01]  /*01f0*/  LOP3.LUT R11, R18.reuse, 0xf, RZ, 0xc0, !PT ;  /* 0x0000000f120b7812 */ /* 0x040fe200078ec0ff */
[----:B------:R-:W-:Y:S01]  /*0200*/  VIADD R12, R25, 0xffffffff ;  /* 0xffffffff190c7836 */ /* 0x000fe20000000000 */
[----:B------:R-:W-:Y:S01]  /*0210*/  LOP3.LUT R10, R18, 0x7, RZ, 0xc0, !PT ;  /* 0x00000007120a7812 */ /* 0x000fe200078ec0ff */
[----:B------:R-:W-:Y:S01]  /*0220*/  VIADD R13, R27, 0xffffffff ;  /* 0xffffffff1b0d7836 */ /* 0x000fe20000000000 */
[----:B------:R-:W-:Y:S01]  /*0230*/  LOP3.LUT R9, R2, 0xf, RZ, 0xc0, !PT ;  /* 0x0000000f02097812 */ /* 0x000fe200078ec0ff */
[----:B------:R-:W-:Y:S01]  /*0240*/  VIADD R5, R11, 0xffffffff ;  /* 0xffffffff0b057836 */ /* 0x000fe20000000000 */
[----:B------:R-:W-:Y:S01]  /*0250*/  ISETP.GE.U32.AND P2, PT, R12, 0xf, PT ;  /* 0x0000000f0c00780c */ /* 0x000fe20003f46070 */
[----:B------:R-:W-:Y:S01]  /*0260*/  UMOV UR4, URZ ;  /* 0x000000ff00047c82 */ /* 0x000fe20008000000 */
[----:B------:R-:W-:Y:S01]  /*0270*/  ISETP.GE.U32.AND P1, PT, R13, 0xf, PT ;  /* 0x0000000f0d00780c */ /* 0x000fe20003f26070 */
[----:B------:R-:W-:Y:S01]  /*0280*/  VIADD R6, R9, 0xffffffff ;  /* 0xffffffff09067836 */ /* 0x000fe20000000000 */
[----:B------:R-:W-:-:S02]  /*0290*/  LOP3.LUT R8, R19, 0xf, RZ, 0xc0, !PT ;  /* 0x0000000f13087812 */ /* 0x000fc400078ec0ff */
[----:B------:R-:W-:Y:S02]  /*02a0*/  LOP3.LUT R7, R19, 0x7, RZ, 0xc0, !PT ;  /* 0x0000000713077812 */ /* 0x000fe400078ec0ff */
[----:B------:R-:W-:Y:S01]  /*02b0*/  ISETP.GE.U32.AND P0, PT, R5, 0x7, PT ;  /* 0x000000070500780c */ /* 0x000fe20003f06070 */
[----:B------:R-:W-:Y:S01]  /*02c0*/  VIADD R14, R8, 0xffffffff ;  /* 0xffffffff080e7836 */ /* 0x000fe20000000000 */
[----:B------:R-:W-:Y:S01]  /*02d0*/  P2R R5, PR, RZ, 0x4 ;  /* 0x00000004ff057803 */ /* 0x000fe20000000000 */
[----:B------:R-:W-:Y:S01]  /*02e0*/  VIADD R15, R7, 0xffffffff ;  /* 0xffffffff070f7836 */ /* 0x000fe20000000000 */
[----:B------:R-:W-:Y:S01]  /*02f0*/  P2R R5, PR, RZ, 0x2 ;  /* 0x00000002ff057803 */ /* 0x000fe20000000000 */
[----:B------:R-:W-:Y:S01]  /*0300*/  VIADD R5, R10, 0xffffffff ;  /* 0xffffffff0a057836 */ /* 0x000fe20000000000 */
[----:B------:R-:W-:Y:S02]  /*0310*/  ISETP.GE.U32.AND P2, PT, R6, 0x7, PT ;  /* 0x000000070600780c */ /* 0x000fe40003f46070 */
[----:B------:R-:W-:-:S02]  /*0320*/  ISETP.GE.U32.AND P3, PT, R14, 0x7, PT ;  /* 0x000000070e00780c */ /* 0x000fc40003f66070 */
[----:B------:R-:W-:Y:S02]  /*0330*/  ISETP.GE.U32.AND P1, PT, R5, 0x3, PT ;  /* 0x000000030500780c */ /* 0x000fe40003f26070 */
[C---:B------:R-:W-:Y:S02]  /*0340*/  LOP3.LUT R23, R25.reuse, 0x7ffffff0, RZ, 0xc0, !PT ;  /* 0x7ffffff019177812 */ /* 0x040fe400078ec0ff */
[----:B------:R-:W-:Y:S02]  /*0350*/  LOP3.LUT R28, R25, 0x3, RZ, 0xc0, !PT ;  /* 0x00000003191c7812 */ /* 0x000fe400078ec0ff */
[----:B------:R-:W-:Y:S02]  /*0360*/  ISETP.GE.U32.AND P4, PT, R15, 0x3, PT ;  /* 0x000000030f00780c */ /* 0x000fe40003f86070 */
[C---:B------:R-:W-:Y:S02]  /*0370*/  LOP3.LUT R6, R2.reuse, 0x7, RZ, 0xc0, !PT ;  /* 0x0000000702067812 */ /* 0x040fe400078ec0ff */
[----:B------:R-:W-:-:S02]  /*0380*/  LOP3.LUT R5, R2, 0x3, RZ, 0xc0, !PT ;  /* 0x0000000302057812 */ /* 0x000fc400078ec0ff */
[----:B------:R-:W-:Y:S02]  /*0390*/  LOP3.LUT R14, R2, 0x7ffffff0, RZ, 0xc0, !PT ;  /* 0x7ffffff0020e7812 */ /* 0x000fe400078ec0ff */
[C---:B------:R-:W-:Y:S02]  /*03a0*/  LOP3.LUT R26, R27.reuse, 0x7, RZ, 0xc0, !PT ;  /* 0x000000071b1a7812 */ /* 0x040fe400078ec0ff */
[----:B------:R-:W-:Y:S02]  /*03b0*/  LOP3.LUT R25, R27, 0x7ffffff0, RZ, 0xc0, !PT ;  /* 0x7ffffff01b197812 */ /* 0x000fe400078ec0ff */
[C---:B------:R-:W-:Y:S02]  /*03c0*/  LOP3.LUT R2, R18.reuse, 0x7ffffff0, RZ, 0xc0, !PT ;  /* 0x7ffffff012027812 */ /* 0x040fe400078ec0ff */
[----:B------:R-:W-:Y:S02]  /*03d0*/  LOP3.LUT R22, R18, 0x3, RZ, 0xc0, !PT ;  /* 0x0000000312167812 */ /* 0x000fe400078ec0ff */
[----:B------:R-:W-:-:S02]  /*03e0*/  LOP3.LUT R15, R19, 0x7ffffff0, RZ, 0xc0, !PT ;  /* 0x7ffffff0130f7812 */ /* 0x000fc400078ec0ff */
[----:B------:R-:W-:Y:S02]  /*03f0*/  LOP3.LUT R24, R19, 0x3, RZ, 0xc0, !PT ;  /* 0x0000000313187812 */ /* 0x000fe400078ec0ff */
[----:B------:R-:W-:-:S07]  /*0400*/  LOP3.LUT R27, R27, 0x3, RZ, 0xc0, !PT ;  /* 0x000000031b1b7812 */ /* 0x000fce00078ec0ff */
.L_x_31:
[----:B------:R-:W-:-:S05]  /*0410*/  UMOV UR5, URZ ;  /* 0x000000ff00057c82 */ /* 0x000fca0008000000 */
.L_x_30:
[----:B-1----:R-:W1:Y:S01]  /*0420*/  LDCU UR6, c[0x0][0x394] ;  /* 0x00007280ff0677ac */ /* 0x002e620008000800 */
[----:B------:R-:W-:Y:S01]  /*0430*/  ISETP.GE.U32.AND P5, PT, R12, 0xf, PT ;  /* 0x0000000f0c00780c */ /* 0x000fe20003fa6070 */
[----:B------:R-:W-:Y:S01]  /*0440*/  IMAD.MOV.U32 R21, RZ, RZ, RZ ;  /* 0x000000ffff157224 */ /* 0x000fe200078e00ff */
[----:B------:R-:W-:-:S04]  /*0450*/  UIADD3 UR5, UPT, UPT, UR5, 0x1, URZ ;  /* 0x0000000105057890 */ /* 0x000fc8000fffe0ff */
[----:B-1----:R-:W-:-:S07]  /*0460*/  UISETP.NE.AND UP0, UPT, UR5, UR6, UPT ;  /* 0x000000060500728c */ /* 0x002fce000bf05270 */
[----:B0-234-:R-:W-:Y:S05]  /*0470*/  @!P5 BRA `(.L_x_5) ;  /* 0x000000000070d947 */ /* 0x01dfea0003800000 */
[----:B------:R-:W1:Y:S01]  /*0480*/  LDC R29, c[0x0][0x3b0] ;  /* 0x0000ec00ff1d7b82 */ /* 0x000e620000000800 */
[----:B------:R-:W-:Y:S01]  /*0490*/  IADD3 R21, P5, PT, R30, 0x20, RZ ;  /* 0x000000201e157810 */ /* 0x000fe20007fbe0ff */
[----:B------:R-:W-:-:S04]  /*04a0*/  IMAD.MOV R20, RZ, RZ, -R23 ;  /* 0x000000ffff147224 */ /* 0x000fc800078e0a17 */
[----:B------:R-:W-:-:S08]  /*04b0*/  IMAD.X R32, RZ, RZ, R31, P5 ;  /* 0x000000ffff207224 */ /* 0x000fd000028e061f */
.L_x_6:
[----:B--2---:R-:W-:Y:S02]  /*04c0*/  IMAD.MOV.U32 R18, RZ, RZ, R21 ;  /* 0x000000ffff127224 */ /* 0x004fe400078e0015 */
[----:B------:R-:W-:Y:S02]  /*04d0*/  IMAD.MOV.U32 R19, RZ, RZ, R32 ;  /* 0x000000ffff137224 */ /* 0x000fe400078e0020 */
[----:B------:R-:W-:Y:S01]  /*04e0*/  VIADD R20, R20, 0x10 ;  /* 0x0000001014147836 */ /* 0x000fe20000000000 */
[----:B------:R-:W-:Y:S02]  /*04f0*/  IADD3 R21, P5, PT, R18, 0x40, RZ ;  /* 0x0000004012157810 */ /* 0x000fe40007fbe0ff */
[----:B-1----:R2:W-:Y:S03]  /*0500*/  STG.E desc[UR8][R18.64+-0x20], R29 ;  /* 0xffffe01d12007986 */ /* 0x0025e6000c101908 */
[----:B------:R-:W-:Y:S01]  /*0510*/  IMAD.X R32, RZ, RZ, R19, P5 ;  /* 0x000000ffff207224 */ /* 0x000fe200028e0613 */
[----:B------:R-:W-:Y:S01]  /*0520*/  ISETP.NE.AND P5, PT, R20, RZ, PT ;  /* 0x000000ff1400720c */ /* 0x000fe20003fa5270 */
[----:B------:R2:W-:Y:S04]  /*0530*/  STG.E desc[UR8][R18.64+-0x1c], R29 ;  /* 0xffffe41d12007986 */ /* 0x0005e8000c101908 */
        /* <DEDUP_REMOVED lines=13> */
[----:B------:R2:W-:Y:S01]  /*0610*/  STG.E desc[UR8][R18.64+0x1c], R29 ;  /* 0x00001c1d12007986 */ /* 0x0005e2000c101908 */
[----:B------:R-:W-:Y:S05]  /*0620*/  @P5 BRA `(.L_x_6) ;  /* 0xfffffffc00a45947 */ /* 0x000fea000383ffff */
[----:B------:R-:W-:-:S07]  /*0630*/  IMAD.MOV.U32 R21, RZ, RZ, R23 ;  /* 0x000000ffff157224 */ /* 0x000fce00078e0017 */
.L_x_5:
[----:B------:R-:W1:Y:S01]  /*0640*/  LDCU UR6, c[0x0][0x39c] ;  /* 0x00007380ff0677ac */ /* 0x000e620008000800 */
[----:B------:R-:W1:Y:S01]  /*0650*/  LDCU.64 UR10, c[0x0][0x3a0] ;  /* 0x00007400ff0a77ac */ /* 0x000e620008000a00 */
[----:B------:R-:W3:Y:S01]  /*0660*/  LDCU UR7, c[0x0][0x3a8] ;  /* 0x00007500ff0777ac */ /* 0x000ee20008000800 */
[----:B-1----:R-:W-:-:S04]  /*0670*/  UIADD3 UR6, UPT, UPT, UR11, UR10, UR6 ;  /* 0x0000000a0b067290 */ /* 0x002fc8000fffe006 */
[----:B---3--:R-:W-:-:S04]  /*0680*/  UIMAD UR6, UR6, UR7, URZ ;  /* 0x00000007060672a4 */ /* 0x008fc8000f8e02ff */
[----:B------:R-:W-:-:S04]  /*0690*/  ULOP3.LUT UR7, UR6, 0xf, URZ, 0xc0, !UPT ;  /* 0x0000000f06077892 */ /* 0x000fc8000f8ec0ff */
[----:B------:R-:W-:-:S09]  /*06a0*/  UISETP.NE.AND UP1, UPT, UR7, URZ, UPT ;  /* 0x000000ff0700728c */ /* 0x000fd2000bf25270 */
[----:B------:R-:W-:Y:S05]  /*06b0*/  BRA.U !UP1, `(.L_x_7) ;  /* 0x0000000109947547 */ /* 0x000fea000b800000 */
[----:B------:R-:W-:Y:S02]  /*06c0*/  ULOP3.LUT UR10, UR6, 0x7, URZ, 0xc0, !UPT ;  /* 0x00000007060a7892 */ /* 0x000fe4000f8ec0ff */
[----:B------:R-:W-:Y:S02]  /*06d0*/  UIADD3 UR6, UPT, UPT, UR7, -0x1, URZ ;  /* 0xffffffff07067890 */ /* 0x000fe4000fffe0ff */
[----:B------:R-:W-:Y:S02]  /*06e0*/  UISETP.NE.AND UP2, UPT, UR10, URZ, UPT ;  /* 0x000000ff0a00728c */ /* 0x000fe4000bf45270 */
[----:B------:R-:W-:-:S09]  /*06f0*/  UISETP.GE.U32.AND UP1, UPT, UR6, 0x7, UPT ;  /* 0x000000070600788c */ /* 0x000fd2000bf26070 */
[----:B------:R-:W-:Y:S05]  /*0700*/  BRA.U !UP1, `(.L_x_8) ;  /* 0x00000001092c7547 */ /* 0x000fea000b800000 */
[----:B--2---:R-:W1:Y:S01]  /*0710*/  LDC R29, c[0x0][0x3b0] ;  /* 0x0000ec00ff1d7b82 */ /* 0x004e620000000800 */
[----:B------:R-:W-:-:S04]  /*0720*/  IMAD.WIDE.U32 R18, R21, 0x4, R30 ;  /* 0x0000000415127825 */ /* 0x000fc800078e001e */
[----:B------:R-:W-:Y:S01]  /*0730*/  VIADD R21, R21, 0x8 ;  /* 0x0000000815157836 */ /* 0x000fe20000000000 */
[----:B-1----:R1:W-:Y:S04]  /*0740*/  STG.E desc[UR8][R18.64], R29 ;  /* 0x0000001d12007986 */ /* 0x0023e8000c101908 */
[----:B------:R1:W-:Y:S04]  /*0750*/  STG.E desc[UR8][R18.64+0x4], R29 ;  /* 0x0000041d12007986 */ /* 0x0003e8000c101908 */
[----:B------:R1:W-:Y:S04]  /*0760*/  STG.E desc[UR8][R18.64+0x8], R29 ;  /* 0x0000081d12007986 */ /* 0x0003e8000c101908 */
[----:B------:R1:W-:Y:S04]  /*0770*/  STG.E desc[UR8][R18.64+0xc], R29 ;  /* 0x00000c1d12007986 */ /* 0x0003e8000c101908 */
[----:B------:R1:W-:Y:S04]  /*0780*/  STG.E desc[UR8][R18.64+0x10], R29 ;  /* 0x0000101d12007986 */ /* 0x0003e8000c101908 */
[----:B------:R1:W-:Y:S04]  /*0790*/  STG.E desc[UR8][R18.64+0x14], R29 ;  /* 0x0000141d12007986 */ /* 0x0003e8000c101908 */
[----:B------:R1:W-:Y:S04]  /*07a0*/  STG.E desc[UR8][R18.64+0x18], R29 ;  /* 0x0000181d12007986 */ /* 0x0003e8000c101908 */
[----:B------:R1:W-:Y:S02]  /*07b0*/  STG.E desc[UR8][R18.64+0x1c], R29 ;  /* 0x00001c1d12007986 */ /* 0x0003e4000c101908 */
.L_x_8:
[----:B------:R-:W-:Y:S05]  /*07c0*/  BRA.U !UP2, `(.L_x_7) ;  /* 0x000000010a507547 */ /* 0x000fea000b800000 */
[----:B------:R-:W-:-:S04]  /*07d0*/  UIADD3 UR6, UPT, UPT, UR10, -0x1, URZ ;  /* 0xffffffff0a067890 */ /* 0x000fc8000fffe0ff */
[----:B------:R-:W-:-:S09]  /*07e0*/  UISETP.GE.U32.AND UP1, UPT, UR6, 0x3, UPT ;  /* 0x000000030600788c */ /* 0x000fd2000bf26070 */
[----:B------:R-:W-:Y:S05]  /*07f0*/  BRA.U !UP1, `(.L_x_9) ;  /* 0x00000001091c7547 */ /* 0x000fea000b800000 */
[----:B-12---:R-:W1:Y:S01]  /*0800*/  LDC R29, c[0x0][0x3b0] ;  /* 0x0000ec00ff1d7b82 */ /* 0x006e620000000800 */
[----:B------:R-:W-:-:S04]  /*0810*/  IMAD.WIDE.U32 R18, R21, 0x4, R30 ;  /* 0x0000000415127825 */ /* 0x000fc800078e001e */
[----:B------:R-:W-:Y:S01]  /*0820*/  VIADD R21, R21, 0x4 ;  /* 0x0000000415157836 */ /* 0x000fe20000000000 */
[----:B-1----:R3:W-:Y:S04]  /*0830*/  STG.E desc[UR8][R18.64], R29 ;  /* 0x0000001d12007986 */ /* 0x0027e8000c101908 */
[----:B------:R3:W-:Y:S04]  /*0840*/  STG.E desc[UR8][R18.64+0x4], R29 ;  /* 0x0000041d12007986 */ /* 0x0007e8000c101908 */
[----:B------:R3:W-:Y:S04]  /*0850*/  STG.E desc[UR8][R18.64+0x8], R29 ;  /* 0x0000081d12007986 */ /* 0x0007e8000c101908 */
[----:B------:R3:W-:Y:S02]  /*0860*/  STG.E desc[UR8][R18.64+0xc], R29 ;  /* 0x00000c1d12007986 */ /* 0x0007e4000c101908 */
.L_x_9:
[----:B------:R-:W-:-:S13]  /*0870*/  ISETP.NE.AND P5, PT, R28, RZ, PT ;  /* 0x000000ff1c00720c */ /* 0x000fda0003fa5270 */
[----:B------:R-:W-:Y:S05]  /*0880*/  @!P5 BRA `(.L_x_7) ;  /* 0x000000000020d947 */ /* 0x000fea0003800000 */
[----:B-123--:R-:W1:Y:S01]  /*0890*/  LDC R29, c[0x0][0x3b0] ;  /* 0x0000ec00ff1d7b82 */ /* 0x00ee620000000800 */
[----:B------:R-:W-:Y:S01]  /*08a0*/  ISETP.NE.AND P5, PT, R28, 0x1, PT ;  /* 0x000000011c00780c */ /* 0x000fe20003fa5270 */
[----:B------:R-:W-:-:S05]  /*08b0*/  IMAD.WIDE.U32 R18, R21, 0x4, R30 ;  /* 0x0000000415127825 */ /* 0x000fca00078e001e */
[----:B-1----:R4:W-:Y:S07]  /*08c0*/  STG.E desc[UR8][R18.64], R29 ;  /* 0x0000001d12007986 */ /* 0x0029ee000c101908 */
[----:B------:R-:W-:Y:S05]  /*08d0*/  @!P5 BRA `(.L_x_7) ;  /* 0x00000000000cd947 */ /* 0x000fea0003800000 */
[----:B------:R-:W-:Y:S01]  /*08e0*/  ISETP.NE.AND P5, PT, R28, 0x2, PT ;  /* 0x000000021c00780c */ /* 0x000fe20003fa5270 */
[----:B------:R1:W-:-:S12]  /*08f0*/  STG.E desc[UR8][R18.64+0x4], R29 ;  /* 0x0000041d12007986 */ /* 0x0003d8000c101908 */
[----:B------:R1:W-:Y:S02]  /*0900*/  @P5 STG.E desc[UR8][R18.64+0x8], R29 ;  /* 0x0000081d12005986 */ /* 0x0003e4000c101908 */
.L_x_7:
[----:B------:R-:W-:-:S05]  /*0910*/  UMOV UR6, URZ ;  /* 0x000000ff00067c82 */ /* 0x000fca0008000000 */
.L_x_24:
[----:B------:R-:W5:Y:S01]  /*0920*/  LDCU UR7, c[0x0][0x398] ;  /* 0x00007300ff0777ac */ /* 0x000f620008000800 */
[----:B------:R-:W-:Y:S01]  /*0930*/  ISETP.GE.U32.AND P5, PT, R0, 0xf, PT ;  /* 0x0000000f0000780c */ /* 0x000fe20003fa6070 */
[----:B------:R-:W-:-:S04]  /*0940*/  UIADD3 UR6, UPT, UPT, UR6, 0x1, URZ ;  /* 0x0000000106067890 */ /* 0x000fc8000fffe0ff */
[----:B-----5:R-:W-:-:S08]  /*0950*/  UISETP.NE.AND UP1, UPT, UR6, UR7, UPT ;  /* 0x000000070600728c */ /* 0x020fd0000bf25270 */
[----:B0-----:R-:W-:Y:S05]  /*0960*/  @!P5 BRA `(.L_x_10) ;  /* 0x000000000064d947 */ /* 0x001fea0003800000 */
[----:B------:R-:W0:Y:S01]  /*0970*/  LDC R21, c[0x0][0x3b0] ;  /* 0x0000ec00ff157b82 */ /* 0x000e220000000800 */
[----:B------:R-:W-:-:S05]  /*0980*/  UMOV UR7, URZ ;  /* 0x000000ff00077c82 */ /* 0x000fca0008000000 */
.L_x_11:
[----:B-1234-:R-:W-:Y:S01]  /*0990*/  IADD3 R18, P5, PT, R30, 0x40, RZ ;  /* 0x000000401e127810 */ /* 0x01efe20007fbe0ff */
[----:B------:R-:W-:Y:S01]  /*09a0*/  UIADD3 UR7, UPT, UPT, UR7, 0x10, URZ ;  /* 0x0000001007077890 */ /* 0x000fe2000fffe0ff */
[----:B0-----:R-:W-:Y:S03]  /*09b0*/  STG.E desc[UR8][R30.64], R21 ;  /* 0x000000151e007986 */ /* 0x001fe6000c101908 */
[----:B------:R-:W-:Y:S01]  /*09c0*/  IMAD.X R19, RZ, RZ, R31, P5 ;  /* 0x000000ffff137224 */ /* 0x000fe200028e061f */
[----:B------:R-:W-:Y:S01]  /*09d0*/  STG.E desc[UR8][R30.64+0x4], R21 ;  /* 0x000004151e007986 */ /* 0x000fe2000c101908 */
[----:B------:R-:W-:-:S03]  /*09e0*/  ISETP.NE.AND P5, PT, R2, UR7, PT ;  /* 0x0000000702007c0c */ /* 0x000fc6000bfa5270 */
[----:B------:R-:W-:Y:S04]  /*09f0*/  STG.E desc[UR8][R30.64+0x8], R21 ;  /* 0x000008151e007986 */ /* 0x000fe8000c101908 */
        /* <DEDUP_REMOVED lines=12> */
[----:B------:R0:W-:Y:S02]  /*0ac0*/  STG.E desc[UR8][R30.64+0x3c], R21 ;  /* 0x00003c151e007986 */ /* 0x0001e4000c101908 */
[----:B0-----:R-:W-:-:S02]  /*0ad0*/  IMAD.MOV.U32 R30, RZ, RZ, R18 ;  /* 0x000000ffff1e7224 */ /* 0x001fc400078e0012 */
[----:B------:R-:W-:Y:S01]  /*0ae0*/  IMAD.MOV.U32 R31, RZ, RZ, R19 ;  /* 0x000000ffff1f7224 */ /* 0x000fe200078e0013 */
[----:B------:R-:W-:Y:S06]  /*0af0*/  @P5 BRA `(.L_x_11) ;  /* 0xfffffffc00a45947 */ /* 0x000fec000383ffff */
.L_x_10:
[----:B------:R-:W-:-:S13]  /*0b00*/  ISETP.NE.AND P5, PT, R11, RZ, PT ;  /* 0x000000ff0b00720c */ /* 0x000fda0003fa5270 */
[----:B------:R-:W-:Y:S05]  /*0b10*/  @!P5 BRA `(.L_x_12) ;  /* 0x0000000000b4d947 */ /* 0x000fea0003800000 */
[----:B------:R-:W-:Y:S05]  /*0b20*/  @!P0 BRA `(.L_x_13) ;  /* 0x0000000000348947 */ /* 0x000fea0003800000 */
[----:B-1234-:R-:W1:Y:S01]  /*0b30*/  LDC R19, c[0x0][0x3b0] ;  /* 0x0000ec00ff137b82 */ /* 0x01ee620000000800 */
[----:B------:R-:W-:-:S05]  /*0b40*/  IADD3 R18, P5, PT, R30, 0x20, RZ ;  /* 0x000000201e127810 */ /* 0x000fca0007fbe0ff */
[----:B------:R-:W-:Y:S01]  /*0b50*/  IMAD.X R21, RZ, RZ, R31, P5 ;  /* 0x000000ffff157224 */ /* 0x000fe200028e061f */
[----:B-1----:R-:W-:Y:S04]  /*0b60*/  STG.E desc[UR8][R30.64], R19 ;  /* 0x000000131e007986 */ /* 0x002fe8000c101908 */
[----:B------:R-:W-:Y:S04]  /*0b70*/  STG.E desc[UR8][R30.64+0x4], R19 ;  /* 0x000004131e007986 */ /* 0x000fe8000c101908 */
[----:B------:R-:W-:Y:S04]  /*0b80*/  STG.E desc[UR8][R30.64+0x8], R19 ;  /* 0x000008131e007986 */ /* 0x000fe8000c101908 */
[----:B------:R-:W-:Y:S04]  /*0b90*/  STG.E desc[UR8][R30.64+0xc], R19 ;  /* 0x00000c131e007986 */ /* 0x000fe8000c101908 */
[----:B------:R-:W-:Y:S04]  /*0ba0*/  STG.E desc[UR8][R30.64+0x10], R19 ;  /* 0x000010131e007986 */ /* 0x000fe8000c101908 */
[----:B------:R-:W-:Y:S04]  /*0bb0*/  STG.E desc[UR8][R30.64+0x14], R19 ;  /* 0x000014131e007986 */ /* 0x000fe8000c101908 */
[----:B------:R-:W-:Y:S04]  /*0bc0*/  STG.E desc[UR8][R30.64+0x18], R19 ;  /* 0x000018131e007986 */ /* 0x000fe8000c101908 */
[----:B------:R1:W-:Y:S02]  /*0bd0*/  STG.E desc[UR8][R30.64+0x1c], R19 ;  /* 0x00001c131e007986 */ /* 0x0003e4000c101908 */
[----:B-1----:R-:W-:Y:S01]  /*0be0*/  IMAD.MOV.U32 R30, RZ, RZ, R18 ;  /* 0x000000ffff1e7224 */ /* 0x002fe200078e0012 */
[----:B------:R-:W-:-:S07]  /*0bf0*/  MOV R31, R21 ;  /* 0x00000015001f7202 */ /* 0x000fce0000000f00 */
.L_x_13:
[----:B------:R-:W-:-:S13]  /*0c00*/  ISETP.NE.AND P5, PT, R10, RZ, PT ;  /* 0x000000ff0a00720c */ /* 0x000fda0003fa5270 */
[----:B------:R-:W-:Y:S05]  /*0c10*/  @!P5 BRA `(.L_x_12) ;  /* 0x000000000074d947 */ /* 0x000fea0003800000 */
[----:B-1234-:R-:W-:Y:S02]  /*0c20*/  IMAD.MOV.U32 R18, RZ, RZ, R30 ;  /* 0x000000ffff127224 */ /* 0x01efe400078e001e */
[----:B------:R-:W-:Y:S01]  /*0c30*/  IMAD.MOV.U32 R19, RZ, RZ, R31 ;  /* 0x000000ffff137224 */ /* 0x000fe200078e001f */
[----:B------:R-:W-:Y:S06]  /*0c40*/  @!P1 BRA `(.L_x_14) ;  /* 0x0000000000249947 */ /* 0x000fec0003800000 */
[----:B------:R-:W1:Y:S01]  /*0c50*/  LDC R21, c[0x0][0x3b0] ;  /* 0x0000ec00ff157b82 */ /* 0x000e620000000800 */
[----:B------:R-:W-:-:S05]  /*0c60*/  IADD3 R18, P5, PT, R30, 0x10, RZ ;  /* 0x000000101e127810 */ /* 0x000fca0007fbe0ff */
[----:B------:R-:W-:Y:S01]  /*0c70*/  IMAD.X R19, RZ, RZ, R31, P5 ;  /* 0x000000ffff137224 */ /* 0x000fe200028e061f */
[----:B-1----:R-:W-:Y:S04]  /*0c80*/  STG.E desc[UR8][R30.64], R21 ;  /* 0x000000151e007986 */ /* 0x002fe8000c101908 */
[----:B------:R-:W-:Y:S04]  /*0c90*/  STG.E desc[UR8][R30.64+0x4], R21 ;  /* 0x000004151e007986 */ /* 0x000fe8000c101908 */
[----:B------:R-:W-:Y:S04]  /*0ca0*/  STG.E desc[UR8][R30.64+0x8], R21 ;  /* 0x000008151e007986 */ /* 0x000fe8000c101908 */
[----:B------:R1:W-:Y:S02]  /*0cb0*/  STG.E desc[UR8][R30.64+0xc], R21 ;  /* 0x00000c151e007986 */ /* 0x0003e4000c101908 */
[----:B-1----:R-:W-:-:S02]  /*0cc0*/  IMAD.MOV.U32 R30, RZ, RZ, R18 ;  /* 0x000000ffff1e7224 */ /* 0x002fc400078e0012 */
[----:B------:R-:W-:-:S07]  /*0cd0*/  IMAD.MOV.U32 R31, RZ, RZ, R19 ;  /* 0x000000ffff1f7224 */ /* 0x000fce00078e0013 */
.L_x_14:
[----:B------:R-:W-:-:S13]  /*0ce0*/  ISETP.NE.AND P5, PT, R22, RZ, PT ;  /* 0x000000ff1600720c */ /* 0x000fda0003fa5270 */
[----:B------:R-:W-:Y:S05]  /*0cf0*/  @!P5 BRA `(.L_x_12) ;  /* 0x00000000003cd947 */ /* 0x000fea0003800000 */
[----:B------:R-:W1:Y:S01]  /*0d00*/  LDC R29, c[0x0][0x3b0] ;  /* 0x0000ec00ff1d7b82 */ /* 0x000e620000000800 */
[----:B------:R-:W-:-:S05]  /*0d10*/  IADD3 R30, P5, PT, R18, 0x4, RZ ;  /* 0x00000004121e7810 */ /* 0x000fca0007fbe0ff */
[----:B------:R-:W-:Y:S01]  /*0d20*/  IMAD.X R31, RZ, RZ, R19, P5 ;  /* 0x000000ffff1f7224 */ /* 0x000fe200028e0613 */
[----:B------:R-:W-:Y:S01]  /*0d30*/  ISETP.NE.AND P5, PT, R22, 0x1, PT ;  /* 0x000000011600780c */ /* 0x000fe20003fa5270 */
[----:B-1----:R1:W-:-:S12]  /*0d40*/  STG.E desc[UR8][R18.64], R29 ;  /* 0x0000001d12007986 */ /* 0x0023d8000c101908 */
[----:B------:R-:W-:Y:S05]  /*0d50*/  @!P5 BRA `(.L_x_12) ;  /* 0x000000000024d947 */ /* 0x000fea0003800000 */
[----:B------:R-:W-:Y:S01]  /*0d60*/  IADD3 R30, P5, PT, R18, 0x8, RZ ;  /* 0x00000008121e7810 */ /* 0x000fe20007fbe0ff */
[----:B------:R2:W-:Y:S04]  /*0d70*/  STG.E desc[UR8][R18.64+0x4], R29 ;  /* 0x0000041d12007986 */ /* 0x0005e8000c101908 */
[----:B------:R-:W-:Y:S01]  /*0d80*/  IMAD.X R31, RZ, RZ, R19, P5 ;  /* 0x000000ffff1f7224 */ /* 0x000fe200028e0613 */
[----:B------:R-:W-:-:S13]  /*0d90*/  ISETP.NE.AND P5, PT, R22, 0x2, PT ;  /* 0x000000021600780c */ /* 0x000fda0003fa5270 */
[----:B------:R2:W-:Y:S01]  /*0da0*/  @P5 STG.E desc[UR8][R18.64+0x8], R29 ;  /* 0x0000081d12005986 */ /* 0x0005e2000c101908 */
[----:B------:R-:W-:-:S05]  /*0db0*/  @P5 IADD3 R20, P6, PT, R18, 0xc, RZ ;  /* 0x0000000c12145810 */ /* 0x000fca0007fde0ff */
[----:B------:R-:W-:Y:S02]  /*0dc0*/  @P5 IMAD.X R21, RZ, RZ, R19, P6 ;  /* 0x000000ffff155224 */ /* 0x000fe400030e0613 */
[----:B------:R-:W-:Y:S02]  /*0dd0*/  @P5 IMAD.MOV.U32 R30, RZ, RZ, R20 ;  /* 0x000000ffff1e5224 */ /* 0x000fe400078e0014 */
[----:B------:R-:W-:-:S07]  /*0de0*/  @P5 IMAD.MOV.U32 R31, RZ, RZ, R21 ;  /* 0x000000ffff1f5224 */ /* 0x000fce00078e0015 */
.L_x_12:
[----:B------:R-:W-:-:S13]  /*0df0*/  ISETP.GE.U32.AND P5, PT, R3, 0xf, PT ;  /* 0x0000000f0300780c */ /* 0x000fda0003fa6070 */
[----:B------:R-:W-:Y:S05]  /*0e00*/  @!P5 BRA `(.L_x_15) ;  /* 0x0000000000b0d947 */ /* 0x000fea0003800000 */
[----:B------:R-:W-:-:S05]  /*0e10*/  UMOV UR7, URZ ;  /* 0x000000ff00077c82 */ /* 0x000fca0008000000 */
.L_x_16:
[----:B01234-:R-:W2:Y:S01]  /*0e20*/  LDG.E R29, desc[UR8][R16.64] ;  /* 0x00000008101d7981 */ /* 0x01fea2000c1e1900 */
[----:B------:R-:W-:Y:S01]  /*0e30*/  IADD3 R20, P5, PT, R16, 0x40, RZ ;  /* 0x0000004010147810 */ /* 0x000fe20007fbe0ff */
[----:B------:R-:W-:-:S04]  /*0e40*/  UIADD3 UR7, UPT, UPT, UR7, 0x10, URZ ;  /* 0x0000001007077890 */ /* 0x000fc8000fffe0ff */
[----:B------:R-:W-:Y:S01]  /*0e50*/  IMAD.X R21, RZ, RZ, R17, P5 ;  /* 0x000000ffff157224 */ /* 0x000fe200028e0611 */
[----:B------:R-:W-:-:S05]  /*0e60*/  IADD3 R19, P5, PT, R30, 0x40, RZ ;  /* 0x000000401e137810 */ /* 0x000fca0007fbe0ff */
[----:B------:R-:W-:Y:S01]  /*0e70*/  IMAD.X R18, RZ, RZ, R31, P5 ;  /* 0x000000ffff127224 */ /* 0x000fe200028e061f */
[----:B--2---:R0:W-:Y:S04]  /*0e80*/  STG.E desc[UR8][R30.64], R29 ;  /* 0x0000001d1e007986 */ /* 0x0041e8000c101908 */
[----:B------:R-:W2:Y:S04]  /*0e90*/  LDG.E R33, desc[UR8][R16.64+0x4] ;  /* 0x0000040810217981 */ /* 0x000ea8000c1e1900 */
[----:B--2---:R1:W-:Y:S04]  /*0ea0*/  STG.E desc[UR8][R30.64+0x4], R33 ;  /* 0x000004211e007986 */ /* 0x0043e8000c101908 */
[----:B------:R-:W2:Y:S04]  /*0eb0*/  LDG.E R35, desc[UR8][R16.64+0x8] ;  /* 0x0000080810237981 */ /* 0x000ea8000c1e1900 */
[----:B--2---:R2:W-:Y:S04]  /*0ec0*/  STG.E desc[UR8][R30.64+0x8], R35 ;  /* 0x000008231e007986 */ /* 0x0045e8000c101908 */
[----:B------:R-:W3:Y:S04]  /*0ed0*/  LDG.E R37, desc[UR8][R16.64+0xc] ;  /* 0x00000c0810257981 */ /* 0x000ee8000c1e1900 */
[----:B---3--:R3:W-:Y:S04]  /*0ee0*/  STG.E desc[UR8][R30.64+0xc], R37 ;  /* 0x00000c251e007986 */ /* 0x0087e8000c101908 */
[----:B------:R-:W4:Y:S04]  /*0ef0*/  LDG.E R32, desc[UR8][R16.64+0x10] ;  /* 0x0000100810207981 */ /* 0x000f28000c1e1900 */
[----:B----4-:R4:W-:Y:S04]  /*0f00*/  STG.E desc[UR8][R30.64+0x10], R32 ;  /* 0x000010201e007986 */ /* 0x0109e8000c101908 */
[----:B------:R-:W5:Y:S04]  /*0f10*/  LDG.E R34, desc[UR8][R16.64+0x14] ;  /* 0x0000140810227981 */ /* 0x000f68000c1e1900 */
[----:B-----5:R5:W-:Y:S04]  /*0f20*/  STG.E desc[UR8][R30.64+0x14], R34 ;  /* 0x000014221e007986 */ /* 0x020be8000c101908 */
[----:B0-----:R-:W2:Y:S04]  /*0f30*/  LDG.E R29, desc[UR8][R16.64+0x18] ;  /* 0x00001808101d7981 */ /* 0x001ea8000c1e1900 */
[----:B--2---:R0:W-:Y:S04]  /*0f40*/  STG.E desc[UR8][R30.64+0x18], R29 ;  /* 0x0000181d1e007986 */ /* 0x0041e8000c101908 */
[----:B-1----:R-:W2:Y:S04]  /*0f50*/  LDG.E R33, desc[UR8][R16.64+0x1c] ;  /* 0x00001c0810217981 */ /* 0x002ea8000c1e1900 */
[----:B--2---:R1:W-:Y:S04]  /*0f60*/  STG.E desc[UR8][R30.64+0x1c], R33 ;  /* 0x00001c211e007986 */ /* 0x0043e8000c101908 */
[----:B------:R-:W2:Y:S04]  /*0f70*/  LDG.E R35, desc[UR8][R16.64+0x20] ;  /* 0x0000200810237981 */ /* 0x000ea8000c1e1900 */
[----:B--2---:R2:W-:Y:S04]  /*0f80*/  STG.E desc[UR8][R30.64+0x20], R35 ;  /* 0x000020231e007986 */ /* 0x0045e8000c101908 */
[----:B---3--:R-:W3:Y:S04]  /*0f90*/  LDG.E R37, desc[UR8][R16.64+0x24] ;  /* 0x0000240810257981 */ /* 0x008ee8000c1e1900 */
[----:B---3--:R3:W-:Y:S04]  /*0fa0*/  STG.E desc[UR8][R30.64+0x24], R37 ;  /* 0x000024251e007986 */ /* 0x0087e8000c101908 */
[----:B----4-:R-:W4:Y:S04]  /*0fb0*/  LDG.E R32, desc[UR8][R16.64+0x28] ;  /* 0x0000280810207981 */ /* 0x010f28000c1e1900 */
[----:B----4-:R-:W-:Y:S04]  /*0fc0*/  STG.E desc[UR8][R30.64+0x28], R32 ;  /* 0x000028201e007986 */ /* 0x010fe8000c101908 */
[----:B-----5:R-:W4:Y:S04]  /*0fd0*/  LDG.E R34, desc[UR8][R16.64+0x2c] ;  /* 0x00002c0810227981 */ /* 0x020f28000c1e1900 */
[----:B----4-:R-:W-:Y:S04]  /*0fe0*/  STG.E desc[UR8][R30.64+0x2c], R34 ;  /* 0x00002c221e007986 */ /* 0x010fe8000c101908 */
[----:B0-----:R-:W4:Y:S04]  /*0ff0*/  LDG.E R29, desc[UR8][R16.64+0x30] ;  /* 0x00003008101d7981 */ /* 0x001f28000c1e1900 */
[----:B----4-:R-:W-:Y:S04]  /*1000*/  STG.E desc[UR8][R30.64+0x30], R29 ;  /* 0x0000301d1e007986 */ /* 0x010fe8000c101908 */
[----:B-1----:R-:W4:Y:S04]  /*1010*/  LDG.E R33, desc[UR8][R16.64+0x34] ;  /* 0x0000340810217981 */ /* 0x002f28000c1e1900 */
[----:B----4-:R-:W-:Y:S04]  /*1020*/  STG.E desc[UR8][R30.64+0x34], R33 ;  /* 0x000034211e007986 */ /* 0x010fe8000c101908 */
[----:B--2---:R-:W2:Y:S01]  /*1030*/  LDG.E R35, desc[UR8][R16.64+0x38] ;  /* 0x0000380810237981 */ /* 0x004ea2000c1e1900 */
[----:B------:R-:W-:-:S03]  /*1040*/  ISETP.NE.AND P5, PT, R14, UR7, PT ;  /* 0x000000070e007c0c */ /* 0x000fc6000bfa5270 */
[----:B--2---:R-:W-:Y:S04]  /*1050*/  STG.E desc[UR8][R30.64+0x38], R35 ;  /* 0x000038231e007986 */ /* 0x004fe8000c101908 */
[----:B---3--:R0:W2:Y:S02]  /*1060*/  LDG.E R37, desc[UR8][R16.64+0x3c] ;  /* 0x00003c0810257981 */ /* 0x0080a4000c1e1900 */
[----:B0-----:R-:W-:Y:S02]  /*1070*/  IMAD.MOV.U32 R16, RZ, RZ, R20 ;  /* 0x000000ffff107224 */ /* 0x001fe400078e0014 */
[----:B------:R-:W-:Y:S01]  /*1080*/  IMAD.MOV.U32 R17, RZ, RZ, R21 ;  /* 0x000000ffff117224 */ /* 0x000fe200078e0015 */
[----:B--2---:R0:W-:Y:S02]  /*1090*/  STG.E desc[UR8][R30.64+0x3c], R37 ;  /* 0x00003c251e007986 */ /* 0x0041e4000c101908 */
[----:B0-----:R-:W-:-:S02]  /*10a0*/  IMAD.MOV.U32 R30, RZ, RZ, R19 ;  /* 0x000000ffff1e7224 */ /* 0x001fc400078e0013 */
[----:B------:R-:W-:Y:S01]  /*10b0*/  IMAD.MOV.U32 R31, RZ, RZ, R18 ;  /* 0x000000ffff1f7224 */ /* 0x000fe200078e0012 */
[----:B------:R-:W-:Y:S06]  /*10c0*/  @P5 BRA `(.L_x_16) ;  /* 0xfffffffc00545947 */ /* 0x000fec000383ffff */
.L_x_15:
[----:B------:R-:W-:-:S13]  /*10d0*/  ISETP.NE.AND P5, PT, R9, RZ, PT ;  /* 0x000000ff0900720c */ /* 0x000fda0003fa5270 */
[----:B------:R-:W-:Y:S05]  /*10e0*/  @!P5 BRA `(.L_x_17) ;  /* 0x00000004003cd947 */ /* 0x000fea0003800000 */
[----:B------:R-:W-:Y:S05]  /*10f0*/  @!P2 BRA `(.L_x_18) ;  /* 0x000000000060a947 */ /* 0x000fea0003800000 */
[----:B01234-:R-:W2:Y:S01]  /*1100*/  LDG.E R29, desc[UR8][R16.64] ;  /* 0x00000008101d7981 */ /* 0x01fea2000c1e1900 */
[----:B------:R-:W-:-:S05]  /*1110*/  IADD3 R20, P5, PT, R16, 0x20, RZ ;  /* 0x0000002010147810 */ /* 0x000fca0007fbe0ff */
[----:B------:R-:W-:Y:S01]  /*1120*/  IMAD.X R21, RZ, RZ, R17, P5 ;  /* 0x000000ffff157224 */ /* 0x000fe200028e0611 */
[----:B------:R-:W-:-:S05]  /*1130*/  IADD3 R19, P5, PT, R30, 0x20, RZ ;  /* 0x000000201e137810 */ /* 0x000fca0007fbe0ff */
[----:B------:R-:W-:Y:S01]  /*1140*/  IMAD.X R18, RZ, RZ, R31, P5 ;  /* 0x000000ffff127224 */ /* 0x000fe200028e061f */
[----:B--2---:R0:W-:Y:S04]  /*1150*/  STG.E desc[UR8][R30.64], R29 ;  /* 0x0000001d1e007986 */ /* 0x0041e8000c101908 */
[----:B------:R-:W2:Y:S04]  /*1160*/  LDG.E R33, desc[UR8][R16.64+0x4] ;  /* 0x0000040810217981 */ /* 0x000ea8000c1e1900 */
[----:B--2---:R1:W-:Y:S04]  /*1170*/  STG.E desc[UR8][R30.64+0x4], R33 ;  /* 0x000004211e007986 */ /* 0x0043e8000c101908 */
[----:B------:R-:W2:Y:S04]  /*1180*/  LDG.E R35, desc[UR8][R16.64+0x8] ;  /* 0x0000080810237981 */ /* 0x000ea8000c1e1900 */
[----:B--2---:R-:W-:Y:S04]  /*1190*/  STG.E desc[UR8][R30.64+0x8], R35 ;  /* 0x000008231e007986 */ /* 0x004fe8000c101908 */
[----:B------:R-:W2:Y:S04]  /*11a0*/  LDG.E R37, desc[UR8][R16.64+0xc] ;  /* 0x00000c0810257981 */ /* 0x000ea8000c1e1900 */
[----:B--2---:R-:W-:Y:S04]  /*11b0*/  STG.E desc[UR8][R30.64+0xc], R37 ;  /* 0x00000c251e007986 */ /* 0x004fe8000c101908 */
[----:B------:R-:W2:Y:S04]  /*11c0*/  LDG.E R32, desc[UR8][R16.64+0x10] ;  /* 0x0000100810207981 */ /* 0x000ea8000c1e1900 */
[----:B--2---:R-:W-:Y:S04]  /*11d0*/  STG.E desc[UR8][R30.64+0x10], R32 ;  /* 0x000010201e007986 */ /* 0x004fe8000c101908 */
[----:B------:R-:W2:Y:S04]  /*11e0*/  LDG.E R34, desc[UR8][R16.64+0x14] ;  /* 0x0000140810227981 */ /* 0x000ea8000c1e1900 */
[----:B--2---:R-:W-:Y:S04]  /*11f0*/  STG.E desc[UR8][R30.64+0x14], R34 ;  /* 0x000014221e007986 */ /* 0x004fe8000c101908 */
[----:B0-----:R-:W2:Y:S04]  /*1200*/  LDG.E R29, desc[UR8][R16.64+0x18] ;  /* 0x00001808101d7981 */ /* 0x001ea8000c1e1900 */
[----:B--2---:R-:W-:Y:S04]  /*1210*/  STG.E desc[UR8][R30.64+0x18], R29 ;  /* 0x0000181d1e007986 */ /* 0x004fe8000c101908 */
[----:B-1----:R0:W2:Y:S02]  /*1220*/  LDG.E R33, desc[UR8][R16.64+0x1c] ;  /* 0x00001c0810217981 */ /* 0x0020a4000c1e1900 */
[----:B0-----:R-:W-:-:S02]  /*1230*/  IMAD.MOV.U32 R16, RZ, RZ, R20 ;  /* 0x000000ffff107224 */ /* 0x001fc400078e0014 */
[----:B------:R-:W-:Y:S01]  /*1240*/  IMAD.MOV.U32 R17, RZ, RZ, R21 ;  /* 0x000000ffff117224 */ /* 0x000fe200078e0015 */
[----:B--2---:R0:W-:Y:S02]  /*1250*/  STG.E desc[UR8][R30.64+0x1c], R33 ;  /* 0x00001c211e007986 */ /* 0x0041e4000c101908 */
[----:B0-----:R-:W-:Y:S02]  /*1260*/  IMAD.MOV.U32 R30, RZ, RZ, R19 ;  /* 0x000000ffff1e7224 */ /* 0x001fe400078e0013 */
[----:B------:R-:W-:-:S07]  /*1270*/  IMAD.MOV.U32 R31, RZ, RZ, R18 ;  /* 0x000000ffff1f7224 */ /* 0x000fce00078e0012 */
.L_x_18:
[----:B------:R-:W-:-:S13]  /*1280*/  ISETP.NE.AND P5, PT, R6, RZ, PT ;  /* 0x000000ff0600720c */ /* 0x000fda0003fa5270 */
[----:B------:R-:W-:Y:S05]  /*1290*/  @!P5 BRA `(.L_x_17) ;  /* 0x0000000000d0d947 */ /* 0x000fea0003800000 */
[----:B------:R-:W-:Y:S02]  /*12a0*/  VIADD R20, R6, 0xffffffff ;  /* 0xffffffff06147836 */ /* 0x000fe40000000000 */
[----:B01234-:R-:W-:Y:S02]  /*12b0*/  IMAD.MOV.U32 R18, RZ, RZ, R16 ;  /* 0x000000ffff127224 */ /* 0x01ffe400078e0010 */
[----:B------:R-:W-:Y:S01]  /*12c0*/  IMAD.MOV.U32 R19, RZ, RZ, R17 ;  /* 0x000000ffff137224 */ /* 0x000fe200078e0011 */
[----:B------:R-:W-:Y:S01]  /*12d0*/  ISETP.GE.U32.AND P5, PT, R20, 0x3, PT ;  /* 0x000000031400780c */ /* 0x000fe20003fa6070 */
[----:B------:R-:W-:Y:S01]  /*12e0*/  IMAD.MOV.U32 R21, RZ, RZ, R31 ;  /* 0x000000ffff157224 */ /* 0x000fe200078e001f */
[----:B------:R-:W-:-:S11]  /*12f0*/  MOV R20, R30 ;  /* 0x0000001e00147202 */ /* 0x000fd60000000f00 */
[----:B------:R-:W2:Y:S01]  /*1300*/  @P5 LDG.E R29, desc[UR8][R16.64] ;  /* 0x00000008101d5981 */ /* 0x000ea2000c1e1900 */
[----:B------:R-:W-:-:S05]  /*1310*/  @P5 IADD3 R18, P6, PT, R16, 0x10, RZ ;  /* 0x0000001010125810 */ /* 0x000fca0007fde0ff */
[----:B------:R-:W-:Y:S01]  /*1320*/  @P5 IMAD.X R19, RZ, RZ, R17, P6 ;  /* 0x000000ffff135224 */ /* 0x000fe200030e0611 */
[----:B------:R-:W-:-:S05]  /*1330*/  @P5 IADD3 R20, P6, PT, R30, 0x10, RZ ;  /* 0x000000101e145810 */ /* 0x000fca0007fde0ff */
[----:B------:R-:W-:Y:S01]  /*1340*/  @P5 IMAD.X R21, RZ, RZ, R31, P6 ;  /* 0x000000ffff155224 */ /* 0x000fe200030e061f */
[----:B--2---:R-:W-:Y:S04]  /*1350*/  @P5 STG.E desc[UR8][R30.64], R29 ;  /* 0x0000001d1e005986 */ /* 0x004fe8000c101908 */
[----:B------:R-:W2:Y:S04]  /*1360*/  @P5 LDG.E R33, desc[UR8][R16.64+0x4] ;  /* 0x0000040810215981 */ /* 0x000ea8000c1e1900 */
[----:B--2---:R-:W-:Y:S04]  /*1370*/  @P5 STG.E desc[UR8][R30.64+0x4], R33 ;  /* 0x000004211e005986 */ /* 0x004fe8000c101908 */
[----:B------:R-:W2:Y:S04]  /*1380*/  @P5 LDG.E R35, desc[UR8][R16.64+0x8] ;  /* 0x0000080810235981 */ /* 0x000ea8000c1e1900 */
[----:B--2---:R-:W-:Y:S04]  /*1390*/  @P5 STG.E desc[UR8][R30.64+0x8], R35 ;  /* 0x000008231e005986 */ /* 0x004fe8000c101908 */
[----:B------:R0:W2:Y:S02]  /*13a0*/  @P5 LDG.E R37, desc[UR8][R16.64+0xc] ;  /* 0x00000c0810255981 */ /* 0x0000a4000c1e1900 */
[----:B0-----:R-:W-:-:S02]  /*13b0*/  @P5 IMAD.MOV.U32 R16, RZ, RZ, R18 ;  /* 0x000000ffff105224 */ /* 0x001fc400078e0012 */
[----:B------:R-:W-:Y:S01]  /*13c0*/  @P5 IMAD.MOV.U32 R17, RZ, RZ, R19 ;  /* 0x000000ffff115224 */ /* 0x000fe200078e0013 */
[----:B--2---:R0:W-:Y:S02]  /*13d0*/  @P5 STG.E desc[UR8][R30.64+0xc], R37 ;  /* 0x00000c251e005986 */ /* 0x0041e4000c101908 */
[----:B0-----:R-:W-:Y:S02]  /*13e0*/  @P5 IMAD.MOV.U32 R30, RZ, RZ, R20 ;  /* 0x000000ffff1e5224 */ /* 0x001fe400078e0014 */
[----:B------:R-:W-:Y:S01]  /*13f0*/  @P5 IMAD.MOV.U32 R31, RZ, RZ, R21 ;  /* 0x000000ffff1f5224 */ /* 0x000fe200078e0015 */
[----:B------:R-:W-:-:S13]  /*1400*/  ISETP.NE.AND P5, PT, R5, RZ, PT ;  /* 0x000000ff0500720c */ /* 0x000fda0003fa5270 */
[----:B------:R-:W-:Y:S05]  /*1410*/  @!P5 BRA `(.L_x_17) ;  /* 0x000000000070d947 */ /* 0x000fea0003800000 */
[----:B------:R-:W2:Y:S01]  /*1420*/  LDG.E R17, desc[UR8][R18.64] ;  /* 0x0000000812117981 */ /* 0x000ea2000c1e1900 */
[----:B------:R-:W-:-:S05]  /*1430*/  IADD3 R16, P5, PT, R18, 0x4, RZ ;  /* 0x0000000412107810 */ /* 0x000fca0007fbe0ff */
[----:B------:R-:W-:Y:S01]  /*1440*/  IMAD.X R29, RZ, RZ, R19, P5 ;  /* 0x000000ffff1d7224 */ /* 0x000fe200028e0613 */
[----:B------:R-:W-:-:S05]  /*1450*/  IADD3 R30, P5, PT, R20, 0x4, RZ ;  /* 0x00000004141e7810 */ /* 0x000fca0007fbe0ff */
[----:B------:R-:W-:Y:S01]  /*1460*/  IMAD.X R31, RZ, RZ, R21, P5 ;  /* 0x000000ffff1f7224 */ /* 0x000fe200028e0615 */
[----:B------:R-:W-:Y:S01]  /*1470*/  ISETP.NE.AND P5, PT, R5, 0x1, PT ;  /* 0x000000010500780c */ /* 0x000fe20003fa5270 */
[----:B--2---:R0:W-:Y:S02]  /*1480*/  STG.E desc[UR8][R20.64], R17 ;  /* 0x0000001114007986 */ /* 0x0041e4000c101908 */
[----:B0-----:R-:W-:-:S10]  /*1490*/  IMAD.MOV.U32 R17, RZ, RZ, R29 ;  /* 0x000000ffff117224 */ /* 0x001fd400078e001d */
[----:B------:R-:W-:Y:S05]  /*14a0*/  @!P5 BRA `(.L_x_17) ;  /* 0x00000000004cd947 */ /* 0x000fea0003800000 */
[----:B------:R-:W2:Y:S01]  /*14b0*/  LDG.E R35, desc[UR8][R18.64+0x4] ;  /* 0x0000040812237981 */ /* 0x000ea2000c1e1900 */
[----:B------:R-:W-:-:S05]  /*14c0*/  IADD3 R16, P5, PT, R18, 0x8, RZ ;  /* 0x0000000812107810 */ /* 0x000fca0007fbe0ff */
[----:B------:R-:W-:Y:S01]  /*14d0*/  IMAD.X R17, RZ, RZ, R19, P5 ;  /* 0x000000ffff117224 */ /* 0x000fe200028e0613 */
[----:B------:R-:W-:-:S13]  /*14e0*/  ISETP.NE.AND P5, PT, R5, 0x2, PT ;  /* 0x000000020500780c */ /* 0x000fda0003fa5270 */
[----:B------:R-:W-:-:S05]  /*14f0*/  @P5 IADD3 R30, P6, PT, R18, 0xc, RZ ;  /* 0x0000000c121e5810 */ /* 0x000fca0007fde0ff */
[----:B------:R-:W-:Y:S01]  /*1500*/  @P5 IMAD.X R31, RZ, RZ, R19, P6 ;  /* 0x000000ffff1f5224 */ /* 0x000fe200030e0613 */
[----:B------:R-:W-:-:S05]  /*1510*/  IADD3 R32, P6, PT, R20, 0x8, RZ ;  /* 0x0000000814207810 */ /* 0x000fca0007fde0ff */
[--C-:B------:R-:W-:Y:S01]  /*1520*/  IMAD.X R33, RZ, RZ, R21.reuse, P6 ;  /* 0x000000ffff217224 */ /* 0x100fe200030e0615 */
[----:B------:R-:W-:Y:S01]  /*1530*/  @P5 IADD3 R29, P6, PT, R20, 0xc, RZ ;  /* 0x0000000c141d5810 */ /* 0x000fe20007fde0ff */
[----:B--2---:R0:W-:Y:S04]  /*1540*/  STG.E desc[UR8][R20.64+0x4], R35 ;  /* 0x0000042314007986 */ /* 0x0041e8000c101908 */
[----:B------:R-:W-:Y:S01]  /*1550*/  @P5 IMAD.X R34, RZ, RZ, R21, P6 ;  /* 0x000000ffff225224 */ /* 0x000fe200030e0615 */
[----:B------:R-:W2:Y:S01]  /*1560*/  @P5 LDG.E R37, desc[UR8][R18.64+0x8] ;  /* 0x0000080812255981 */ /* 0x000ea2000c1e1900 */
[----:B------:R-:W-:Y:S02]  /*1570*/  @P5 IMAD.MOV.U32 R16, RZ, RZ, R30 ;  /* 0x000000ffff105224 */ /* 0x000fe400078e001e */
[----:B------:R-:W-:-:S02]  /*1580*/  @P5 IMAD.MOV.U32 R17, RZ, RZ, R31 ;  /* 0x000000ffff115224 */ /* 0x000fc400078e001f */
[----:B------:R-:W-:Y:S02]  /*1590*/  IMAD.MOV.U32 R30, RZ, RZ, R32 ;  /* 0x000000ffff1e7224 */ /* 0x000fe400078e0020 */
[----:B------:R-:W-:Y:S02]  /*15a0*/  IMAD.MOV.U32 R31, RZ, RZ, R33 ;  /* 0x000000ffff1f7224 */ /* 0x000fe400078e0021 */
[----:B------:R-:W-:Y:S02]  /*15b0*/  @P5 IMAD.MOV.U32 R30, RZ, RZ, R29 ;  /* 0x000000ffff1e5224 */ /* 0x000fe400078e001d */
[----:B------:R-:W-:Y:S01]  /*15c0*/  @P5 IMAD.MOV.U32 R31, RZ, RZ, R34 ;  /* 0x000000ffff1f5224 */ /* 0x000fe200078e0022 */
[----:B--2---:R0:W-:Y:S06]  /*15d0*/  @P5 STG.E desc[UR8][R20.64+0x8], R37 ;  /* 0x0000082514005986 */ /* 0x0041ec000c101908 */
.L_x_17:
[----:B------:R-:W-:-:S13]  /*15e0*/  ISETP.GE.U32.AND P5, PT, R4, 0xf, PT ;  /* 0x0000000f0400780c */ /* 0x000fda0003fa6070 */
[----:B------:R-:W-:Y:S05]  /*15f0*/  @!P5 BRA `(.L_x_19) ;  /* 0x000000000064d947 */ /* 0x000fea0003800000 */
[----:B-1234-:R-:W1:Y:S01]  /*1600*/  LDC R19, c[0x0][0x3b0] ;  /* 0x0000ec00ff137b82 */ /* 0x01ee620000000800 */
[----:B------:R-:W-:-:S05]  /*1610*/  UMOV UR7, URZ ;  /* 0x000000ff00077c82 */ /* 0x000fca0008000000 */
.L_x_20:
[----:B------:R-:W-:Y:S01]  /*1620*/  IADD3 R18, P5, PT, R30, 0x40, RZ ;  /* 0x000000401e127810 */ /* 0x000fe20007fbe0ff */
[----:B------:R-:W-:Y:S01]  /*1630*/  UIADD3 UR7, UPT, UPT, UR7, 0x10, URZ ;  /* 0x0000001007077890 */ /* 0x000fe2000fffe0ff */
[----:B-1----:R-:W-:Y:S03]  /*1640*/  STG.E desc[UR8][R30.64], R19 ;  /* 0x000000131e007986 */ /* 0x002fe6000c101908 */
[----:B0-----:R-:W-:Y:S01]  /*1650*/  IMAD.X R21, RZ, RZ, R31, P5 ;  /* 0x000000ffff157224 */ /* 0x001fe200028e061f */
        /* <DEDUP_REMOVED lines=19> */
.L_x_19:
[----:B------:R-:W-:-:S13]  /*1790*/  ISETP.NE.AND P5, PT, R8, RZ, PT ;  /* 0x000000ff0800720c */ /* 0x000fda0003fa5270 */
[----:B------:R-:W-:Y:S05]  /*17a0*/  @!P5 BRA `(.L_x_21) ;  /* 0x0000000000b4d947 */ /* 0x000fea0003800000 */
[----:B------:R-:W-:Y:S05]  /*17b0*/  @!P3 BRA `(.L_x_22) ;  /* 0x000000000034b947 */ /* 0x000fea0003800000 */
[----:B-1234-:R-:W1:Y:S01]  /*17c0*/  LDC R19, c[0x0][0x3b0] ;  /* 0x0000ec00ff137b82 */ /* 0x01ee620000000800 */
[----:B------:R-:W-:-:S05]  /*17d0*/  IADD3 R18, P5, PT, R30, 0x20, RZ ;  /* 0x000000201e127810 */ /* 0x000fca0007fbe0ff */
[----:B0-----:R-:W-:Y:S01]  /*17e0*/  IMAD.X R21, RZ, RZ, R31, P5 ;  /* 0x000000ffff157224 */ /* 0x001fe200028e061f */
        /* <DEDUP_REMOVED lines=9> */
[----:B------:R-:W-:-:S07]  /*1880*/  IMAD.MOV.U32 R31, RZ, RZ, R21 ;  /* 0x000000ffff1f7224 */ /* 0x000fce00078e0015 */
.L_x_22:
[----:B------:R-:W-:-:S13]  /*1890*/  ISETP.NE.AND P5, PT, R7, RZ, PT ;  /* 0x000000ff0700720c */ /* 0x000fda0003fa5270 */
[----:B------:R-:W-:Y:S05]  /*18a0*/  @!P5 BRA `(.L_x_21) ;  /* 0x000000000074d947 */ /* 0x000fea0003800000 */
[----:B-1234-:R-:W-:Y:S01]  /*18b0*/  IMAD.MOV.U32 R18, RZ, RZ, R30 ;  /* 0x000000ffff127224 */ /* 0x01efe200078e001e */
[----:B------:R-:W-:Y:S01]  /*18c0*/  MOV R19, R31 ;  /* 0x0000001f00137202 */ /* 0x000fe20000000f00 */
[----:B------:R-:W-:Y:S06]  /*18d0*/  @!P4 BRA `(.L_x_23) ;  /* 0x000000000024c947 */ /* 0x000fec0003800000 */
[----:B0-----:R-:W0:Y:S01]  /*18e0*/  LDC R21, c[0x0][0x3b0] ;  /* 0x0000ec00ff157b82 */ /* 0x001e220000000800 */
[----:B------:R-:W-:-:S05]  /*18f0*/  IADD3 R18, P5, PT, R30, 0x10, RZ ;  /* 0x000000101e127810 */ /* 0x000fca0007fbe0ff */
[----:B------:R-:W-:Y:S01]  /*1900*/  IMAD.X R19, RZ, RZ, R31, P5 ;  /* 0x000000ffff137224 */ /* 0x000fe200028e061f */
[----:B0-----:R-:W-:Y:S04]  /*1910*/  STG.E desc[UR8][R30.64], R21 ;  /* 0x000000151e007986 */ /* 0x001fe8000c101908 */
[----:B------:R-:W-:Y:S04]  /*1920*/  STG.E desc[UR8][R30.64+0x4], R21 ;  /* 0x000004151e007986 */ /* 0x000fe8000c101908 */
[----:B------:R-:W-:Y:S04]  /*1930*/  STG.E desc[UR8][R30.64+0x8], R21 ;  /* 0x000008151e007986 */ /* 0x000fe8000c101908 */
[----:B------:R0:W-:Y:S02]  /*1940*/  STG.E desc[UR8][R30.64+0xc], R21 ;  /* 0x00000c151e007986 */ /* 0x0001e4000c101908 */
[----:B0-----:R-:W-:-:S02]  /*1950*/  IMAD.MOV.U32 R30, RZ, RZ, R18 ;  /* 0x000000ffff1e7224 */ /* 0x001fc400078e0012 */
[----:B------:R-:W-:-:S07]  /*1960*/  IMAD.MOV.U32 R31, RZ, RZ, R19 ;  /* 0x000000ffff1f7224 */ /* 0x000fce00078e0013 */
.L_x_23:
        /* <DEDUP_REMOVED lines=13> */
[----:B0-----:R-:W-:-:S05]  /*1a40*/  @P5 IADD3 R20, P6, PT, R18, 0xc, RZ ;  /* 0x0000000c12145810 */ /* 0x001fca0007fde0ff */
[----:B------:R-:W-:Y:S02]  /*1a50*/  @P5 IMAD.X R21, RZ, RZ, R19, P6 ;  /* 0x000000ffff155224 */ /* 0x000fe400030e0613 */
[----:B------:R-:W-:Y:S02]  /*1a60*/  @P5 IMAD.MOV.U32 R30, RZ, RZ, R20 ;  /* 0x000000ffff1e5224 */ /* 0x000fe400078e0014 */
[----:B------:R-:W-:-:S07]  /*1a70*/  @P5 IMAD.MOV.U32 R31, RZ, RZ, R21 ;  /* 0x000000ffff1f5224 */ /* 0x000fce00078e0015 */
.L_x_21:
[----:B------:R-:W-:Y:S05]  /*1a80*/  BRA.U UP1, `(.L_x_24) ;  /* 0xffffffed01a47547 */ /* 0x000fea000b83ffff */
[----:B------:R-:W5:Y:S01]  /*1a90*/  LDCU UR6, c[0x0][0x39c] ;  /* 0x00007380ff0677ac */ /* 0x000f620008000800 */
[----:B------:R-:W-:Y:S01]  /*1aa0*/  ISETP.GE.U32.AND P5, PT, R13, 0xf, PT ;  /* 0x0000000f0d00780c */ /* 0x000fe20003fa6070 */
[----:B------:R-:W5:Y:S01]  /*1ab0*/  LDCU.64 UR10, c[0x0][0x3a0] ;  /* 0x00007400ff0a77ac */ /* 0x000f620008000a00 */
[----:B------:R-:W0:Y:S01]  /*1ac0*/  LDCU UR7, c[0x0][0x3ac] ;  /* 0x00007580ff0777ac */ /* 0x000e220008000800 */
[----:B-----5:R-:W-:-:S04]  /*1ad0*/  UIADD3 UR6, UPT, UPT, UR11, UR10, UR6 ;  /* 0x0000000a0b067290 */ /* 0x020fc8000fffe006 */
[----:B0-----:R-:W-:-:S04]  /*1ae0*/  UIMAD UR6, UR6, UR7, URZ ;  /* 0x00000007060672a4 */ /* 0x001fc8000f8e02ff */
[----:B------:R-:W-:-:S04]  /*1af0*/  ULOP3.LUT UR7, UR6, 0xf, URZ, 0xc0, !UPT ;  /* 0x0000000f06077892 */ /* 0x000fc8000f8ec0ff */
[----:B------:R-:W-:Y:S01]  /*1b00*/  UISETP.NE.AND UP1, UPT, UR7, URZ, UPT ;  /* 0x000000ff0700728c */ /* 0x000fe2000bf25270 */
[----:B------:R-:W-:Y:S10]  /*1b10*/  @!P5 BRA `(.L_x_25) ;  /* 0x000000000064d947 */ /* 0x000ff40003800000 */
[----:B-1234-:R-:W0:Y:S01]  /*1b20*/  LDC R19, c[0x0][0x3b0] ;  /* 0x0000ec00ff137b82 */ /* 0x01ee220000000800 */
[----:B------:R-:W-:-:S05]  /*1b30*/  UMOV UR6, URZ ;  /* 0x000000ff00067c82 */ /* 0x000fca0008000000 */
.L_x_26:
[----:B------:R-:W-:Y:S01]  /*1b40*/  IADD3 R18, P5, PT, R30, 0x40, RZ ;  /* 0x000000401e127810 */ /* 0x000fe20007fbe0ff */
        /* <DEDUP_REMOVED lines=22> */
.L_x_25:
[----:B------:R-:W-:Y:S05]  /*1cb0*/  BRA.U !UP1, `(.L_x_27) ;  /* 0x0000000109c47547 */ /* 0x000fea000b800000 */
[----:B------:R-:W-:-:S04]  /*1cc0*/  UIADD3 UR6, UPT, UPT, UR7, -0x1, URZ ;  /* 0xffffffff07067890 */ /* 0x000fc8000fffe0ff */
[----:B------:R-:W-:-:S09]  /*1cd0*/  UISETP.GE.U32.AND UP1, UPT, UR6, 0x7, UPT ;  /* 0x000000070600788c */ /* 0x000fd2000bf26070 */
[----:B------:R-:W-:Y:S05]  /*1ce0*/  BRA.U !UP1, `(.L_x_28) ;  /* 0x0000000109347547 */ /* 0x000fea000b800000 */
[----:B-1234-:R-:W0:Y:S01]  /*1cf0*/  LDC R19, c[0x0][0x3b0] ;  /* 0x0000ec00ff137b82 */ /* 0x01ee220000000800 */
[----:B------:R-:W-:-:S05]  /*1d00*/  IADD3 R18, P5, PT, R30, 0x20, RZ ;  /* 0x000000201e127810 */ /* 0x000fca0007fbe0ff */
[----:B------:R-:W-:Y:S01]  /*1d10*/  IMAD.X R21, RZ, RZ, R31, P5 ;  /* 0x000000ffff157224 */ /* 0x000fe200028e061f */
[----:B0-----:R-:W-:Y:S04]  /*1d20*/  STG.E desc[UR8][R30.64], R19 ;  /* 0x000000131e007986 */ /* 0x001fe8000c101908 */
        /* <DEDUP_REMOVED lines=9> */
.L_x_28:
[----:B------:R-:W-:-:S13]  /*1dc0*/  ISETP.NE.AND P5, PT, R26, RZ, PT ;  /* 0x000000ff1a00720c */ /* 0x000fda0003fa5270 */
[----:B------:R-:W-:Y:S05]  /*1dd0*/  @!P5 BRA `(.L_x_27) ;  /* 0x00000000007cd947 */ /* 0x000fea0003800000 */
[----:B------:R-:W-:Y:S02]  /*1de0*/  VIADD R20, R26, 0xffffffff ;  /* 0xffffffff1a147836 */ /* 0x000fe40000000000 */
[----:B-1234-:R-:W-:Y:S02]  /*1df0*/  IMAD.MOV.U32 R18, RZ, RZ, R30 ;  /* 0x000000ffff127224 */ /* 0x01efe400078e001e */
[----:B------:R-:W-:Y:S01]  /*1e00*/  IMAD.MOV.U32 R19, RZ, RZ, R31 ;  /* 0x000000ffff137224 */ /* 0x000fe200078e001f */
[----:B------:R-:W-:-:S13]  /*1e10*/  ISETP.GE.U32.AND P5, PT, R20, 0x3, PT ;  /* 0x000000031400780c */ /* 0x000fda0003fa6070 */
[----:B------:R-:W-:Y:S05]  /*1e20*/  @!P5 BRA `(.L_x_29) ;  /* 0x000000000024d947 */ /* 0x000fea0003800000 */
[----:B------:R-:W0:Y:S01]  /*1e30*/  LDC R21, c[0x0][0x3b0] ;  /* 0x0000ec00ff157b82 */ /* 0x000e220000000800 */
        /* <DEDUP_REMOVED lines=8> */
.L_x_29:
[----:B------:R-:W-:-:S13]  /*1ec0*/  ISETP.NE.AND P5, PT, R27, RZ, PT ;  /* 0x000000ff1b00720c */ /* 0x000fda0003fa5270 */
[----:B------:R-:W-:Y:S05]  /*1ed0*/  @!P5 BRA `(.L_x_27) ;  /* 0x00000000003cd947 */ /* 0x000fea0003800000 */
[----:B------:R-:W0:Y:S01]  /*1ee0*/  LDC R29, c[0x0][0x3b0] ;  /* 0x0000ec00ff1d7b82 */ /* 0x000e220000000800 */
[----:B------:R-:W-:-:S05]  /*1ef0*/  IADD3 R30, P5, PT, R18, 0x4, RZ ;  /* 0x00000004121e7810 */ /* 0x000fca0007fbe0ff */
[----:B------:R-:W-:Y:S01]  /*1f00*/  IMAD.X R31, RZ, RZ, R19, P5 ;  /* 0x000000ffff1f7224 */ /* 0x000fe200028e0613 */
[----:B------:R-:W-:Y:S01]  /*1f10*/  ISETP.NE.AND P5, PT, R27, 0x1, PT ;  /* 0x000000011b00780c */ /* 0x000fe20003fa5270 */
[----:B0-----:R0:W-:-:S12]  /*1f20*/  STG.E desc[UR8][R18.64], R29 ;  /* 0x0000001d12007986 */ /* 0x0011d8000c101908 */
        /* <DEDUP_REMOVED lines=10> */
.L_x_27:
[----:B------:R-:W-:Y:S05]  /*1fd0*/  BRA.U UP0, `(.L_x_30) ;  /* 0xffffffe500107547 */ /* 0x000fea000b83ffff */
[----:B01234-:R-:W0:Y:S01]  /*1fe0*/  LDC R18, c[0x0][0x390] ;  /* 0x0000e400ff127b82 */ /* 0x01fe220000000800 */
[----:B------:R-:W-:-:S06]  /*1ff0*/  UIADD3 UR4, UPT, UPT, UR4, 0x1, URZ ;  /* 0x0000000104047890 */ /* 0x000fcc000fffe0ff */
[----:B0-----:R-:W-:-:S13]  /*2000*/  ISETP.NE.AND P5, PT, R18, UR4, PT ;  /* 0x0000000412007c0c */ /* 0x001fda000bfa5270 */
[----:B------:R-:W-:Y:S05]  /*2010*/  @!P5 EXIT ;  /* 0x000000000000d94d */ /* 0x000fea0003800000 */
[----:B------:R-:W-:Y:S05]  /*2020*/  BRA `(.L_x_31) ;  /* 0xffffffe000f87947 */ /* 0x000fea000383ffff */
.L_x_4:
[C---:B------:R-:W-:Y:S01]  /*2030*/  LOP3.LUT R5, R2.reuse, 0xf, RZ, 0xc0, !PT ;  /* 0x0000000f02057812 */ /* 0x040fe200078ec0ff */
[----:B------:R-:W-:Y:S01]  /*2040*/  UMOV UR4, URZ ;  /* 0x000000ff00047c82 */ /* 0x000fe20008000000 */
[C---:B------:R-:W-:Y:S02]  /*2050*/  LOP3.LUT R6, R2.reuse, 0x7, RZ, 0xc0, !PT ;  /* 0x0000000702067812 */ /* 0x040fe400078ec0ff */
[----:B------:R-:W-:Y:S02]  /*2060*/  LOP3.LUT R7, R2, 0x3, RZ, 0xc0, !PT ;  /* 0x0000000302077812 */ /* 0x000fe400078ec0ff */
[C---:B------:R-:W-:Y:S02]  /*2070*/  LOP3.LUT R8, R18.reuse, 0xf, RZ, 0xc0, !PT ;  /* 0x0000000f12087812 */ /* 0x040fe400078ec0ff */
[C---:B------:R-:W-:Y:S02]  /*2080*/  LOP3.LUT R9, R18.reuse, 0x7, RZ, 0xc0, !PT ;  /* 0x0000000712097812 */ /* 0x040fe400078ec0ff */
[----:B------:R-:W-:-:S02]  /*2090*/  LOP3.LUT R10, R18, 0x7ffffff0, RZ, 0xc0, !PT ;  /* 0x7ffffff0120a7812 */ /* 0x000fc400078ec0ff */
[C---:B------:R-:W-:Y:S02]  /*20a0*/  LOP3.LUT R11, R19.reuse, 0xf, RZ, 0xc0, !PT ;  /* 0x0000000f130b7812 */ /* 0x040fe400078ec0ff */
[C---:B------:R-:W-:Y:S02]  /*20b0*/  LOP3.LUT R12, R19.reuse, 0x7, RZ, 0xc0, !PT ;  /* 0x00000007130c7812 */ /* 0x040fe400078ec0ff */
[----:B------:R-:W-:Y:S02]  /*20c0*/  LOP3.LUT R13, R19, 0x7ffffff0, RZ, 0xc0, !PT ;  /* 0x7ffffff0130d7812 */ /* 0x000fe400078ec0ff */
[C---:B------:R-:W-:Y:S02]  /*20d0*/  LOP3.LUT R22, R25.reuse, 0xf, RZ, 0xc0, !PT ;  /* 0x0000000f19167812 */ /* 0x040fe400078ec0ff */
[C---:B------:R-:W-:Y:S02]  /*20e0*/  LOP3.LUT R23, R25.reuse, 0x7, RZ, 0xc0, !PT ;  /* 0x0000000719177812 */ /* 0x040fe400078ec0ff */
[----:B------:R-:W-:-:S02]  /*20f0*/  LOP3.LUT R24, R25, 0x7ffffff0, RZ, 0xc0, !PT ;  /* 0x7ffffff019187812 */ /* 0x000fc400078ec0ff */
[----:B------:R-:W-:Y:S02]  /*2100*/  LOP3.LUT R2, R2, 0x7ffffff0, RZ, 0xc0, !PT ;  /* 0x7ffffff002027812 */ /* 0x000fe400078ec0ff */
[----:B------:R-:W-:Y:S02]  /*2110*/  LOP3.LUT R18, R18, 0x3, RZ, 0xc0, !PT ;  /* 0x0000000312127812 */ /* 0x000fe400078ec0ff */
[----:B------:R-:W-:Y:S02]  /*2120*/  LOP3.LUT R19, R19, 0x3, RZ, 0xc0, !PT ;  /* 0x0000000313137812 */ /* 0x000fe400078ec0ff */
[----:B------:R-:W-:-:S07]  /*2130*/  LOP3.LUT R25, R25, 0x3, RZ, 0xc0, !PT ;  /* 0x0000000319197812 */ /* 0x000fce00078ec0ff */
.L_x_53:
[----:B------:R-:W1:Y:S01]  /*2140*/  LDCU UR5, c[0x0][0x39c] ;  /* 0x00007380ff0577ac */ /* 0x000e620008000800 */
[----:B------:R-:W-:Y:S01]  /*2150*/  VIADD R26, R22, 0xffffffff ;  /* 0xffffffff161a7836 */ /* 0x000fe20000000000 */
[----:B------:R-:W-:Y:S01]  /*2160*/  IADD3 R27, PT, PT, R23, -0x1, RZ ;  /* 0xffffffff171b7810 */ /* 0x000fe20007ffe0ff */
[----:B------:R-:W-:Y:S01]  /*2170*/  VIADD R28, R8, 0xffffffff ;  /* 0xffffffff081c7836 */ /* 0x000fe20000000000 */
[----:B------:R-:W1:Y:S01]  /*2180*/  LDCU.64 UR10, c[0x0][0x3a0] ;  /* 0x00007400ff0a77ac */ /* 0x000e620008000a00 */
[----:B------:R-:W-:Y:S01]  /*2190*/  VIADD R15, R6, 0xffffffff ;  /* 0xffffffff060f7836 */ /* 0x000fe20000000000 */
[----:B------:R-:W-:Y:S01]  /*21a0*/  ISETP.GE.U32.AND P2, PT, R26, 0x7, PT ;  /* 0x000000071a00780c */ /* 0x000fe20003f46070 */
[----:B0-----:R-:W-:Y:S01]  /*21b0*/  VIADD R20, R9, 0xffffffff ;  /* 0xffffffff09147836 */ /* 0x001fe20000000000 */
[----:B------:R-:W2:Y:S01]  /*21c0*/  LDCU UR6, c[0x0][0x3a8] ;  /* 0x00007500ff0677ac */ /* 0x000ea20008000800 */
[----:B------:R-:W-:Y:S02]  /*21d0*/  ISETP.GE.U32.AND P1, PT, R27, 0x3, PT ;  /* 0x000000031b00780c */ /* 0x000fe40003f26070 */
[----:B------:R-:W-:-:S02]  /*21e0*/  ISETP.GE.U32.AND P0, PT, R28, 0x7, PT ;  /* 0x000000071c00780c */ /* 0x000fc40003f06070 */
[----:B------:R-:W-:Y:S02]  /*21f0*/  P2R R14, PR, RZ, 0x4 ;  /* 0x00000004ff0e7803 */ /* 0x000fe40000000000 */
[----:B------:R-:W-:Y:S02]  /*2200*/  P2R R14, PR, RZ, 0x2 ;  /* 0x00000002ff0e7803 */ /* 0x000fe40000000000 */
[----:B------:R-:W-:Y:S01]  /*2210*/  P2R R14, PR, RZ, 0x1 ;  /* 0x00000001ff0e7803 */ /* 0x000fe20000000000 */
[----:B------:R-:W-:Y:S01]  /*2220*/  VIADD R14, R5, 0xffffffff ;  /* 0xffffffff050e7836 */ /* 0x000fe20000000000 */
[----:B------:R-:W-:Y:S01]  /*2230*/  ISETP.GE.U32.AND P2, PT, R15, 0x3, PT ;  /* 0x000000030f00780c */ /* 0x000fe20003f46070 */
[----:B------:R-:W-:Y:S01]  /*2240*/  VIADD R15, R12, 0xffffffff ;  /* 0xffffffff0c0f7836 */ /* 0x000fe20000000000 */
[----:B------:R-:W-:Y:S01]  /*2250*/  ISETP.GE.U32.AND P0, PT, R20, 0x3, PT ;  /* 0x000000031400780c */ /* 0x000fe20003f06070 */
[----:B-1----:R-:W-:Y:S01]  /*2260*/  UIADD3 UR5, UPT, UPT, UR11, UR10, UR5 ;  /* 0x0000000a0b057290 */ /* 0x002fe2000fffe005 */
[----:B------:R-:W-:Y:S01]  /*2270*/  ISETP.GE.U32.AND P1, PT, R14, 0x7, PT ;  /* 0x000000070e00780c */ /* 0x000fe20003f26070 */
[----:B------:R-:W-:Y:S01]  /*2280*/  VIADD R14, R11, 0xffffffff ;  /* 0xffffffff0b0e7836 */ /* 0x000fe20000000000 */
[----:B------:R-:W-:Y:S01]  /*2290*/  ISETP.GE.U32.AND P4, PT, R15, 0x3, PT ;  /* 0x000000030f00780c */ /* 0x000fe20003f86070 */
[----:B--2---:R-:W-:-:S03]  /*22a0*/  UIMAD UR5, UR5, UR6, URZ ;  /* 0x00000006050572a4 */ /* 0x004fc6000f8e02ff */
[----:B------:R-:W-:Y:S01]  /*22b0*/  ISETP.GE.U32.AND P3, PT, R14, 0x7, PT ;  /* 0x000000070e00780c */ /* 0x000fe20003f66070 */
[----:B------:R-:W-:-:S03]  /*22c0*/  UIADD3 UR6, UPT, UPT, UR5, -0x1, URZ ;  /* 0xffffffff05067890 */ /* 0x000fc6000fffe0ff */
[----:B------:R-:W-:Y:S01]  /*22d0*/  UMOV UR5, URZ ;  /* 0x000000ff00057c82 */ /* 0x000fe20008000000 */
[----:B------:R-:W-:-:S11]  /*22e0*/  UISETP.GE.U32.AND UP2, UPT, UR6, 0xf, UPT ;  /* 0x0000000f0600788c */ /* 0x000fd6000bf46070 */
.L_x_52:
[----:B-1----:R-:W1:Y:S01]  /*22f0*/  LDCU UR6, c[0x0][0x394] ;  /* 0x00007280ff0677ac */ /* 0x002e620008000800 */
[----:B0-----:R-:W-:Y:S01]  /*2300*/  IMAD.MOV.U32 R21, RZ, RZ, RZ ;  /* 0x000000ffff157224 */ /* 0x001fe200078e00ff */
[----:B------:R-:W-:-:S04]  /*2310*/  UIADD3 UR5, UPT, UPT, UR5, 0x1, URZ ;  /* 0x0000000105057890 */ /* 0x000fc8000fffe0ff */
[----:B-1----:R-:W-:Y:S01]  /*2320*/  UISETP.NE.AND UP0, UPT, UR5, UR6, UPT ;  /* 0x000000060500728c */ /* 0x002fe2000bf05270 */
[----:B--234-:R-:W-:Y:S10]  /*2330*/  BRA.U !UP2, `(.L_x_32) ;  /* 0x000000010a5c7547 */ /* 0x01cff4000b800000 */
[----:B------:R-:W1:Y:S01]  /*2340*/  LDC R29, c[0x0][0x3b0] ;  /* 0x0000ec00ff1d7b82 */ /* 0x000e620000000800 */
[----:B------:R-:W-:-:S07]  /*2350*/  IMAD.MOV.U32 R21, RZ, RZ, RZ ;  /* 0x000000ffff157224 */ /* 0x000fce00078e00ff */
.L_x_33:
[----:B--2---:R-:W-:-:S04]  /*2360*/  IMAD.WIDE.U32 R14, R21, 0x4, R30 ;  /* 0x00000004150e7825 */ /* 0x004fc800078e001e */
[----:B------:R-:W-:Y:S01]  /*2370*/  VIADD R21, R21, 0x10 ;  /* 0x0000001015157836 */ /* 0x000fe20000000000 */
[----:B-1----:R2:W-:Y:S04]  /*2380*/  STG.E desc[UR8][R14.64], R29 ;  /* 0x0000001d0e007986 */ /* 0x0025e8000c101908 */
[----:B------:R-:W-:Y:S01]  /*2390*/  ISETP.NE.AND P5, PT, R21, R24, PT ;  /* 0x000000181500720c */ /* 0x000fe20003fa5270 */
        /* <DEDUP_REMOVED lines=17> */
.L_x_32:
[----:B------:R-:W-:-:S13]  /*24b0*/  ISETP.NE.AND P5, PT, R22, RZ, PT ;  /* 0x000000ff1600720c */ /* 0x000fda0003fa5270 */
[----:B------:R-:W-:Y:S05]  /*24c0*/  @!P5 BRA `(.L_x_34) ;  /* 0x000000000088d947 */ /* 0x000fea0003800000 */
[----:B------:R-:W-:-:S13]  /*24d0*/  ISETP.GE.U32.AND P6, PT, R26, 0x7, PT ;  /* 0x000000071a00780c */ /* 0x000fda0003fc6070 */
[----:B------:R-:W-:Y:S05]  /*24e0*/  @!P6 BRA `(.L_x_35) ;  /* 0x00000000002ce947 */ /* 0x000fea0003800000 */
        /* <DEDUP_REMOVED lines=11> */
.L_x_35:
[----:B------:R-:W-:-:S13]  /*25a0*/  ISETP.NE.AND P5, PT, R23, RZ, PT ;  /* 0x000000ff1700720c */ /* 0x000fda0003fa5270 */
[----:B------:R-:W-:Y:S05]  /*25b0*/  @!P5 BRA `(.L_x_34) ;  /* 0x00000000004cd947 */ /* 0x000fea0003800000 */
[----:B------:R-:W-:-:S13]  /*25c0*/  ISETP.GE.U32.AND P6, PT, R27, 0x3, PT ;  /* 0x000000031b00780c */ /* 0x000fda0003fc6070 */
[----:B------:R-:W-:Y:S05]  /*25d0*/  @!P6 BRA `(.L_x_36) ;  /* 0x00000000001ce947 */ /* 0x000fea0003800000 */
[----:B-12---:R-:W1:Y:S01]  /*25e0*/  LDC R29, c[0x0][0x3b0] ;  /* 0x0000ec00ff1d7b82 */ /* 0x006e620000000800 */
[----:B------:R-:W-:-:S04]  /*25f0*/  IMAD.WIDE.U32 R14, R21, 0x4, R30 ;  /* 0x00000004150e7825 */ /* 0x000fc800078e001e */
[----:B------:R-:W-:Y:S01]  /*2600*/  VIADD R21, R21, 0x4 ;  /* 0x0000000415157836 */ /* 0x000fe20000000000 */
[----:B-1----:R3:W-:Y:S04]  /*2610*/  STG.E desc[UR8][R14.64], R29 ;  /* 0x0000001d0e007986 */ /* 0x0027e8000c101908 */
[----:B------:R3:W-:Y:S04]  /*2620*/  STG.E desc[UR8][R14.64+0x4], R29 ;  /* 0x0000041d0e007986 */ /* 0x0007e8000c101908 */
[----:B------:R3:W-:Y:S04]  /*2630*/  STG.E desc[UR8][R14.64+0x8], R29 ;  /* 0x0000081d0e007986 */ /* 0x0007e8000c101908 */
[----:B------:R3:W-:Y:S02]  /*2640*/  STG.E desc[UR8][R14.64+0xc], R29 ;  /* 0x00000c1d0e007986 */ /* 0x0007e4000c101908 */
.L_x_36:
        /* <DEDUP_REMOVED lines=10> */
.L_x_34:
[----:B------:R-:W-:-:S05]  /*26f0*/  UMOV UR6, URZ ;  /* 0x000000ff00067c82 */ /* 0x000fca0008000000 */
.L_x_51:
[----:B------:R-:W5:Y:S01]  /*2700*/  LDCU UR7, c[0x0][0x398] ;  /* 0x00007300ff0777ac */ /* 0x000f620008000800 */
[----:B------:R-:W-:Y:S01]  /*2710*/  ISETP.GE.U32.AND P5, PT, R0, 0xf, PT ;  /* 0x0000000f0000780c */ /* 0x000fe20003fa6070 */
[----:B------:R-:W-:-:S04]  /*2720*/  UIADD3 UR6, UPT, UPT, UR6, 0x1, URZ ;  /* 0x0000000106067890 */ /* 0x000fc8000fffe0ff */
[----:B-----5:R-:W-:-:S08]  /*2730*/  UISETP.NE.AND UP1, UPT, UR6, UR7, UPT ;  /* 0x000000070600728c */ /* 0x020fd0000bf25270 */
[----:B0-----:R-:W-:Y:S05]  /*2740*/  @!P5 BRA `(.L_x_37) ;  /* 0x000000000064d947 */ /* 0x001fea0003800000 */
[----:B-1234-:R-:W1:Y:S01]  /*2750*/  LDC R15, c[0x0][0x3b0] ;  /* 0x0000ec00ff0f7b82 */ /* 0x01ee620000000800 */
[----:B------:R-:W-:-:S05]  /*2760*/  UMOV UR7, URZ ;  /* 0x000000ff00077c82 */ /* 0x000fca0008000000 */
.L_x_38:
[----:B------:R-:W-:Y:S01]  /*2770*/  IADD3 R14, P5, PT, R30, 0x40, RZ ;  /* 0x000000401e0e7810 */ /* 0x000fe20007fbe0ff */
[----:B------:R-:W-:Y:S01]  /*2780*/  UIADD3 UR7, UPT, UPT, UR7, 0x10, URZ ;  /* 0x0000001007077890 */ /* 0x000fe2000fffe0ff */
[----:B-1----:R-:W-:Y:S03]  /*2790*/  STG.E desc[UR8][R30.64], R15 ;  /* 0x0000000f1e007986 */ /* 0x002fe6000c101908 */
        /* <DEDUP_REMOVED lines=17> */
[----:B-1----:R-:W-:-:S02]  /*28b0*/  IMAD.MOV.U32 R30, RZ, RZ, R14 ;  /* 0x000000ffff1e7224 */ /* 0x002fc400078e000e */
[----:B------:R-:W-:Y:S01]  /*28c0*/  IMAD.MOV.U32 R31, RZ, RZ, R21 ;  /* 0x000000ffff1f7224 */ /* 0x000fe200078e0015 */
[----:B------:R-:W-:Y:S06]  /*28d0*/  @P5 BRA `(.L_x_38) ;  /* 0xfffffffc00a45947 */ /* 0x000fec000383ffff */
.L_x_37:
[----:B------:R-:W-:-:S13]  /*28e0*/  ISETP.NE.AND P5, PT, R8, RZ, PT ;  /* 0x000000ff0800720c */ /* 0x000fda0003fa5270 */
[----:B------:R-:W-:Y:S05]  /*28f0*/  @!P5 BRA `(.L_x_39) ;  /* 0x0000000000b8d947 */ /* 0x000fea0003800000 */
[----:B------:R-:W-:-:S13]  /*2900*/  ISETP.GE.U32.AND P6, PT, R28, 0x7, PT ;  /* 0x000000071c00780c */ /* 0x000fda0003fc6070 */
        /* <DEDUP_REMOVED lines=13> */
[----:B------:R-:W-:-:S07]  /*29e0*/  IMAD.MOV.U32 R31, RZ, RZ, R21 ;  /* 0x000000ffff1f7224 */ /* 0x000fce00078e0015 */
.L_x_40:
        /* <DEDUP_REMOVED lines=14> */
.L_x_41:
        /* <DEDUP_REMOVED lines=13> */
[----:B------:R-:W-:-:S04]  /*2ba0*/  @P5 IADD3 R20, P6, PT, R14, 0xc, RZ ;  /* 0x0000000c0e145810 */ /* 0x000fc80007fde0ff */
[----:B------:R-:W-:Y:S01]  /*2bb0*/  @P5 MOV R30, R20 ;  /* 0x00000014001e5202 */ /* 0x000fe20000000f00 */
[----:B------:R-:W-:-:S04]  /*2bc0*/  @P5 IMAD.X R21, RZ, RZ, R15, P6 ;  /* 0x000000ffff155224 */ /* 0x000fc800030e060f */
[----:B------:R-:W-:-:S07]  /*2bd0*/  @P5 IMAD.MOV.U32 R31, RZ, RZ, R21 ;  /* 0x000000ffff1f5224 */ /* 0x000fce00078e0015 */
.L_x_39:
[----:B------:R-:W-:-:S13]  /*2be0*/  ISETP.GE.U32.AND P5, PT, R3, 0xf, PT ;  /* 0x0000000f0300780c */ /* 0x000fda0003fa6070 */
[----:B------:R-:W-:Y:S05]  /*2bf0*/  @!P5 BRA `(.L_x_42) ;  /* 0x0000000000b0d947 */ /* 0x000fea0003800000 */
[----:B------:R-:W-:-:S05]  /*2c00*/  UMOV UR7, URZ ;  /* 0x000000ff00077c82 */ /* 0x000fca0008000000 */
.L_x_43:
        /* <DEDUP_REMOVED lines=43> */
.L_x_42:
        /* <DEDUP_REMOVED lines=27> */
.L_x_45:
[----:B------:R-:W-:-:S13]  /*3070*/  ISETP.NE.AND P5, PT, R6, RZ, PT ;  /* 0x000000ff0600720c */ /* 0x000fda0003fa5270 */
[----:B------:R-:W-:Y:S05]  /*3080*/  @!P5 BRA `(.L_x_44) ;  /* 0x0000000000c0d947 */ /* 0x000fea0003800000 */
[----:B01234-:R-:W2:Y:S01]  /*3090*/  @P2 LDG.E R29, desc[UR8][R16.64] ;  /* 0x00000008101d2981 */ /* 0x01fea2000c1e1900 */
[----:B------:R-:W-:Y:S01]  /*30a0*/  IMAD.MOV.U32 R14, RZ, RZ, R16 ;  /* 0x000000ffff0e7224 */ /* 0x000fe200078e0010 */
[----:B------:R-:W-:Y:S01]  /*30b0*/  @P2 IADD3 R14, P5, PT, R16, 0x10, RZ ;  /* 0x00000010100e2810 */ /* 0x000fe20007fbe0ff */
[--C-:B------:R-:W-:Y:S02]  /*30c0*/  IMAD.MOV.U32 R15, RZ, RZ, R17.reuse ;  /* 0x000000ffff0f7224 */ /* 0x100fe400078e0011 */
[----:B------:R-:W-:Y:S02]  /*30d0*/  IMAD.MOV.U32 R20, RZ, RZ, R30 ;  /* 0x000000ffff147224 */ /* 0x000fe400078e001e */
[----:B------:R-:W-:Y:S01]  /*30e0*/  @P2 IMAD.X R15, RZ, RZ, R17, P5 ;  /* 0x000000ffff0f2224 */ /* 0x000fe200028e0611 */
[----:B------:R-:W-:Y:S01]  /*30f0*/  @P2 IADD3 R20, P5, PT, R30, 0x10, RZ ;  /* 0x000000101e142810 */ /* 0x000fe20007fbe0ff */
[----:B------:R-:W-:-:S04]  /*3100*/  IMAD.MOV.U32 R21, RZ, RZ, R31 ;  /* 0x000000ffff157224 */ /* 0x000fc800078e001f */
[----:B------:R-:W-:Y:S01]  /*3110*/  @P2 IMAD.X R21, RZ, RZ, R31, P5 ;  /* 0x000000ffff152224 */ /* 0x000fe200028e061f */
[----:B--2---:R-:W-:Y:S04]  /*3120*/  @P2 STG.E desc[UR8][R30.64], R29 ;  /* 0x0000001d1e002986 */ /* 0x004fe8000c101908 */
[----:B------:R-:W2:Y:S04]  /*3130*/  @P2 LDG.E R33, desc[UR8][R16.64+0x4] ;  /* 0x0000040810212981 */ /* 0x000ea8000c1e1900 */
[----:B--2---:R-:W-:Y:S04]  /*3140*/  @P2 STG.E desc[UR8][R30.64+0x4], R33 ;  /* 0x000004211e002986 */ /* 0x004fe8000c101908 */
[----:B------:R-:W2:Y:S01]  /*3150*/  @P2 LDG.E R35, desc[UR8][R16.64+0x8] ;  /* 0x0000080810232981 */ /* 0x000ea2000c1e1900 */
[----:B------:R-:W-:-:S03]  /*3160*/  ISETP.NE.AND P5, PT, R7, RZ, PT ;  /* 0x000000ff0700720c */ /* 0x000fc60003fa5270 */
[----:B--2---:R-:W-:Y:S04]  /*3170*/  @P2 STG.E desc[UR8][R30.64+0x8], R35 ;  /* 0x000008231e002986 */ /* 0x004fe8000c101908 */
[----:B------:R0:W2:Y:S02]  /*3180*/  @P2 LDG.E R37, desc[UR8][R16.64+0xc] ;  /* 0x00000c0810252981 */ /* 0x0000a4000c1e1900 */
[----:B0-----:R-:W-:Y:S02]  /*3190*/  @P2 IMAD.MOV.U32 R16, RZ, RZ, R14 ;  /* 0x000000ffff102224 */ /* 0x001fe400078e000e */
[----:B------:R-:W-:Y:S01]  /*31a0*/  @P2 IMAD.MOV.U32 R17, RZ, RZ, R15 ;  /* 0x000000ffff112224 */ /* 0x000fe200078e000f */
[----:B--2---:R0:W-:Y:S02]  /*31b0*/  @P2 STG.E desc[UR8][R30.64+0xc], R37 ;  /* 0x00000c251e002986 */ /* 0x0041e4000c101908 */
[----:B0-----:R-:W-:-:S02]  /*31c0*/  @P2 IMAD.MOV.U32 R30, RZ, RZ, R20 ;  /* 0x000000ffff1e2224 */ /* 0x001fc400078e0014 */
[----:B------:R-:W-:Y:S01]  /*31d0*/  @P2 IMAD.MOV.U32 R31, RZ, RZ, R21 ;  /* 0x000000ffff1f2224 */ /* 0x000fe200078e0015 */
[----:B------:R-:W-:Y:S06]  /*31e0*/  @!P5 BRA `(.L_x_44) ;  /* 0x000000000068d947 */ /* 0x000fec0003800000 */
        /* <DEDUP_REMOVED lines=10> */
[----:B------:R-:W-:-:S04]  /*3290*/  IADD3 R16, P5, PT, R14, 0x8, RZ ;  /* 0x000000080e107810 */ /* 0x000fc80007fbe0ff */
[----:B------:R-:W-:Y:S02]  /*32a0*/  IADD3.X R17, PT, PT, RZ, R15, RZ, P5, !PT ;  /* 0x0000000fff117210 */ /* 0x000fe40002ffe4ff */
[----:B------:R-:W-:-:S05]  /*32b0*/  IADD3 R30, P5, PT, R20, 0x8, RZ ;  /* 0x00000008141e7810 */ /* 0x000fca0007fbe0ff */
[----:B------:R-:W-:Y:S01]  /*32c0*/  IMAD.X R31, RZ, RZ, R21, P5 ;  /* 0x000000ffff1f7224 */ /* 0x000fe200028e0615 */
[----:B------:R-:W-:-:S13]  /*32d0*/  ISETP.NE.AND P5, PT, R7, 0x2, PT ;  /* 0x000000020700780c */ /* 0x000fda0003fa5270 */
[----:B------:R-:W-:-:S05]  /*32e0*/  @P5 IADD3 R29, P6, PT, R14, 0xc, RZ ;  /* 0x0000000c0e1d5810 */ /* 0x000fca0007fde0ff */
[----:B------:R-:W-:Y:S01]  /*32f0*/  @P5 IMAD.X R34, RZ, RZ, R15, P6 ;  /* 0x000000ffff225224 */ /* 0x000fe200030e060f */
[----:B------:R-:W-:Y:S01]  /*3300*/  @P5 IADD3 R32, P6, PT, R20, 0xc, RZ ;  /* 0x0000000c14205810 */ /* 0x000fe20007fde0ff */
[----:B--2---:R0:W-:Y:S04]  /*3310*/  STG.E desc[UR8][R20.64+0x4], R35 ;  /* 0x0000042314007986 */ /* 0x0041e8000c101908 */
[----:B------:R-:W-:Y:S01]  /*3320*/  @P5 IMAD.X R33, RZ, RZ, R21, P6 ;  /* 0x000000ffff215224 */ /* 0x000fe200030e0615 */
[----:B------:R-:W2:Y:S01]  /*3330*/  @P5 LDG.E R37, desc[UR8][R14.64+0x8] ;  /* 0x000008080e255981 */ /* 0x000ea2000c1e1900 */
[----:B------:R-:W-:Y:S02]  /*3340*/  @P5 IMAD.MOV.U32 R16, RZ, RZ, R29 ;  /* 0x000000ffff105224 */ /* 0x000fe400078e001d */
[----:B------:R-:W-:-:S02]  /*3350*/  @P5 IMAD.MOV.U32 R17, RZ, RZ, R34 ;  /* 0x000000ffff115224 */ /* 0x000fc400078e0022 */
[----:B------:R-:W-:Y:S02]  /*3360*/  @P5 IMAD.MOV.U32 R30, RZ, RZ, R32 ;  /* 0x000000ffff1e5224 */ /* 0x000fe400078e0020 */
[----:B------:R-:W-:Y:S01]  /*3370*/  @P5 IMAD.MOV.U32 R31, RZ, RZ, R33 ;  /* 0x000000ffff1f5224 */ /* 0x000fe200078e0021 */
[----:B--2---:R0:W-:Y:S06]  /*3380*/  @P5 STG.E desc[UR8][R20.64+0x8], R37 ;  /* 0x0000082514005986 */ /* 0x0041ec000c101908 */
.L_x_44:
[----:B------:R-:W-:-:S13]  /*3390*/  ISETP.GE.U32.AND P5, PT, R4, 0xf, PT ;  /* 0x0000000f0400780c */ /* 0x000fda0003fa6070 */
[----:B------:R-:W-:Y:S05]  /*33a0*/  @!P5 BRA `(.L_x_46) ;  /* 0x000000000064d947 */ /* 0x000fea0003800000 */
[----:B-1234-:R-:W1:Y:S01]  /*33b0*/  LDC R15, c[0x0][0x3b0] ;  /* 0x0000ec00ff0f7b82 */ /* 0x01ee620000000800 */
[----:B------:R-:W-:-:S05]  /*33c0*/  UMOV UR7, URZ ;  /* 0x000000ff00077c82 */ /* 0x000fca0008000000 */
.L_x_47:
        /* <DEDUP_REMOVED lines=23> */
.L_x_46:
        /* <DEDUP_REMOVED lines=16> */
.L_x_49:
[----:B------:R-:W-:-:S13]  /*3640*/  ISETP.NE.AND P5, PT, R12, RZ, PT ;  /* 0x000000ff0c00720c */ /* 0x000fda0003fa5270 */
[----:B------:R-:W-:Y:S05]  /*3650*/  @!P5 BRA `(.L_x_48) ;  /* 0x000000000074d947 */ /* 0x000fea0003800000 */
[----:B-1234-:R-:W-:Y:S02]  /*3660*/  IMAD.MOV.U32 R14, RZ, RZ, R30 ;  /* 0x000000ffff0e7224 */ /* 0x01efe400078e001e */
[----:B------:R-:W-:Y:S01]  /*3670*/  IMAD.MOV.U32 R15, RZ, RZ, R31 ;  /* 0x000000ffff0f7224 */ /* 0x000fe200078e001f */
        /* <DEDUP_REMOVED lines=10> */
.L_x_50:
        /* <DEDUP_REMOVED lines=17> */
.L_x_48:
[----:B------:R-:W-:Y:S05]  /*3830*/  BRA.U UP1, `(.L_x_51) ;  /* 0xffffffed01b07547 */ /* 0x000fea000b83ffff */
[----:B------:R-:W-:Y:S05]  /*3840*/  BRA.U UP0, `(.L_x_52) ;  /* 0xffffffe900a87547 */ /* 0x000fea000b83ffff */
[----:B-1234-:R-:W1:Y:S01]  /*3850*/  LDC R14, c[0x0][0x390] ;  /* 0x0000e400ff0e7b82 */ /* 0x01ee620000000800 */
[----:B------:R-:W-:-:S06]  /*3860*/  UIADD3 UR4, UPT, UPT, UR4, 0x1, URZ ;  /* 0x0000000104047890 */ /* 0x000fcc000fffe0ff */
[----:B-1----:R-:W-:-:S13]  /*3870*/  ISETP.NE.AND P0, PT, R14, UR4, PT ;  /* 0x000000040e007c0c */ /* 0x002fda000bf05270 */
[----:B------:R-:W-:Y:S05]  /*3880*/  @!P0 EXIT ;  /* 0x000000000000894d */ /* 0x000fea0003800000 */
[----:B------:R-:W-:Y:S05]  /*3890*/  BRA `(.L_x_53) ;  /* 0xffffffe800287947 */ /* 0x000fea000383ffff */
.L_x_3:
[----:B------:R-:W-:Y:S01]  /*38a0*/  ISETP.GE.AND P0, PT, R27, 0x1, PT ;  /* 0x000000011b00780c */ /* 0x000fe20003f06270 */
[----:B------:R-:W-:Y:S02]  /*38b0*/  VIADD R13, R18, 0xffffffff ;  /* 0xffffffff120d7836 */ /* 0x000fe40000000000 */
[----:B------:R-:W-:Y:S02]  /*38c0*/  VIADD R12, R2, 0xffffffff ;  /* 0xffffffff020c7836 */ /* 0x000fe40000000000 */
[----:B------:R-:W-:-:S08]  /*38d0*/  VIADD R11, R19, 0xffffffff ;  /* 0xffffffff130b7836 */ /* 0x000fd00000000000 */
[----:B------:R-:W-:Y:S05]  /*38e0*/  @!P0 BRA `(.L_x_54) ;  /* 0x0000001800488947 */ /* 0x000fea0003800000 */
[C---:B------:R-:W-:Y:S01]  /*38f0*/  LOP3.LUT R10, R18.reuse, 0xf, RZ, 0xc0, !PT ;  /* 0x0000000f120a7812 */ /* 0x040fe200078ec0ff */
[----:B------:R-:W-:Y:S01]  /*3900*/  UMOV UR4, URZ ;  /* 0x000000ff00047c82 */ /* 0x000fe20008000000 */
[----:B------:R-:W-:Y:S02]  /*3910*/  LOP3.LUT R9, R18, 0x7, RZ, 0xc0, !PT ;  /* 0x0000000712097812 */ /* 0x000fe400078ec0ff */
[C---:B------:R-:W-:Y:S01]  /*3920*/  IADD3 R14, PT, PT, R27.reuse, -0x1, RZ ;  /* 0xffffffff1b0e7810 */ /* 0x040fe20007ffe0ff */
[----:B------:R-:W-:Y:S01]  /*3930*/  VIADD R0, R10, 0xffffffff ;  /* 0xffffffff0a007836 */ /* 0x000fe20000000000 */
[----:B------:R-:W-:Y:S01]  /*3940*/  LOP3.LUT R24, R27, 0x7, RZ, 0xc0, !PT ;  /* 0x000000071b187812 */ /* 0x000fe200078ec0ff */
[----:B------:R-:W-:Y:S01]  /*3950*/  VIADD R3, R9, 0xffffffff ;  /* 0xffffffff09037836 */ /* 0x000fe20000000000 */
[----:B------:R-:W-:Y:S02]  /*3960*/  ISETP.GE.U32.AND P2, PT, R14, 0xf, PT ;  /* 0x0000000f0e00780c */ /* 0x000fe40003f46070 */
[----:B------:R-:W-:Y:S01]  /*3970*/  ISETP.GE.U32.AND P1, PT, R0, 0x7, PT ;  /* 0x000000070000780c */ /* 0x000fe20003f26070 */
[----:B------:R-:W-:Y:S01]  /*3980*/  VIADD R29, R24, 0xffffffff ;  /* 0xffffffff181d7836 */ /* 0x000fe20000000000 */
[----:B------:R-:W-:-:S02]  /*3990*/  LOP3.LUT R8, R2, 0xf, RZ, 0xc0, !PT ;  /* 0x0000000f02087812 */ /* 0x000fc400078ec0ff */
[----:B------:R-:W-:Y:S02]  /*39a0*/  LOP3.LUT R7, R2, 0x7, RZ, 0xc0, !PT ;  /* 0x0000000702077812 */ /* 0x000fe400078ec0ff */
[----:B------:R-:W-:Y:S02]  /*39b0*/  LOP3.LUT R23, R27, 0xf, RZ, 0xc0, !PT ;  /* 0x0000000f1b177812 */ /* 0x000fe400078ec0ff */
[----:B------:R-:W-:Y:S01]  /*39c0*/  LOP3.LUT R6, R19, 0xf, RZ, 0xc0, !PT ;  /* 0x0000000f13067812 */ /* 0x000fe200078ec0ff */
[----:B------:R-:W-:Y:S01]  /*39d0*/  VIADD R4, R7, 0xffffffff ;  /* 0xffffffff07047836 */ /* 0x000fe20000000000 */
[----:B------:R-:W-:Y:S01]  /*39e0*/  ISETP.GE.U32.AND P0, PT, R3, 0x3, PT ;  /* 0x000000030300780c */ /* 0x000fe20003f06070 */
[----:B------:R-:W-:Y:S01]  /*39f0*/  VIADD R28, R23, 0xffffffff ;  /* 0xffffffff171c7836 */ /* 0x000fe20000000000 */
[----:B------:R-:W-:Y:S01]  /*3a00*/  P2R R3, PR, RZ, 0x4 ;  /* 0x00000004ff037803 */ /* 0x000fe20000000000 */
[----:B------:R-:W-:Y:S01]  /*3a10*/  VIADD R15, R6, 0xffffffff ;  /* 0xffffffff060f7836 */ /* 0x000fe20000000000 */
[----:B------:R-:W-:Y:S01]  /*3a20*/  P2R R3, PR, RZ, 0x2 ;  /* 0x00000002ff037803 */ /* 0x000fe20000000000 */
[----:B------:R-:W-:Y:S01]  /*3a30*/  VIADD R3, R8, 0xffffffff ;  /* 0xffffffff08037836 */ /* 0x000fe20000000000 */
[----:B------:R-:W-:-:S02]  /*3a40*/  LOP3.LUT R5, R19, 0x7, RZ, 0xc0, !PT ;  /* 0x0000000713057812 */ /* 0x000fc400078ec0ff */
[----:B------:R-:W-:Y:S02]  /*3a50*/  ISETP.GE.U32.AND P5, PT, R29, 0x3, PT ;  /* 0x000000031d00780c */ /* 0x000fe40003fa6070 */
[----:B------:R-:W-:Y:S01]  /*3a60*/  ISETP.GE.U32.AND P1, PT, R3, 0x7, PT ;  /* 0x000000070300780c */ /* 0x000fe20003f26070 */
[----:B------:R-:W-:Y:S01]  /*3a70*/  VIADD R20, R5, 0xffffffff ;  /* 0xffffffff05147836 */ /* 0x000fe20000000000 */
[----:B------:R-:W-:Y:S02]  /*3a80*/  ISETP.GE.U32.AND P2, PT, R4, 0x3, PT ;  /* 0x000000030400780c */ /* 0x000fe40003f46070 */
[----:B------:R-:W-:Y:S02]  /*3a90*/  ISETP.GE.U32.AND P6, PT, R28, 0x7, PT ;  /* 0x000000071c00780c */ /* 0x000fe40003fc6070 */
[----:B------:R-:W-:Y:S02]  /*3aa0*/  ISETP.GE.U32.AND P3, PT, R15, 0x7, PT ;  /* 0x000000070f00780c */ /* 0x000fe40003f66070 */
[----:B------:R-:W-:-:S02]  /*3ab0*/  LOP3.LUT R4, R2, 0x3, RZ, 0xc0, !PT ;  /* 0x0000000302047812 */ /* 0x000fc400078ec0ff */
[----:B------:R-:W-:Y:S02]  /*3ac0*/  LOP3.LUT R3, R2, 0x7ffffff0, RZ, 0xc0, !PT ;  /* 0x7ffffff002037812 */ /* 0x000fe400078ec0ff */
[C---:B------:R-:W-:Y:S02]  /*3ad0*/  LOP3.LUT R2, R18.reuse, 0x7ffffff0, RZ, 0xc0, !PT ;  /* 0x7ffffff012027812 */ /* 0x040fe400078ec0ff */
[----:B------:R-:W-:Y:S02]  /*3ae0*/  LOP3.LUT R15, R18, 0x3, RZ, 0xc0, !PT ;  /* 0x00000003120f7812 */ /* 0x000fe400078ec0ff */
[----:B------:R-:W-:Y:S02]  /*3af0*/  LOP3.LUT R26, R27, 0x7ffffff0, RZ, 0xc0, !PT ;  /* 0x7ffffff01b1a7812 */ /* 0x000fe400078ec0ff */
[----:B------:R-:W-:Y:S02]  /*3b00*/  P2R R18, PR, RZ, 0x20 ;  /* 0x00000020ff127803 */ /* 0x000fe40000000000 */
[----:B------:R-:W-:-:S02]  /*3b10*/  ISETP.GE.U32.AND P4, PT, R20, 0x3, PT ;  /* 0x000000031400780c */ /* 0x000fc40003f86070 */
[C---:B------:R-:W-:Y:S02]  /*3b20*/  LOP3.LUT R22, R19.reuse, 0x7ffffff0, RZ, 0xc0, !PT ;  /* 0x7ffffff013167812 */ /* 0x040fe400078ec0ff */
[----:B------:R-:W-:Y:S02]  /*3b30*/  LOP3.LUT R25, R19, 0x3, RZ, 0xc0, !PT ;  /* 0x0000000313197812 */ /* 0x000fe400078ec0ff */
[----:B------:R-:W-:Y:S02]  /*3b40*/  LOP3.LUT R27, R27, 0x3, RZ, 0xc0, !PT ;  /* 0x000000031b1b7812 */ /* 0x000fe400078ec0ff */
[----:B------:R-:W-:-:S07]  /*3b50*/  P2R R18, PR, RZ, 0x40 ;  /* 0x00000040ff127803 */ /* 0x000fce0000000000 */
.L_x_76:
[----:B---3--:R-:W-:-:S05]  /*3b60*/  UMOV UR5, URZ ;  /* 0x000000ff00057c82 */ /* 0x008fca0008000000 */
.L_x_75:
[----:B-1----:R-:W1:Y:S01]  /*3b70*/  LDCU UR6, c[0x0][0x394] ;  /* 0x00007280ff0677ac */ /* 0x002e620008000800 */
[----:B------:R-:W-:-:S04]  /*3b80*/  UIADD3 UR5, UPT, UPT, UR5, 0x1, URZ ;  /* 0x0000000105057890 */ /* 0x000fc8000fffe0ff */
[----:B-1----:R-:W-:-:S03]  /*3b90*/  UISETP.NE.AND UP0, UPT, UR5, UR6, UPT ;  /* 0x000000060500728c */ /* 0x002fc6000bf05270 */
[----:B--234-:R-:W-:-:S08]  /*3ba0*/  UMOV UR6, URZ ;  /* 0x000000ff00067c82 */ /* 0x01cfd00008000000 */
.L_x_69:
[----:B-1----:R-:W1:Y:S01]  /*3bb0*/  LDCU UR7, c[0x0][0x398] ;  /* 0x00007300ff0777ac */ /* 0x002e620008000800 */
[----:B------:R-:W-:Y:S01]  /*3bc0*/  ISETP.GE.U32.AND P5, PT, R13, 0xf, PT ;  /* 0x0000000f0d00780c */ /* 0x000fe20003fa6070 */
[----:B------:R-:W-:-:S04]  /*3bd0*/  UIADD3 UR6, UPT, UPT, UR6, 0x1, URZ ;  /* 0x0000000106067890 */ /* 0x000fc8000fffe0ff */
[----:B-1----:R-:W-:-:S08]  /*3be0*/  UISETP.NE.AND UP1, UPT, UR6, UR7, UPT ;  /* 0x000000070600728c */ /* 0x002fd0000bf25270 */
[----:B--234-:R-:W-:Y:S05]  /*3bf0*/  @!P5 BRA `(.L_x_55) ;  /* 0x000000000064d947 */ /* 0x01cfea0003800000 */
[----:B------:R-:W1:Y:S01]  /*3c00*/  LDC R19, c[0x0][0x3b0] ;  /* 0x0000ec00ff137b82 */ /* 0x000e620000000800 */
[----:B------:R-:W-:-:S05]  /*3c10*/  UMOV UR7, URZ ;  /* 0x000000ff00077c82 */ /* 0x000fca0008000000 */
.L_x_56:
        /* <DEDUP_REMOVED lines=23> */
.L_x_55:
[----:B------:R-:W-:-:S13]  /*3d90*/  ISETP.NE.AND P5, PT, R10, RZ, PT ;  /* 0x000000ff0a00720c */ /* 0x000fda0003fa5270 */
[----:B------:R-:W-:Y:S05]  /*3da0*/  @!P5 BRA `(.L_x_57) ;  /* 0x0000000000b8d947 */ /* 0x000fea0003800000 */
[----:B------:R-:W-:-:S13]  /*3db0*/  ISETP.GE.U32.AND P6, PT, R0, 0x7, PT ;  /* 0x000000070000780c */ /* 0x000fda0003fc6070 */
[----:B------:R-:W-:Y:S05]  /*3dc0*/  @!P6 BRA `(.L_x_58) ;  /* 0x000000000034e947 */ /* 0x000fea0003800000 */
[----:B------:R-:W1:Y:S01]  /*3dd0*/  LDC R19, c[0x0][0x3b0] ;  /* 0x0000ec00ff137b82 */ /* 0x000e620000000800 */
        /* <DEDUP_REMOVED lines=12> */
.L_x_58:
[----:B------:R-:W-:-:S13]  /*3ea0*/  ISETP.NE.AND P5, PT, R9, RZ, PT ;  /* 0x000000ff0900720c */ /* 0x000fda0003fa5270 */
[----:B------:R-:W-:Y:S05]  /*3eb0*/  @!P5 BRA `(.L_x_57) ;  /* 0x000000000074d947 */ /* 0x000fea0003800000 */
[----:B------:R-:W-:Y:S02]  /*3ec0*/  IMAD.MOV.U32 R18, RZ, RZ, R30 ;  /* 0x000000ffff127224 */ /* 0x000fe400078e001e */
        /* <DEDUP_REMOVED lines=11> */
.L_x_59:
        /* <DEDUP_REMOVED lines=17> */
.L_x_57:
[----:B------:R-:W-:-:S13]  /*4090*/  ISETP.GE.U32.AND P5, PT, R12, 0xf, PT ;  /* 0x0000000f0c00780c */ /* 0x000fda0003fa6070 */
[----:B------:R-:W-:Y:S05]  /*40a0*/  @!P5 BRA `(.L_x_60) ;  /* 0x0000000000b0d947 */ /* 0x000fea0003800000 */
[----:B------:R-:W-:-:S05]  /*40b0*/  UMOV UR7, URZ ;  /* 0x000000ff00077c82 */ /* 0x000fca0008000000 */
.L_x_61:
[----:B0-----:R-:W3:Y:S01]  /*40c0*/  LDG.E R33, desc[UR8][R16.64] ;  /* 0x0000000810217981 */ /* 0x001ee2000c1e1900 */
[----:B------:R-:W-:Y:S01]  /*40d0*/  IADD3 R20, P5, PT, R16, 0x40, RZ ;  /* 0x0000004010147810 */ /* 0x000fe20007fbe0ff */
[----:B------:R-:W-:-:S04]  /*40e0*/  UIADD3 UR7, UPT, UPT, UR7, 0x10, URZ ;  /* 0x0000001007077890 */ /* 0x000fc8000fffe0ff */
[----:B-12---:R-:W-:Y:S01]  /*40f0*/  IMAD.X R21, RZ, RZ, R17, P5 ;  /* 0x000000ffff157224 */ /* 0x006fe200028e0611 */
[----:B------:R-:W-:-:S05]  /*4100*/  IADD3 R19, P5, PT, R30, 0x40, RZ ;  /* 0x000000401e137810 */ /* 0x000fca0007fbe0ff */
[----:B------:R-:W-:Y:S01]  /*4110*/  IMAD.X R18, RZ, RZ, R31, P5 ;  /* 0x000000ffff127224 */ /* 0x000fe200028e061f */
[----:B---3--:R0:W-:Y:S04]  /*4120*/  STG.E desc[UR8][R30.64], R33 ;  /* 0x000000211e007986 */ /* 0x0081e8000c101908 */
        /* <DEDUP_REMOVED lines=30> */
[----:B0-----:R-:W-:Y:S01]  /*4310*/  MOV R16, R20 ;  /* 0x0000001400107202 */ /* 0x001fe20000000f00 */
[----:B------:R-:W-:Y:S01]  /*4320*/  IMAD.MOV.U32 R17, RZ, RZ, R21 ;  /* 0x000000ffff117224 */ /* 0x000fe200078e0015 */
[----:B--2---:R0:W-:Y:S02]  /*4330*/  STG.E desc[UR8][R30.64+0x3c], R32 ;  /* 0x00003c201e007986 */ /* 0x0041e4000c101908 */
[----:B0-----:R-:W-:-:S02]  /*4340*/  IMAD.MOV.U32 R30, RZ, RZ, R19 ;  /* 0x000000ffff1e7224 */ /* 0x001fc400078e0013 */
[----:B------:R-:W-:Y:S01]  /*4350*/  IMAD.MOV.U32 R31, RZ, RZ, R18 ;  /* 0x000000ffff1f7224 */ /* 0x000fe200078e0012 */
[----:B------:R-:W-:Y:S06]  /*4360*/  @P5 BRA `(.L_x_61) ;  /* 0xfffffffc00545947 */ /* 0x000fec000383ffff */
.L_x_60:
[----:B------:R-:W-:-:S13]  /*4370*/  ISETP.NE.AND P5, PT, R8, RZ, PT ;  /* 0x000000ff0800720c */ /* 0x000fda0003fa5270 */
[----:B------:R-:W-:Y:S05]  /*4380*/  @!P5 BRA `(.L_x_62) ;  /* 0x00000004002cd947 */ /* 0x000fea0003800000 */
[----:B------:R-:W-:Y:S05]  /*4390*/  @!P1 BRA `(.L_x_63) ;  /* 0x0000000000609947 */ /* 0x000fea0003800000 */
[----:B0-----:R-:W3:Y:S01]  /*43a0*/  LDG.E R33, desc[UR8][R16.64] ;  /* 0x0000000810217981 */ /* 0x001ee2000c1e1900 */
[----:B------:R-:W-:-:S05]  /*43b0*/  IADD3 R20, P5, PT, R16, 0x20, RZ ;  /* 0x0000002010147810 */ /* 0x000fca0007fbe0ff */
[----:B-12---:R-:W-:Y:S01]  /*43c0*/  IMAD.X R21, RZ, RZ, R17, P5 ;  /* 0x000000ffff157224 */ /* 0x006fe200028e0611 */
[----:B------:R-:W-:-:S05]  /*43d0*/  IADD3 R19, P5, PT, R30, 0x20, RZ ;  /* 0x000000201e137810 */ /* 0x000fca0007fbe0ff */
[----:B------:R-:W-:Y:S01]  /*43e0*/  IMAD.X R18, RZ, RZ, R31, P5 ;  /* 0x000000ffff127224 */ /* 0x000fe200028e061f */
[----:B---3--:R0:W-:Y:S04]  /*43f0*/  STG.E desc[UR8][R30.64], R33 ;  /* 0x000000211e007986 */ /* 0x0081e8000c101908 */
        /* <DEDUP_REMOVED lines=18> */
.L_x_63:
[----:B------:R-:W-:-:S13]  /*4520*/  ISETP.NE.AND P5, PT, R7, RZ, PT ;  /* 0x000000ff0700720c */ /* 0x000fda0003fa5270 */
[----:B------:R-:W-:Y:S05]  /*4530*/  @!P5 BRA `(.L_x_62) ;  /* 0x0000000000c0d947 */ /* 0x000fea0003800000 */
[----:B0-----:R-:W3:Y:S01]  /*4540*/  @P2 LDG.E R33, desc[UR8][R16.64] ;  /* 0x0000000810212981 */ /* 0x001ee2000c1e1900 */
[----:B-12---:R-:W-:Y:S01]  /*4550*/  IMAD.MOV.U32 R18, RZ, RZ, R16 ;  /* 0x000000ffff127224 */ /* 0x006fe200078e0010 */
[----:B------:R-:W-:Y:S01]  /*4560*/  @P2 IADD3 R18, P5, PT, R16, 0x10, RZ ;  /* 0x0000001010122810 */ /* 0x000fe20007fbe0ff */
[--C-:B------:R-:W-:Y:S02]  /*4570*/  IMAD.MOV.U32 R19, RZ, RZ, R17.reuse ;  /* 0x000000ffff137224 */ /* 0x100fe400078e0011 */
[----:B------:R-:W-:Y:S02]  /*4580*/  IMAD.MOV.U32 R20, RZ, RZ, R30 ;  /* 0x000000ffff147224 */ /* 0x000fe400078e001e */
[----:B------:R-:W-:Y:S01]  /*4590*/  @P2 IMAD.X R19, RZ, RZ, R17, P5 ;  /* 0x000000ffff132224 */ /* 0x000fe200028e0611 */
[----:B------:R-:W-:Y:S01]  /*45a0*/  @P2 IADD3 R20, P5, PT, R30, 0x10, RZ ;  /* 0x000000101e142810 */ /* 0x000fe20007fbe0ff */
[----:B------:R-:W-:-:S04]  /*45b0*/  IMAD.MOV.U32 R21, RZ, RZ, R31 ;  /* 0x000000ffff157224 */ /* 0x000fc800078e001f */
[----:B------:R-:W-:Y:S01]  /*45c0*/  @P2 IMAD.X R21, RZ, RZ, R31, P5 ;  /* 0x000000ffff152224 */ /* 0x000fe200028e061f */
[----:B---3--:R-:W-:Y:S04]  /*45d0*/  @P2 STG.E desc[UR8][R30.64], R33 ;  /* 0x000000211e002986 */ /* 0x008fe8000c101908 */
        /* <DEDUP_REMOVED lines=24> */
[----:B------:R-:W-:-:S05]  /*4760*/  IADD3 R30, P5, PT, R20, 0x8, RZ ;  /* 0x00000008141e7810 */ /* 0x000fca0007fbe0ff */
[----:B------:R-:W-:Y:S01]  /*4770*/  IMAD.X R31, RZ, RZ, R21, P5 ;  /* 0x000000ffff1f7224 */ /* 0x000fe200028e0615 */
[----:B------:R-:W-:-:S13]  /*4780*/  ISETP.NE.AND P5, PT, R4, 0x2, PT ;  /* 0x000000020400780c */ /* 0x000fda0003fa5270 */
[----:B------:R-:W-:-:S05]  /*4790*/  @P5 IADD3 R32, P6, PT, R18, 0xc, RZ ;  /* 0x0000000c12205810 */ /* 0x000fca0007fde0ff */
[----:B------:R-:W-:Y:S01]  /*47a0*/  @P5 IMAD.X R33, RZ, RZ, R19, P6 ;  /* 0x000000ffff215224 */ /* 0x000fe200030e0613 */
[----:B------:R-:W-:-:S05]  /*47b0*/  @P5 IADD3 R34, P6, PT, R20, 0xc, RZ ;  /* 0x0000000c14225810 */ /* 0x000fca0007fde0ff */
[----:B------:R-:W-:Y:S01]  /*47c0*/  @P5 IMAD.X R35, RZ, RZ, R21, P6 ;  /* 0x000000ffff235224 */ /* 0x000fe200030e0615 */
[----:B--2---:R3:W-:Y:S04]  /*47d0*/  STG.E desc[UR8][R20.64+0x4], R37 ;  /* 0x0000042514007986 */ /* 0x0047e8000c101908 */
[----:B------:R-:W2:Y:S01]  /*47e0*/  @P5 LDG.E R36, desc[UR8][R18.64+0x8] ;  /* 0x0000080812245981 */ /* 0x000ea2000c1e1900 */
[----:B------:R-:W-:Y:S01]  /*47f0*/  @P5 MOV R16, R32 ;  /* 0x0000002000105202 */ /* 0x000fe20000000f00 */
[----:B------:R-:W-:Y:S02]  /*4800*/  @P5 IMAD.MOV.U32 R17, RZ, RZ, R33 ;  /* 0x000000ffff115224 */ /* 0x000fe400078e0021 */
[----:B------:R-:W-:Y:S02]  /*4810*/  @P5 IMAD.MOV.U32 R30, RZ, RZ, R34 ;  /* 0x000000ffff1e5224 */ /* 0x000fe400078e0022 */
[----:B------:R-:W-:Y:S01]  /*4820*/  @P5 IMAD.MOV.U32 R31, RZ, RZ, R35 ;  /* 0x000000ffff1f5224 */ /* 0x000fe200078e0023 */
[----:B--2---:R3:W-:Y:S06]  /*4830*/  @P5 STG.E desc[UR8][R20.64+0x8], R36 ;  /* 0x0000082414005986 */ /* 0x0047ec000c101908 */
.L_x_62:
[----:B------:R-:W-:-:S13]  /*4840*/  ISETP.GE.U32.AND P5, PT, R11, 0xf, PT ;  /* 0x0000000f0b00780c */ /* 0x000fda0003fa6070 */
[----:B------:R-:W-:Y:S05]  /*4850*/  @!P5 BRA `(.L_x_64) ;  /* 0x000000000064d947 */ /* 0x000fea0003800000 */
[----:B-12---:R-:W1:Y:S01]  /*4860*/  LDC R19, c[0x0][0x3b0] ;  /* 0x0000ec00ff137b82 */ /* 0x006e620000000800 */
[----:B------:R-:W-:-:S05]  /*4870*/  UMOV UR7, URZ ;  /* 0x000000ff00077c82 */ /* 0x000fca0008000000 */
.L_x_65:
[----:B------:R-:W-:Y:S01]  /*4880*/  IADD3 R18, P5, PT, R30, 0x40, RZ ;  /* 0x000000401e127810 */ /* 0x000fe20007fbe0ff */
[----:B------:R-:W-:Y:S01]  /*4890*/  UIADD3 UR7, UPT, UPT, UR7, 0x10, URZ ;  /* 0x0000001007077890 */ /* 0x000fe2000fffe0ff */
[----:B-1----:R-:W-:Y:S03]  /*48a0*/  STG.E desc[UR8][R30.64], R19 ;  /* 0x000000131e007986 */ /* 0x002fe6000c101908 */
[----:B---3--:R-:W-:Y:S01]  /*48b0*/  IMAD.X R21, RZ, RZ, R31, P5 ;  /* 0x000000ffff157224 */ /* 0x008fe200028e061f */
        /* <DEDUP_REMOVED lines=19> */
.L_x_64:
[----:B------:R-:W-:-:S13]  /*49f0*/  ISETP.NE.AND P5, PT, R6, RZ, PT ;  /* 0x000000ff0600720c */ /* 0x000fda0003fa5270 */
[----:B------:R-:W-:Y:S05]  /*4a00*/  @!P5 BRA `(.L_x_66) ;  /* 0x0000000000b4d947 */ /* 0x000fea0003800000 */
[----:B------:R-:W-:Y:S05]  /*4a10*/  @!P3 BRA `(.L_x_67) ;  /* 0x000000000034b947 */ /* 0x000fea0003800000 */
[----:B-12---:R-:W1:Y:S01]  /*4a20*/  LDC R19, c[0x0][0x3b0] ;  /* 0x0000ec00ff137b82 */ /* 0x006e620000000800 */
[----:B------:R-:W-:-:S05]  /*4a30*/  IADD3 R18, P5, PT, R30, 0x20, RZ ;  /* 0x000000201e127810 */ /* 0x000fca0007fbe0ff */
[----:B---3--:R-:W-:Y:S01]  /*4a40*/  IMAD.X R21, RZ, RZ, R31, P5 ;  /* 0x000000ffff157224 */ /* 0x008fe200028e061f */
        /* <DEDUP_REMOVED lines=10> */
.L_x_67:
[----:B------:R-:W-:-:S13]  /*4af0*/  ISETP.NE.AND P5, PT, R5, RZ, PT ;  /* 0x000000ff0500720c */ /* 0x000fda0003fa5270 */
[----:B------:R-:W-:Y:S05]  /*4b00*/  @!P5 BRA `(.L_x_66) ;  /* 0x000000000074d947 */ /* 0x000fea0003800000 */
[----:B-12---:R-:W-:Y:S02]  /*4b10*/  IMAD.MOV.U32 R18, RZ, RZ, R30 ;  /* 0x000000ffff127224 */ /* 0x006fe400078e001e */
[----:B------:R-:W-:Y:S01]  /*4b20*/  IMAD.MOV.U32 R19, RZ, RZ, R31 ;  /* 0x000000ffff137224 */ /* 0x000fe200078e001f */
[----:B------:R-:W-:Y:S06]  /*4b30*/  @!P4 BRA `(.L_x_68) ;  /* 0x000000000024c947 */ /* 0x000fec0003800000 */
[----:B---3--:R-:W1:Y:S01]  /*4b40*/  LDC R21, c[0x0][0x3b0] ;  /* 0x0000ec00ff157b82 */ /* 0x008e620000000800 */
        /* <DEDUP_REMOVED lines=8> */
.L_x_68:
[----:B------:R-:W-:-:S13]  /*4bd0*/  ISETP.NE.AND P5, PT, R25, RZ, PT ;  /* 0x000000ff1900720c */ /* 0x000fda0003fa5270 */
[----:B------:R-:W-:Y:S05]  /*4be0*/  @!P5 BRA `(.L_x_66) ;  /* 0x00000000003cd947 */ /* 0x000fea0003800000 */
[----:B---3--:R-:W1:Y:S01]  /*4bf0*/  LDC R21, c[0x0][0x3b0] ;  /* 0x0000ec00ff157b82 */ /* 0x008e620000000800 */
        /* <DEDUP_REMOVED lines=14> */
.L_x_66:
[----:B------:R-:W-:Y:S05]  /*4ce0*/  BRA.U UP1, `(.L_x_69) ;  /* 0xffffffed01b07547 */ /* 0x000fea000b83ffff */
[----:B------:R-:W-:-:S13]  /*4cf0*/  ISETP.GE.U32.AND P5, PT, R14, 0xf, PT ;  /* 0x0000000f0e00780c */ /* 0x000fda0003fa6070 */
[----:B------:R-:W-:Y:S05]  /*4d00*/  @!P5 BRA `(.L_x_70) ;  /* 0x000000000064d947 */ /* 0x000fea0003800000 */
[----:B-12-4-:R-:W1:Y:S01]  /*4d10*/  LDC R19, c[0x0][0x3b0] ;  /* 0x0000ec00ff137b82 */ /* 0x016e620000000800 */
[----:B------:R-:W-:-:S05]  /*4d20*/  UMOV UR6, URZ ;  /* 0x000000ff00067c82 */ /* 0x000fca0008000000 */
.L_x_71:
        /* <DEDUP_REMOVED lines=23> */
.L_x_70:
[----:B------:R-:W-:-:S13]  /*4ea0*/  ISETP.NE.AND P5, PT, R23, RZ, PT ;  /* 0x000000ff1700720c */ /* 0x000fda0003fa5270 */
[----:B------:R-:W-:Y:S05]  /*4eb0*/  @!P5 BRA `(.L_x_72) ;  /* 0x0000000000bcd947 */ /* 0x000fea0003800000 */
[----:B------:R-:W-:-:S13]  /*4ec0*/  ISETP.GE.U32.AND P6, PT, R28, 0x7, PT ;  /* 0x000000071c00780c */ /* 0x000fda0003fc6070 */
[----:B------:R-:W-:Y:S05]  /*4ed0*/  @!P6 BRA `(.L_x_73) ;  /* 0x000000000034e947 */ /* 0x000fea0003800000 */
[----:B-12-4-:R-:W1:Y:S01]  /*4ee0*/  LDC R19, c[0x0][0x3b0] ;  /* 0x0000ec00ff137b82 */ /* 0x016e620000000800 */
        /* <DEDUP_REMOVED lines=12> */
.L_x_73:
[----:B------:R-:W-:-:S13]  /*4fb0*/  ISETP.NE.AND P5, PT, R24, RZ, PT ;  /* 0x000000ff1800720c */ /* 0x000fda0003fa5270 */
[----:B------:R-:W-:Y:S05]  /*4fc0*/  @!P5 BRA `(.L_x_72) ;  /* 0x000000000078d947 */ /* 0x000fea0003800000 */
[----:B------:R-:W-:Y:S01]  /*4fd0*/  ISETP.GE.U32.AND P6, PT, R29, 0x3, PT ;  /* 0x000000031d00780c */ /* 0x000fe20003fc6070 */
[----:B-12-4-:R-:W-:Y:S01]  /*4fe0*/  IMAD.MOV.U32 R18, RZ, RZ, R30 ;  /* 0x000000ffff127224 */ /* 0x016fe200078e001e */
[----:B------:R-:W-:-:S11]  /*4ff0*/  MOV R19, R31 ;  /* 0x0000001f00137202 */ /* 0x000fd60000000f00 */
[----:B------:R-:W-:Y:S05]  /*5000*/  @!P6 BRA `(.L_x_74) ;  /* 0x000000000024e947 */ /* 0x000fea0003800000 */
        /* <DEDUP_REMOVED lines=9> */
.L_x_74:
        /* <DEDUP_REMOVED lines=17> */
.L_x_72:
[----:B------:R-:W-:Y:S05]  /*51b0*/  BRA.U UP0, `(.L_x_75) ;  /* 0xffffffe9006c7547 */ /* 0x000fea000b83ffff */
[----:B-12-4-:R-:W1:Y:S01]  /*51c0*/  LDC R18, c[0x0][0x390] ;  /* 0x0000e400ff127b82 */ /* 0x016e620000000800 */
[----:B------:R-:W-:-:S06]  /*51d0*/  UIADD3 UR4, UPT, UPT, UR4, 0x1, URZ ;  /* 0x0000000104047890 */ /* 0x000fcc000fffe0ff */
[----:B-1----:R-:W-:-:S13]  /*51e0*/  ISETP.NE.AND P5, PT, R18, UR4, PT ;  /* 0x0000000412007c0c */ /* 0x002fda000bfa5270 */
[----:B------:R-:W-:Y:S05]  /*51f0*/  @!P5 EXIT ;  /* 0x000000000000d94d */ /* 0x000fea0003800000 */
[----:B------:R-:W-:Y:S05]  /*5200*/  BRA `(.L_x_76) ;  /* 0xffffffe800547947 */ /* 0x000fea000383ffff */
.L_x_54:
[C---:B------:R-:W-:Y:S01]  /*5210*/  LOP3.LUT R21, R18.reuse, 0xf, RZ, 0xc0, !PT ;  /* 0x0000000f12157812 */ /* 0x040fe200078ec0ff */
[----:B------:R-:W-:Y:S01]  /*5220*/  UMOV UR4, URZ ;  /* 0x000000ff00047c82 */ /* 0x000fe20008000000 */
[----:B------:R-:W-:Y:S02]  /*5230*/  LOP3.LUT R20, R18, 0x7, RZ, 0xc0, !PT ;  /* 0x0000000712147812 */ /* 0x000fe400078ec0ff */
[C---:B------:R-:W-:Y:S01]  /*5240*/  LOP3.LUT R15, R2.reuse, 0xf, RZ, 0xc0, !PT ;  /* 0x0000000f020f7812 */ /* 0x040fe200078ec0ff */
[----:B------:R-:W-:Y:S01]  /*5250*/  VIADD R22, R21, 0xffffffff ;  /* 0xffffffff15167836 */ /* 0x000fe20000000000 */
[----:B------:R-:W-:Y:S01]  /*5260*/  LOP3.LUT R14, R2, 0x7, RZ, 0xc0, !PT ;  /* 0x00000007020e7812 */ /* 0x000fe200078ec0ff */
[----:B------:R-:W-:Y:S01]  /*5270*/  VIADD R0, R20, 0xffffffff ;  /* 0xffffffff14007836 */ /* 0x000fe20000000000 */
[C---:B------:R-:W-:Y:S02]  /*5280*/  LOP3.LUT R10, R19.reuse, 0xf, RZ, 0xc0, !PT ;  /* 0x0000000f130a7812 */ /* 0x040fe400078ec0ff */
[----:B------:R-:W-:Y:S01]  /*5290*/  ISETP.GE.U32.AND P1, PT, R22, 0x7, PT ;  /* 0x000000071600780c */ /* 0x000fe20003f26070 */
[----:B------:R-:W-:Y:S01]  /*52a0*/  VIADD R3, R14, 0xffffffff ;  /* 0xffffffff0e037836 */ /* 0x000fe20000000000 */
[----:B------:R-:W-:Y:S01]  /*52b0*/  LOP3.LUT R8, R19, 0x7, RZ, 0xc0, !PT ;  /* 0x0000000713087812 */ /* 0x000fe200078ec0ff */
[----:B------:R-:W-:Y:S01]  /*52c0*/  VIADD R4, R10, 0xffffffff ;  /* 0xffffffff0a047836 */ /* 0x000fe20000000000 */
[----:B------:R-:W-:-:S02]  /*52d0*/  ISETP.GE.U32.AND P0, PT, R0, 0x3, PT ;  /* 0x000000030000780c */ /* 0x000fc40003f06070 */
[----:B------:R-:W-:Y:S01]  /*52e0*/  P2R R0, PR, RZ, 0x2 ;  /* 0x00000002ff007803 */ /* 0x000fe20000000000 */
[----:B------:R-:W-:Y:S01]  /*52f0*/  VIADD R0, R15, 0xffffffff ;  /* 0xffffffff0f007836 */ /* 0x000fe20000000000 */
[----:B------:R-:W-:Y:S01]  /*5300*/  LOP3.LUT R23, R18, 0x7ffffff0, RZ, 0xc0, !PT ;  /* 0x7ffffff012177812 */ /* 0x000fe200078ec0ff */
[----:B------:R-:W-:Y:S01]  /*5310*/  VIADD R5, R8, 0xffffffff ;  /* 0xffffffff08057836 */ /* 0x000fe20000000000 */
[----:B------:R-:W-:Y:S02]  /*5320*/  LOP3.LUT R24, R19, 0x7ffffff0, RZ, 0xc0, !PT ;  /* 0x7ffffff013187812 */ /* 0x000fe400078ec0ff */
[----:B------:R-:W-:Y:S02]  /*5330*/  ISETP.GE.U32.AND P1, PT, R0, 0x7, PT ;  /* 0x000000070000780c */ /* 0x000fe40003f26070 */
[----:B------:R-:W-:Y:S02]  /*5340*/  ISETP.GE.U32.AND P2, PT, R3, 0x3, PT ;  /* 0x000000030300780c */ /* 0x000fe40003f46070 */
[----:B------:R-:W-:-:S02]  /*5350*/  ISETP.GE.U32.AND P3, PT, R4, 0x7, PT ;  /* 0x000000070400780c */ /* 0x000fc40003f66070 */
[----:B------:R-:W-:Y:S02]  /*5360*/  ISETP.GE.U32.AND P4, PT, R5, 0x3, PT ;  /* 0x000000030500780c */ /* 0x000fe40003f86070 */
[C---:B------:R-:W-:Y:S02]  /*5370*/  LOP3.LUT R6, R2.reuse, 0x3, RZ, 0xc0, !PT ;  /* 0x0000000302067812 */ /* 0x040fe400078ec0ff */
[----:B------:R-:W-:Y:S02]  /*5380*/  LOP3.LUT R0, R2, 0x7ffffff0, RZ, 0xc0, !PT ;  /* 0x7ffffff002007812 */ /* 0x000fe400078ec0ff */
[----:B------:R-:W-:Y:S02]  /*5390*/  LOP3.LUT R18, R18, 0x3, RZ, 0xc0, !PT ;  /* 0x0000000312127812 */ /* 0x000fe400078ec0ff */
[----:B------:R-:W-:-:S07]  /*53a0*/  LOP3.LUT R19, R19, 0x3, RZ, 0xc0, !PT ;  /* 0x0000000313137812 */ /* 0x000fce00078ec0ff */
.L_x_93:
[----:B---34-:R-:W-:-:S05]  /*53b0*/  UMOV UR5, URZ ;  /* 0x000000ff00057c82 */ /* 0x018fca0008000000 */
.L_x_92:
[----:B-1----:R-:W1:Y:S01]  /*53c0*/  LDCU UR6, c[0x0][0x394] ;  /* 0x00007280ff0677ac */ /* 0x002e620008000800 */
[----:B------:R-:W-:-:S04]  /*53d0*/  UIADD3 UR5, UPT, UPT, UR5, 0x1, URZ ;  /* 0x0000000105057890 */ /* 0x000fc8000fffe0ff */
[----:B-1----:R-:W-:-:S03]  /*53e0*/  UISETP.NE.AND UP0, UPT, UR5, UR6, UPT ;  /* 0x000000060500728c */ /* 0x002fc6000bf05270 */
[----:B--234-:R-:W-:-:S08]  /*53f0*/  UMOV UR6, URZ ;  /* 0x000000ff00067c82 */ /* 0x01cfd00008000000 */
.L_x_91:
[----:B------:R-:W-:Y:S01]  /*5400*/  ISETP.GE.U32.AND P5, PT, R13, 0xf, PT ;  /* 0x0000000f0d00780c */ /* 0x000fe20003fa6070 */
[----:B-1----:R-:W1:Y:S01]  /*5410*/  LDCU UR10, c[0x0][0x398] ;  /* 0x00007300ff0a77ac */ /* 0x002e620008000800 */
[----:B------:R-:W-:-:S11]  /*5420*/  UIADD3 UR6, UPT, UPT, UR6, 0x1, URZ ;  /* 0x0000000106067890 */ /* 0x000fd6000fffe0ff */
[----:B--234-:R-:W-:Y:S05]  /*5430*/  @!P5 BRA `(.L_x_77) ;  /* 0x000000000064d947 */ /* 0x01cfea0003800000 */
[----:B------:R-:W2:Y:S01]  /*5440*/  LDC R3, c[0x0][0x3b0] ;  /* 0x0000ec00ff037b82 */ /* 0x000ea20000000800 */
[----:B------:R-:W-:-:S05]  /*5450*/  UMOV UR7, URZ ;  /* 0x000000ff00077c82 */ /* 0x000fca0008000000 */
.L_x_78:
[----:B------:R-:W-:Y:S01]  /*5460*/  UIADD3 UR7, UPT, UPT, UR7, 0x10, URZ ;  /* 0x0000001007077890 */ /* 0x000fe2000fffe0ff */
[----:B------:R-:W-:Y:S01]  /*5470*/  IADD3 R2, P5, PT, R30, 0x40, RZ ;  /* 0x000000401e027810 */ /* 0x000fe20007fbe0ff */
[----:B--2---:R-:W-:Y:S04]  /*5480*/  STG.E desc[UR8][R30.64], R3 ;  /* 0x000000031e007986 */ /* 0x004fe8000c101908 */
[----:B------:R-:W-:Y:S01]  /*5490*/  IMAD.X R5, RZ, RZ, R31, P5 ;  /* 0x000000ffff057224 */ /* 0x000fe200028e061f */
[----:B------:R-:W-:Y:S01]  /*54a0*/  ISETP.NE.AND P5, PT, R23, UR7, PT ;  /* 0x0000000717007c0c */ /* 0x000fe2000bfa5270 */
        /* <DEDUP_REMOVED lines=15> */
[----:B--2---:R-:W-:-:S02]  /*55a0*/  IMAD.MOV.U32 R30, RZ, RZ, R2 ;  /* 0x000000ffff1e7224 */ /* 0x004fc400078e0002 */
[----:B------:R-:W-:Y:S01]  /*55b0*/  IMAD.MOV.U32 R31, RZ, RZ, R5 ;  /* 0x000000ffff1f7224 */ /* 0x000fe200078e0005 */
[----:B------:R-:W-:Y:S06]  /*55c0*/  @P5 BRA `(.L_x_78) ;  /* 0xfffffffc00a45947 */ /* 0x000fec000383ffff */
.L_x_77:
[----:B------:R-:W-:Y:S01]  /*55d0*/  ISETP.NE.AND P5, PT, R21, RZ, PT ;  /* 0x000000ff1500720c */ /* 0x000fe20003fa5270 */
[----:B-1----:R-:W-:-:S12]  /*55e0*/  UISETP.NE.AND UP1, UPT, UR6, UR10, UPT ;  /* 0x0000000a0600728c */ /* 0x002fd8000bf25270 */
        /* <DEDUP_REMOVED lines=16> */
.L_x_80:
        /* <DEDUP_REMOVED lines=14> */
.L_x_81:
        /* <DEDUP_REMOVED lines=9> */
[----:B------:R2:W-:Y:S03]  /*5860*/  STG.E desc[UR8][R2.64+0x4], R7 ;  /* 0x0000040702007986 */ /* 0x0005e6000c101908 */
[----:B------:R-:W-:Y:S02]  /*5870*/  IADD3.X R31, PT, PT, RZ, R3, RZ, P5, !PT ;  /* 0x00000003ff1f7210 */ /* 0x000fe40002ffe4ff */
[----:B------:R-:W-:-:S13]  /*5880*/  ISETP.NE.AND P5, PT, R18, 0x2, PT ;  /* 0x000000021200780c */ /* 0x000fda0003fa5270 */
[----:B------:R2:W-:Y:S01]  /*5890*/  @P5 STG.E desc[UR8][R2.64+0x8], R7 ;  /* 0x0000080702005986 */ /* 0x0005e2000c101908 */
[----:B------:R-:W-:-:S05]  /*58a0*/  @P5 IADD3 R4, P6, PT, R2, 0xc, RZ ;  /* 0x0000000c02045810 */ /* 0x000fca0007fde0ff */
[----:B------:R-:W-:Y:S02]  /*58b0*/  @P5 IMAD.X R5, RZ, RZ, R3, P6 ;  /* 0x000000ffff055224 */ /* 0x000fe400030e0603 */
[----:B------:R-:W-:Y:S02]  /*58c0*/  @P5 IMAD.MOV.U32 R30, RZ, RZ, R4 ;  /* 0x000000ffff1e5224 */ /* 0x000fe400078e0004 */
[----:B------:R-:W-:-:S07]  /*58d0*/  @P5 IMAD.MOV.U32 R31, RZ, RZ, R5 ;  /* 0x000000ffff1f5224 */ /* 0x000fce00078e0005 */
.L_x_79:
[----:B------:R-:W-:-:S13]  /*58e0*/  ISETP.GE.U32.AND P5, PT, R12, 0xf, PT ;  /* 0x0000000f0c00780c */ /* 0x000fda0003fa6070 */
[----:B------:R-:W-:Y:S05]  /*58f0*/  @!P5 BRA `(.L_x_82) ;  /* 0x0000000000b0d947 */ /* 0x000fea0003800000 */
[----:B------:R-:W-:-:S05]  /*5900*/  UMOV UR7, URZ ;  /* 0x000000ff00077c82 */ /* 0x000fca0008000000 */
.L_x_83:
[----:B012---:R-:W2:Y:S04]  /*5910*/  LDG.E R3, desc[UR8][R16.64] ;  /* 0x0000000810037981 */ /* 0x007ea8000c1e1900 */
        /* <DEDUP_REMOVED lines=18> */
[----:B---3--:R-:W-:Y:S04]  /*5a40*/  STG.E desc[UR8][R30.64+0x24], R9 ;  /* 0x000024091e007986 */ /* 0x008fe8000c101908 */
[----:B----4-:R-:W3:Y:S04]  /*5a50*/  LDG.E R25, desc[UR8][R16.64+0x28] ;  /* 0x0000280810197981 */ /* 0x010ee8000c1e1900 */
[----:B---3--:R3:W-:Y:S04]  /*5a60*/  STG.E desc[UR8][R30.64+0x28], R25 ;  /* 0x000028191e007986 */ /* 0x0087e8000c101908 */
[----:B-----5:R-:W4:Y:S04]  /*5a70*/  LDG.E R27, desc[UR8][R16.64+0x2c] ;  /* 0x00002c08101b7981 */ /* 0x020f28000c1e1900 */
[----:B----4-:R-:W-:Y:S04]  /*5a80*/  STG.E desc[UR8][R30.64+0x2c], R27 ;  /* 0x00002c1b1e007986 */ /* 0x010fe8000c101908 */
[----:B0-----:R-:W4:Y:S04]  /*5a90*/  LDG.E R3, desc[UR8][R16.64+0x30] ;  /* 0x0000300810037981 */ /* 0x001f28000c1e1900 */
[----:B----4-:R0:W-:Y:S04]  /*5aa0*/  STG.E desc[UR8][R30.64+0x30], R3 ;  /* 0x000030031e007986 */ /* 0x0101e8000c101908 */
[----:B-1----:R-:W4:Y:S04]  /*5ab0*/  LDG.E R5, desc[UR8][R16.64+0x34] ;  /* 0x0000340810057981 */ /* 0x002f28000c1e1900 */
[----:B----4-:R-:W-:Y:S04]  /*5ac0*/  STG.E desc[UR8][R30.64+0x34], R5 ;  /* 0x000034051e007986 */ /* 0x010fe8000c101908 */
[----:B--2---:R-:W2:Y:S01]  /*5ad0*/  LDG.E R7, desc[UR8][R16.64+0x38] ;  /* 0x0000380810077981 */ /* 0x004ea2000c1e1900 */
[----:B------:R-:W-:Y:S01]  /*5ae0*/  IADD3 R2, P5, PT, R16, 0x40, RZ ;  /* 0x0000004010027810 */ /* 0x000fe20007fbe0ff */
[----:B------:R-:W-:-:S04]  /*5af0*/  UIADD3 UR7, UPT, UPT, UR7, 0x10, URZ ;  /* 0x0000001007077890 */ /* 0x000fc8000fffe0ff */
[----:B---3--:R-:W-:Y:S01]  /*5b00*/  IMAD.X R25, RZ, RZ, R17, P5 ;  /* 0x000000ffff197224 */ /* 0x008fe200028e0611 */
[----:B------:R-:W-:-:S05]  /*5b10*/  IADD3 R4, P5, PT, R30, 0x40, RZ ;  /* 0x000000401e047810 */ /* 0x000fca0007fbe0ff */
[----:B0-----:R-:W-:Y:S01]  /*5b20*/  IMAD.X R3, RZ, RZ, R31, P5 ;  /* 0x000000ffff037224 */ /* 0x001fe200028e061f */
[----:B--2---:R-:W-:Y:S04]  /*5b30*/  STG.E desc[UR8][R30.64+0x38], R7 ;  /* 0x000038071e007986 */ /* 0x004fe8000c101908 */
[----:B------:R0:W2:Y:S01]  /*5b40*/  LDG.E R9, desc[UR8][R16.64+0x3c] ;  /* 0x00003c0810097981 */ /* 0x0000a2000c1e1900 */
[----:B------:R-:W-:Y:S01]  /*5b50*/  ISETP.NE.AND P5, PT, R0, UR7, PT ;  /* 0x0000000700007c0c */ /* 0x000fe2000bfa5270 */
[----:B0-----:R-:W-:Y:S02]  /*5b60*/  IMAD.MOV.U32 R16, RZ, RZ, R2 ;  /* 0x000000ffff107224 */ /* 0x001fe400078e0002 */
[----:B------:R-:W-:Y:S01]  /*5b70*/  IMAD.MOV.U32 R17, RZ, RZ, R25 ;  /* 0x000000ffff117224 */ /* 0x000fe200078e0019 */
[----:B--2---:R0:W-:Y:S02]  /*5b80*/  STG.E desc[UR8][R30.64+0x3c], R9 ;  /* 0x00003c091e007986 */ /* 0x0041e4000c101908 */
[----:B0-----:R-:W-:-:S02]  /*5b90*/  IMAD.MOV.U32 R30, RZ, RZ, R4 ;  /* 0x000000ffff1e7224 */ /* 0x001fc400078e0004 */
[----:B------:R-:W-:-:S05]  /*5ba0*/  IMAD.MOV.U32 R31, RZ, RZ, R3 ;  /* 0x000000ffff1f7224 */ /* 0x000fca00078e0003 */
[----:B------:R-:W-:Y:S05]  /*5bb0*/  @P5 BRA `(.L_x_83) ;  /* 0xfffffffc00545947 */ /* 0x000fea000383ffff */
.L_x_82:
[----:B------:R-:W-:-:S13]  /*5bc0*/  ISETP.NE.AND P5, PT, R15, RZ, PT ;  /* 0x000000ff0f00720c */ /* 0x000fda0003fa5270 */
[----:B------:R-:W-:Y:S05]  /*5bd0*/  @!P5 BRA `(.L_x_84) ;  /* 0x000000040028d947 */ /* 0x000fea0003800000 */
[----:B------:R-:W-:Y:S05]  /*5be0*/  @!P1 BRA `(.L_x_85) ;  /* 0x0000000000609947 */ /* 0x000fea0003800000 */
[----:B012---:R-:W2:Y:S04]  /*5bf0*/  LDG.E R3, desc[UR8][R16.64] ;  /* 0x0000000810037981 */ /* 0x007ea8000c1e1900 */
[----:B--2---:R0:W-:Y:S04]  /*5c00*/  STG.E desc[UR8][R30.64], R3 ;  /* 0x000000031e007986 */ /* 0x0041e8000c101908 */
[----:B------:R-:W2:Y:S04]  /*5c10*/  LDG.E R5, desc[UR8][R16.64+0x4] ;  /* 0x0000040810057981 */ /* 0x000ea8000c1e1900 */
[----:B--2---:R-:W-:Y:S04]  /*5c20*/  STG.E desc[UR8][R30.64+0x4], R5 ;  /* 0x000004051e007986 */ /* 0x004fe8000c101908 */
[----:B------:R-:W2:Y:S04]  /*5c30*/  LDG.E R7, desc[UR8][R16.64+0x8] ;  /* 0x0000080810077981 */ /* 0x000ea8000c1e1900 */
[----:B--2---:R1:W-:Y:S04]  /*5c40*/  STG.E desc[UR8][R30.64+0x8], R7 ;  /* 0x000008071e007986 */ /* 0x0043e8000c101908 */
[----:B------:R-:W2:Y:S04]  /*5c50*/  LDG.E R9, desc[UR8][R16.64+0xc] ;  /* 0x00000c0810097981 */ /* 0x000ea8000c1e1900 */
[----:B--2---:R2:W-:Y:S04]  /*5c60*/  STG.E desc[UR8][R30.64+0xc], R9 ;  /* 0x00000c091e007986 */ /* 0x0045e8000c101908 */
[----:B------:R-:W3:Y:S04]  /*5c70*/  LDG.E R25, desc[UR8][R16.64+0x10] ;  /* 0x0000100810197981 */ /* 0x000ee8000c1e1900 */
[----:B---3--:R-:W-:Y:S04]  /*5c80*/  STG.E desc[UR8][R30.64+0x10], R25 ;  /* 0x000010191e007986 */ /* 0x008fe8000c101908 */
[----:B------:R-:W3:Y:S04]  /*5c90*/  LDG.E R27, desc[UR8][R16.64+0x14] ;  /* 0x00001408101b7981 */ /* 0x000ee8000c1e1900 */
[----:B---3--:R-:W-:Y:S04]  /*5ca0*/  STG.E desc[UR8][R30.64+0x14], R27 ;  /* 0x0000141b1e007986 */ /* 0x008fe8000c101908 */
[----:B0-----:R-:W3:Y:S01]  /*5cb0*/  LDG.E R3, desc[UR8][R16.64+0x18] ;  /* 0x0000180810037981 */ /* 0x001ee2000c1e1900 */
[----:B------:R-:W-:-:S05]  /*5cc0*/  IADD3 R2, P5, PT, R16, 0x20, RZ ;  /* 0x0000002010027810 */ /* 0x000fca0007fbe0ff */
[----:B-1----:R-:W-:Y:S01]  /*5cd0*/  IMAD.X R7, RZ, RZ, R17, P5 ;  /* 0x000000ffff077224 */ /* 0x002fe200028e0611 */
[----:B------:R-:W-:Y:S01]  /*5ce0*/  IADD3 R4, P5, PT, R30, 0x20, RZ ;  /* 0x000000201e047810 */ /* 0x000fe20007fbe0ff */
[----:B---3--:R-:W-:Y:S04]  /*5cf0*/  STG.E desc[UR8][R30.64+0x18], R3 ;  /* 0x000018031e007986 */ /* 0x008fe8000c101908 */
[----:B------:R0:W3:Y:S01]  /*5d00*/  LDG.E R5, desc[UR8][R16.64+0x1c] ;  /* 0x00001c0810057981 */ /* 0x0000e2000c1e1900 */
[----:B--2---:R-:W-:Y:S02]  /*5d10*/  IMAD.X R9, RZ, RZ, R31, P5 ;  /* 0x000000ffff097224 */ /* 0x004fe400028e061f */
[----:B0-----:R-:W-:Y:S02]  /*5d20*/  IMAD.MOV.U32 R16, RZ, RZ, R2 ;  /* 0x000000ffff107224 */ /* 0x001fe400078e0002 */
[----:B------:R-:W-:Y:S01]  /*5d30*/  IMAD.MOV.U32 R17, RZ, RZ, R7 ;  /* 0x000000ffff117224 */ /* 0x000fe200078e0007 */
[----:B---3--:R0:W-:Y:S02]  /*5d40*/  STG.E desc[UR8][R30.64+0x1c], R5 ;  /* 0x00001c051e007986 */ /* 0x0081e4000c101908 */
[----:B0-----:R-:W-:-:S02]  /*5d50*/  IMAD.MOV.U32 R30, RZ, RZ, R4 ;  /* 0x000000ffff1e7224 */ /* 0x001fc400078e0004 */
[----:B------:R-:W-:-:S07]  /*5d60*/  IMAD.MOV.U32 R31, RZ, RZ, R9 ;  /* 0x000000ffff1f7224 */ /* 0x000fce00078e0009 */
.L_x_85:
[----:B------:R-:W-:-:S13]  /*5d70*/  ISETP.NE.AND P5, PT, R14, RZ, PT ;  /* 0x000000ff0e00720c */ /* 0x000fda0003fa5270 */
[----:B------:R-:W-:Y:S05]  /*5d80*/  @!P5 BRA `(.L_x_84) ;  /* 0x0000000000bcd947 */ /* 0x000fea0003800000 */
[----:B0-----:R-:W3:Y:S04]  /*5d90*/  @P2 LDG.E R5, desc[UR8][R16.64] ;  /* 0x0000000810052981 */ /* 0x001ee8000c1e1900 */
[----:B---3--:R0:W-:Y:S04]  /*5da0*/  @P2 STG.E desc[UR8][R30.64], R5 ;  /* 0x000000051e002986 */ /* 0x0081e8000c101908 */
[----:B-12---:R-:W2:Y:S04]  /*5db0*/  @P2 LDG.E R7, desc[UR8][R16.64+0x4] ;  /* 0x0000040810072981 */ /* 0x006ea8000c1e1900 */
[----:B--2---:R-:W-:Y:S04]  /*5dc0*/  @P2 STG.E desc[UR8][R30.64+0x4], R7 ;  /* 0x000004071e002986 */ /* 0x004fe8000c101908 */
[----:B------:R-:W2:Y:S01]  /*5dd0*/  @P2 LDG.E R9, desc[UR8][R16.64+0x8] ;  /* 0x0000080810092981 */ /* 0x000ea2000c1e1900 */
[----:B------:R-:W-:Y:S01]  /*5de0*/  IMAD.MOV.U32 R2, RZ, RZ, R16 ;  /* 0x000000ffff027224 */ /* 0x000fe200078e0010 */
[----:B------:R-:W-:Y:S01]  /*5df0*/  @P2 IADD3 R2, P5, PT, R16, 0x10, RZ ;  /* 0x0000001010022810 */ /* 0x000fe20007fbe0ff */
[----:B------:R-:W-:-:S02]  /*5e00*/  IMAD.MOV.U32 R3, RZ, RZ, R17 ;  /* 0x000000ffff037224 */ /* 0x000fc400078e0011 */
[----:B------:R-:W-:Y:S02]  /*5e10*/  IMAD.MOV.U32 R4, RZ, RZ, R30 ;  /* 0x000000ffff047224 */ /* 0x000fe400078e001e */
[----:B------:R-:W-:Y:S01]  /*5e20*/  @P2 IMAD.X R3, RZ, RZ, R17, P5 ;  /* 0x000000ffff032224 */ /* 0x000fe200028e0611 */
[----:B------:R-:W-:Y:S01]  /*5e30*/  @P2 IADD3 R4, P5, PT, R30, 0x10, RZ ;  /* 0x000000101e042810 */ /* 0x000fe20007fbe0ff */
[--C-:B0-----:R-:W-:Y:S01]  /*5e40*/  IMAD.MOV.U32 R5, RZ, RZ, R31.reuse ;  /* 0x000000ffff057224 */ /* 0x101fe200078e001f */
[----:B--2---:R-:W-:Y:S04]  /*5e50*/  @P2 STG.E desc[UR8][R30.64+0x8], R9 ;  /* 0x000008091e002986 */ /* 0x004fe8000c101908 */
[----:B------:R0:W2:Y:S01]  /*5e60*/  @P2 LDG.E R25, desc[UR8][R16.64+0xc] ;  /* 0x00000c0810192981 */ /* 0x0000a2000c1e1900 */
[----:B------:R-:W-:Y:S01]  /*5e70*/  @P2 IMAD.X R5, RZ, RZ, R31, P5 ;  /* 0x000000ffff052224 */ /* 0x000fe200028e061f */
[----:B------:R-:W-:Y:S01]  /*5e80*/  ISETP.NE.AND P5, PT, R6, RZ, PT ;  /* 0x000000ff0600720c */ /* 0x000fe20003fa5270 */
[----:B0-----:R-:W-:-:S02]  /*5e90*/  @P2 IMAD.MOV.U32 R16, RZ, RZ, R2 ;  /* 0x000000ffff102224 */ /* 0x001fc400078e0002 */
[----:B------:R-:W-:Y:S01]  /*5ea0*/  @P2 IMAD.MOV.U32 R17, RZ, RZ, R3 ;  /* 0x000000ffff112224 */ /* 0x000fe200078e0003 */
[----:B--2---:R0:W-:Y:S02]  /*5eb0*/  @P2 STG.E desc[UR8][R30.64+0xc], R25 ;  /* 0x00000c191e002986 */ /* 0x0041e4000c101908 */
[----:B0-----:R-:W-:Y:S02]  /*5ec0*/  @P2 IMAD.MOV.U32 R30, RZ, RZ, R4 ;  /* 0x000000ffff1e2224 */ /* 0x001fe400078e0004 */
[----:B------:R-:W-:-:S05]  /*5ed0*/  @P2 IMAD.MOV.U32 R31, RZ, RZ, R5 ;  /* 0x000000ffff1f2224 */ /* 0x000fca00078e0005 */
[----:B------:R-:W-:Y:S05]  /*5ee0*/  @!P5 BRA `(.L_x_84) ;  /* 0x000000000064d947 */ /* 0x000fea0003800000 */
[----:B------:R-:W2:Y:S01]  /*5ef0*/  LDG.E R7, desc[UR8][R2.64] ;  /* 0x0000000802077981 */ /* 0x000ea2000c1e1900 */
[----:B------:R-:W-:-:S05]  /*5f00*/  IADD3 R16, P5, PT, R2, 0x4, RZ ;  /* 0x0000000402107810 */ /* 0x000fca0007fbe0ff */
[----:B------:R-:W-:Y:S01]  /*5f10*/  IMAD.X R17, RZ, RZ, R3, P5 ;  /* 0x000000ffff117224 */ /* 0x000fe200028e0603 */
[----:B------:R-:W-:-:S04]  /*5f20*/  IADD3 R30, P5, PT, R4, 0x4, RZ ;  /* 0x00000004041e7810 */ /* 0x000fc80007fbe0ff */
[----:B------:R-:W-:Y:S02]  /*5f30*/  IADD3.X R31, PT, PT, RZ, R5, RZ, P5, !PT ;  /* 0x00000005ff1f7210 */ /* 0x000fe40002ffe4ff */
[----:B------:R-:W-:Y:S01]  /*5f40*/  ISETP.NE.AND P5, PT, R6, 0x1, PT ;  /* 0x000000010600780c */ /* 0x000fe20003fa5270 */
[----:B--2---:R3:W-:-:S12]  /*5f50*/  STG.E desc[UR8][R4.64], R7 ;  /* 0x0000000704007986 */ /* 0x0047d8000c101908 */
[----:B------:R-:W-:Y:S05]  /*5f60*/  @!P5 BRA `(.L_x_84) ;  /* 0x000000000044d947 */ /* 0x000fea0003800000 */
[----:B---3--:R-:W2:Y:S01]  /*5f70*/  LDG.E R7, desc[UR8][R2.64+0x4] ;  /* 0x0000040802077981 */ /* 0x008ea2000c1e1900 */
[----:B------:R-:W-:-:S05]  /*5f80*/  IADD3 R16, P5, PT, R2, 0x8, RZ ;  /* 0x0000000802107810 */ /* 0x000fca0007fbe0ff */
[----:B------:R-:W-:Y:S01]  /*5f90*/  IMAD.X R17, RZ, RZ, R3, P5 ;  /* 0x000000ffff117224 */ /* 0x000fe200028e0603 */
        /* <DEDUP_REMOVED lines=14> */
.L_x_84:
[----:B------:R-:W-:-:S13]  /*6080*/  ISETP.GE.U32.AND P5, PT, R11, 0xf, PT ;  /* 0x0000000f0b00780c */ /* 0x000fda0003fa6070 */
[----:B------:R-:W-:Y:S05]  /*6090*/  @!P5 BRA `(.L_x_86) ;  /* 0x000000000064d947 */ /* 0x000fea0003800000 */
[----:B-12---:R-:W1:Y:S01]  /*60a0*/  LDC R3, c[0x0][0x3b0] ;  /* 0x0000ec00ff037b82 */ /* 0x006e620000000800 */
[----:B------:R-:W-:-:S05]  /*60b0*/  UMOV UR7, URZ ;  /* 0x000000ff00077c82 */ /* 0x000fca0008000000 */
.L_x_87:
[----:B------:R-:W-:Y:S01]  /*60c0*/  UIADD3 UR7, UPT, UPT, UR7, 0x10, URZ ;  /* 0x0000001007077890 */ /* 0x000fe2000fffe0ff */
[----:B------:R-:W-:Y:S01]  /*60d0*/  IADD3 R2, P5, PT, R30, 0x40, RZ ;  /* 0x000000401e027810 */ /* 0x000fe20007fbe0ff */
[----:B-1----:R-:W-:Y:S04]  /*60e0*/  STG.E desc[UR8][R30.64], R3 ;  /* 0x000000031e007986 */ /* 0x002fe8000c101908 */
[----:B---34-:R-:W-:Y:S01]  /*60f0*/  IMAD.X R5, RZ, RZ, R31, P5 ;  /* 0x000000ffff057224 */ /* 0x018fe200028e061f */
        /* <DEDUP_REMOVED lines=19> */
.L_x_86:
[----:B------:R-:W-:-:S13]  /*6230*/  ISETP.NE.AND P5, PT, R10, RZ, PT ;  /* 0x000000ff0a00720c */ /* 0x000fda0003fa5270 */
[----:B------:R-:W-:Y:S05]  /*6240*/  @!P5 BRA `(.L_x_88) ;  /* 0x0000000000b4d947 */ /* 0x000fea0003800000 */
[----:B------:R-:W-:Y:S05]  /*6250*/  @!P3 BRA `(.L_x_89) ;  /* 0x000000000034b947 */ /* 0x000fea0003800000 */
[----:B-12---:R-:W1:Y:S01]  /*6260*/  LDC R3, c[0x0][0x3b0] ;  /* 0x0000ec00ff037b82 */ /* 0x006e620000000800 */
[----:B------:R-:W-:-:S05]  /*6270*/  IADD3 R2, P5, PT, R30, 0x20, RZ ;  /* 0x000000201e027810 */ /* 0x000fca0007fbe0ff */
[----:B---34-:R-:W-:Y:S01]  /*6280*/  IMAD.X R5, RZ, RZ, R31, P5 ;  /* 0x000000ffff057224 */ /* 0x018fe200028e061f */
        /* <DEDUP_REMOVED lines=10> */
.L_x_89:
[----:B------:R-:W-:-:S13]  /*6330*/  ISETP.NE.AND P5, PT, R8, RZ, PT ;  /* 0x000000ff0800720c */ /* 0x000fda0003fa5270 */
[----:B------:R-:W-:Y:S05]  /*6340*/  @!P5 BRA `(.L_x_88) ;  /* 0x000000000074d947 */ /* 0x000fea0003800000 */
[----:B-12---:R-:W-:Y:S02]  /*6350*/  IMAD.MOV.U32 R2, RZ, RZ, R30 ;  /* 0x000000ffff027224 */ /* 0x006fe400078e001e */
[----:B------:R-:W-:Y:S01]  /*6360*/  IMAD.MOV.U32 R3, RZ, RZ, R31 ;  /* 0x000000ffff037224 */ /* 0x000fe200078e001f */
[----:B------:R-:W-:Y:S06]  /*6370*/  @!P4 BRA `(.L_x_90) ;  /* 0x000000000024c947 */ /* 0x000fec0003800000 */
[----:B---34-:R-:W1:Y:S01]  /*6380*/  LDC R5, c[0x0][0x3b0] ;  /* 0x0000ec00ff057b82 */ /* 0x018e620000000800 */
        /* <DEDUP_REMOVED lines=8> */
.L_x_90:
[----:B------:R-:W-:-:S13]  /*6410*/  ISETP.NE.AND P5, PT, R19, RZ, PT ;  /* 0x000000ff1300720c */ /* 0x000fda0003fa5270 */
[----:B------:R-:W-:Y:S05]  /*6420*/  @!P5 BRA `(.L_x_88) ;  /* 0x00000000003cd947 */ /* 0x000fea0003800000 */
[----:B---34-:R-:W1:Y:S01]  /*6430*/  LDC R7, c[0x0][0x3b0] ;  /* 0x0000ec00ff077b82 */ /* 0x018e620000000800 */
        /* <DEDUP_REMOVED lines=14> */
.L_x_88:
[----:B------:R-:W-:Y:S05]  /*6520*/  BRA.U UP1, `(.L_x_91) ;  /* 0xffffffed01b47547 */ /* 0x000fea000b83ffff */
[----:B------:R-:W-:Y:S05]  /*6530*/  BRA.U UP0, `(.L_x_92) ;  /* 0xffffffed00a07547 */ /* 0x000fea000b83ffff */
[----:B-12---:R-:W1:Y:S01]  /*6540*/  LDC R2, c[0x0][0x390] ;  /* 0x0000e400ff027b82 */ /* 0x006e620000000800 */
[----:B------:R-:W-:-:S06]  /*6550*/  UIADD3 UR4, UPT, UPT, UR4, 0x1, URZ ;  /* 0x0000000104047890 */ /* 0x000fcc000fffe0ff */
[----:B-1----:R-:W-:-:S13]  /*6560*/  ISETP.NE.AND P5, PT, R2, UR4, PT ;  /* 0x0000000402007c0c */ /* 0x002fda000bfa5270 */
[----:B------:R-:W-:Y:S05]  /*6570*/  @!P5 EXIT ;  /* 0x000000000000d94d */ /* 0x000fea0003800000 */
[----:B------:R-:W-:Y:S05]  /*6580*/  BRA `(.L_x_93) ;  /* 0xffffffec00887947 */ /* 0x000fea000383ffff */
.L_x_2:
[----:B------:R-:W-:-:S13]  /*6590*/  ISETP.GE.AND P0, PT, R25, 0x1, PT ;  /* 0x000000011900780c */ /* 0x000fda0003f06270 */
[----:B------:R-:W-:Y:S05]  /*65a0*/  @!P0 BRA `(.L_x_94) ;  /* 0x0000002800ec8947 */ /* 0x000fea0003800000 */
[----:B------:R-:W-:Y:S01]  /*65b0*/  ISETP.GE.AND P0, PT, R27, 0x1, PT ;  /* 0x000000011b00780c */ /* 0x000fe20003f06270 */
[----:B------:R-:W-:Y:S02]  /*65c0*/  VIADD R6, R18, 0xffffffff ;  /* 0xffffffff12067836 */ /* 0x000fe40000000000 */
[----:B------:R-:W-:-:S10]  /*65d0*/  VIADD R5, R2, 0xffffffff ;  /* 0xffffffff02057836 */ /* 0x000fd40000000000 */
[----:B------:R-:W-:Y:S05]  /*65e0*/  @!P0 BRA `(.L_x_95) ;  /* 0x0000001800208947 */ /* 0x000fea0003800000 */
[C---:B------:R-:W-:Y:S01]  /*65f0*/  LOP3.LUT R9, R2.reuse, 0xf, RZ, 0xc0, !PT ;  /* 0x0000000f02097812 */ /* 0x040fe200078ec0ff */
[----:B------:R-:W-:Y:S01]  /*6600*/  UMOV UR4, URZ ;  /* 0x000000ff00047c82 */ /* 0x000fe20008000000 */
[C---:B------:R-:W-:Y:S02]  /*6610*/  LOP3.LUT R8, R2.reuse, 0x7, RZ, 0xc0, !PT ;  /* 0x0000000702087812 */ /* 0x040fe400078ec0ff */
[C---:B------:R-:W-:Y:S02]  /*6620*/  LOP3.LUT R7, R2.reuse, 0x3, RZ, 0xc0, !PT ;  /* 0x0000000302077812 */ /* 0x040fe400078ec0ff */
[----:B------:R-:W-:Y:S02]  /*6630*/  LOP3.LUT R12, R2, 0x7ffffff0, RZ, 0xc0, !PT ;  /* 0x7ffffff0020c7812 */ /* 0x000fe400078ec0ff */
[C---:B------:R-:W-:Y:S02]  /*6640*/  LOP3.LUT R4, R18.reuse, 0xf, RZ, 0xc0, !PT ;  /* 0x0000000f12047812 */ /* 0x040fe400078ec0ff */
[----:B------:R-:W-:-:S02]  /*6650*/  LOP3.LUT R3, R18, 0x7, RZ, 0xc0, !PT ;  /* 0x0000000712037812 */ /* 0x000fc400078ec0ff */
[----:B------:R-:W-:Y:S02]  /*6660*/  LOP3.LUT R0, R18, 0x7ffffff0, RZ, 0xc0, !PT ;  /* 0x7ffffff012007812 */ /* 0x000fe400078ec0ff */
[C---:B------:R-:W-:Y:S02]  /*6670*/  LOP3.LUT R11, R25.reuse, 0xf, RZ, 0xc0, !PT ;  /* 0x0000000f190b7812 */ /* 0x040fe400078ec0ff */
[C---:B------:R-:W-:Y:S02]  /*6680*/  LOP3.LUT R10, R25.reuse, 0x7, RZ, 0xc0, !PT ;  /* 0x00000007190a7812 */ /* 0x040fe400078ec0ff */
[----:B------:R-:W-:Y:S02]  /*6690*/  LOP3.LUT R2, R25, 0x7ffffff0, RZ, 0xc0, !PT ;  /* 0x7ffffff019027812 */ /* 0x000fe400078ec0ff */
[C---:B------:R-:W-:Y:S02]  /*66a0*/  LOP3.LUT R22, R27.reuse, 0xf, RZ, 0xc0, !PT ;  /* 0x0000000f1b167812 */ /* 0x040fe400078ec0ff */
[----:B------:R-:W-:-:S02]  /*66b0*/  LOP3.LUT R19, R27, 0x7, RZ, 0xc0, !PT ;  /* 0x000000071b137812 */ /* 0x000fc400078ec0ff */
[----:B------:R-:W-:Y:S02]  /*66c0*/  LOP3.LUT R13, R27, 0x7ffffff0, RZ, 0xc0, !PT ;  /* 0x7ffffff01b0d7812 */ /* 0x000fe400078ec0ff */
[----:B------:R-:W-:Y:S02]  /*66d0*/  LOP3.LUT R18, R18, 0x3, RZ, 0xc0, !PT ;  /* 0x0000000312127812 */ /* 0x000fe400078ec0ff */
[----:B------:R-:W-:Y:S02]  /*66e0*/  LOP3.LUT R25, R25, 0x3, RZ, 0xc0, !PT ;  /* 0x0000000319197812 */ /* 0x000fe400078ec0ff */
[----:B------:R-:W-:-:S07]  /*66f0*/  LOP3.LUT R27, R27, 0x3, RZ, 0xc0, !PT ;  /* 0x000000031b1b7812 */ /* 0x000fce00078ec0ff */
.L_x_117:
[----:B------:R-:W1:Y:S01]  /*6700*/  LDCU UR5, c[0x0][0x39c] ;  /* 0x00007380ff0577ac */ /* 0x000e620008000800 */
[----:B------:R-:W-:Y:S01]  /*6710*/  IADD3 R24, PT, PT, R11, -0x1, RZ ;  /* 0xffffffff0b187810 */ /* 0x000fe20007ffe0ff */
[----:B------:R-:W-:Y:S01]  /*6720*/  VIADD R26, R10, 0xffffffff ;  /* 0xffffffff0a1a7836 */ /* 0x000fe20000000000 */
[----:B------:R-:W1:Y:S02]  /*6730*/  LDCU.128 UR12, c[0x0][0x3a0] ;  /* 0x00007400ff0c77ac */ /* 0x000e640008000c00 */
[----:B------:R-:W-:Y:S01]  /*6740*/  ISETP.GE.U32.AND P0, PT, R24, 0x7, PT ;  /* 0x000000071800780c */ /* 0x000fe20003f06070 */
[----:B------:R-:W-:Y:S01]  /*6750*/  VIADD R15, R3, 0xffffffff ;  /* 0xffffffff030f7836 */ /* 0x000fe20000000000 */
[----:B------:R-:W-:Y:S01]  /*6760*/  ISETP.GE.U32.AND P1, PT, R26, 0x3, PT ;  /* 0x000000031a00780c */ /* 0x000fe20003f26070 */
[----:B------:R-:W-:Y:S01]  /*6770*/  VIADD R23, R22, 0xffffffff ;  /* 0xffffffff16177836 */ /* 0x000fe20000000000 */
[----:B------:R-:W-:Y:S01]  /*6780*/  P2R R14, PR, RZ, 0x1 ;  /* 0x00000001ff0e7803 */ /* 0x000fe20000000000 */
[----:B0-----:R-:W-:Y:S01]  /*6790*/  VIADD R20, R4, 0xffffffff ;  /* 0xffffffff04147836 */ /* 0x001fe20000000000 */
[----:B------:R-:W-:Y:S01]  /*67a0*/  P2R R14, PR, RZ, 0x2 ;  /* 0x00000002ff0e7803 */ /* 0x000fe20000000000 */
[----:B------:R-:W-:Y:S01]  /*67b0*/  VIADD R14, R9, 0xffffffff ;  /* 0xffffffff090e7836 */ /* 0x000fe20000000000 */
[----:B------:R-:W-:Y:S01]  /*67c0*/  ISETP.GE.U32.AND P1, PT, R15, 0x3, PT ;  /* 0x000000030f00780c */ /* 0x000fe20003f26070 */
[----:B------:R-:W-:Y:S01]  /*67d0*/  VIADD R15, R8, 0xffffffff ;  /* 0xffffffff080f7836 */ /* 0x000fe20000000000 */
[----:B------:R-:W-:-:S02]  /*67e0*/  ISETP.GE.U32.AND P5, PT, R23, 0x7, PT ;  /* 0x000000071700780c */ /* 0x000fc40003fa6070 */
[----:B------:R-:W-:Y:S01]  /*67f0*/  ISETP.GE.U32.AND P2, PT, R14, 0x7, PT ;  /* 0x000000070e00780c */ /* 0x000fe20003f46070 */
[----:B------:R-:W-:Y:S01]  /*6800*/  VIADD R14, R19, 0xffffffff ;  /* 0xffffffff130e7836 */ /* 0x000fe20000000000 */
[----:B------:R-:W-:Y:S02]  /*6810*/  ISETP.GE.U32.AND P0, PT, R20, 0x7, PT ;  /* 0x000000071400780c */ /* 0x000fe40003f06070 */
[----:B------:R-:W-:Y:S01]  /*6820*/  ISETP.GE.U32.AND P3, PT, R15, 0x3, PT ;  /* 0x000000030f00780c */ /* 0x000fe20003f66070 */
[----:B-1----:R-:W-:Y:S01]  /*6830*/  UIADD3 UR5, UPT, UPT, UR13, UR12, UR5 ;  /* 0x0000000c0d057290 */ /* 0x002fe2000fffe005 */
[----:B------:R-:W-:Y:S02]  /*6840*/  ISETP.GE.U32.AND P4, PT, R14, 0x3, PT ;  /* 0x000000030e00780c */ /* 0x000fe40003f86070 */
[----:B------:R-:W-:Y:S01]  /*6850*/  P2R R14, PR, RZ, 0x20 ;  /* 0x00000020ff0e7803 */ /* 0x000fe20000000000 */
[----:B------:R-:W-:Y:S02]  /*6860*/  UIMAD UR14, UR5, UR14, URZ ;  /* 0x0000000e050e72a4 */ /* 0x000fe4000f8e02ff */
[----:B------:R-:W-:-:S02]  /*6870*/  UIMAD UR15, UR5, UR15, URZ ;  /* 0x0000000f050f72a4 */ /* 0x000fc4000f8e02ff */
[----:B------:R-:W-:Y:S02]  /*6880*/  UIADD3 UR14, UPT, UPT, UR14, -0x1, URZ ;  /* 0xffffffff0e0e7890 */ /* 0x000fe4000fffe0ff */
[----:B------:R-:W-:Y:S01]  /*6890*/  UIADD3 UR15, UPT, UPT, UR15, -0x1, URZ ;  /* 0xffffffff0f0f7890 */ /* 0x000fe2000fffe0ff */
[----:B------:R-:W-:Y:S01]  /*68a0*/  UMOV UR5, URZ ;  /* 0x000000ff00057c82 */ /* 0x000fe20008000000 */
[----:B------:R-:W-:Y:S02]  /*68b0*/  UISETP.GE.U32.AND UP2, UPT, UR14, 0xf, UPT ;  /* 0x0000000f0e00788c */ /* 0x000fe4000bf46070 */
[----:B------:R-:W-:-:S11]  /*68c0*/  UISETP.GE.U32.AND UP3, UPT, UR15, 0xf, UPT ;  /* 0x0000000f0f00788c */ /* 0x000fd6000bf66070 */
.L_x_116:
[----:B-1----:R-:W1:Y:S01]  /*68d0*/  LDCU UR6, c[0x0][0x394] ;  /* 0x00007280ff0677ac */ /* 0x002e620008000800 */
[----:B0-----:R-:W-:Y:S01]  /*68e0*/  IMAD.MOV.U32 R21, RZ, RZ, RZ ;  /* 0x000000ffff157224 */ /* 0x001fe200078e00ff */
[----:B------:R-:W-:-:S04]  /*68f0*/  UIADD3 UR5, UPT, UPT, UR5, 0x1, URZ ;  /* 0x0000000105057890 */ /* 0x000fc8000fffe0ff */
[----:B-1----:R-:W-:Y:S01]  /*6900*/  UISETP.NE.AND UP0, UPT, UR5, UR6, UPT ;  /* 0x000000060500728c */ /* 0x002fe2000bf05270 */
[----:B--234-:R-:W-:Y:S10]  /*6910*/  BRA.U !UP2, `(.L_x_96) ;  /* 0x000000010a5c7547 */ /* 0x01cff4000b800000 */
[----:B------:R-:W1:Y:S01]  /*6920*/  LDC R29, c[0x0][0x3b0] ;  /* 0x0000ec00ff1d7b82 */ /* 0x000e620000000800 */
[----:B------:R-:W-:-:S07]  /*6930*/  IMAD.MOV.U32 R21, RZ, RZ, RZ ;  /* 0x000000ffff157224 */ /* 0x000fce00078e00ff */
.L_x_97:
        /* <DEDUP_REMOVED lines=21> */
.L_x_96:
        /* <DEDUP_REMOVED lines=15> */
.L_x_99:
        /* <DEDUP_REMOVED lines=11> */
.L_x_100:
        /* <DEDUP_REMOVED lines=10> */
.L_x_98:
[----:B------:R-:W-:-:S05]  /*6cd0*/  UMOV UR6, URZ ;  /* 0x000000ff00067c82 */ /* 0x000fca0008000000 */
.L_x_110:
[----:B------:R-:W5:Y:S01]  /*6ce0*/  LDCU UR7, c[0x0][0x398] ;  /* 0x00007300ff0777ac */ /* 0x000f620008000800 */
[----:B------:R-:W-:Y:S01]  /*6cf0*/  ISETP.GE.U32.AND P5, PT, R6, 0xf, PT ;  /* 0x0000000f0600780c */ /* 0x000fe20003fa6070 */
[----:B------:R-:W-:-:S04]  /*6d00*/  UIADD3 UR6, UPT, UPT, UR6, 0x1, URZ ;  /* 0x0000000106067890 */ /* 0x000fc8000fffe0ff */
[----:B-----5:R-:W-:-:S08]  /*6d10*/  UISETP.NE.AND UP1, UPT, UR6, UR7, UPT ;  /* 0x000000070600728c */ /* 0x020fd0000bf25270 */
[----:B0-----:R-:W-:Y:S05]  /*6d20*/  @!P5 BRA `(.L_x_101) ;  /* 0x000000000064d947 */ /* 0x001fea0003800000 */
[----:B-1234-:R-:W1:Y:S01]  /*6d30*/  LDC R15, c[0x0][0x3b0] ;  /* 0x0000ec00ff0f7b82 */ /* 0x01ee620000000800 */
[----:B------:R-:W-:-:S05]  /*6d40*/  UMOV UR7, URZ ;  /* 0x000000ff00077c82 */ /* 0x000fca0008000000 */
.L_x_102:
        /* <DEDUP_REMOVED lines=23> */
.L_x_101:
        /* <DEDUP_REMOVED lines=16> */
.L_x_104:
        /* <DEDUP_REMOVED lines=14> */
.L_x_105:
        /* <DEDUP_REMOVED lines=14> */
[----:B------:R-:W-:Y:S01]  /*7180*/  @P5 IADD3.X R21, PT, PT, RZ, R15, RZ, P6, !PT ;  /* 0x0000000fff155210 */ /* 0x000fe200037fe4ff */
[----:B------:R-:W-:-:S04]  /*7190*/  @P5 IMAD.MOV.U32 R30, RZ, RZ, R20 ;  /* 0x000000ffff1e5224 */ /* 0x000fc800078e0014 */
[----:B------:R-:W-:-:S07]  /*71a0*/  @P5 IMAD.MOV.U32 R31, RZ, RZ, R21 ;  /* 0x000000ffff1f5224 */ /* 0x000fce00078e0015 */
.L_x_103:
[----:B------:R-:W-:-:S13]  /*71b0*/  ISETP.GE.U32.AND P5, PT, R5, 0xf, PT ;  /* 0x0000000f0500780c */ /* 0x000fda0003fa6070 */
[----:B------:R-:W-:Y:S05]  /*71c0*/  @!P5 BRA `(.L_x_106) ;  /* 0x0000000000b0d947 */ /* 0x000fea0003800000 */
[----:B------:R-:W-:-:S05]  /*71d0*/  UMOV UR7, URZ ;  /* 0x000000ff00077c82 */ /* 0x000fca0008000000 */
.L_x_107:
        /* <DEDUP_REMOVED lines=43> */
.L_x_106:
        /* <DEDUP_REMOVED lines=27> */
.L_x_109:
        /* <DEDUP_REMOVED lines=31> */
[----:B0-----:R-:W-:-:S10]  /*7830*/  MOV R17, R29 ;  /* 0x0000001d00117202 */ /* 0x001fd40000000f00 */
        /* <DEDUP_REMOVED lines=18> */
.L_x_108:
[----:B------:R-:W-:Y:S05]  /*7960*/  BRA.U UP1, `(.L_x_110) ;  /* 0xfffffff101dc7547 */ /* 0x000fea000b83ffff */
[----:B------:R-:W-:Y:S05]  /*7970*/  BRA.U !UP3, `(.L_x_111) ;  /* 0x000000010b647547 */ /* 0x000fea000b800000 */
[----:B-1234-:R-:W1:Y:S01]  /*7980*/  LDC R15, c[0x0][0x3b0] ;  /* 0x0000ec00ff0f7b82 */ /* 0x01ee620000000800 */
[----:B------:R-:W-:-:S05]  /*7990*/  UMOV UR6, URZ ;  /* 0x000000ff00067c82 */ /* 0x000fca0008000000 */
.L_x_112:
        /* <DEDUP_REMOVED lines=23> */
.L_x_111:
[----:B------:R-:W-:-:S13]  /*7b10*/  ISETP.NE.AND P5, PT, R22, RZ, PT ;  /* 0x000000ff1600720c */ /* 0x000fda0003fa5270 */
[----:B------:R-:W-:Y:S05]  /*7b20*/  @!P5 BRA `(.L_x_113) ;  /* 0x0000000000b8d947 */ /* 0x000fea0003800000 */
[----:B------:R-:W-:-:S13]  /*7b30*/  ISETP.GE.U32.AND P6, PT, R23, 0x7, PT ;  /* 0x000000071700780c */ /* 0x000fda0003fc6070 */
        /* <DEDUP_REMOVED lines=14> */
.L_x_114:
        /* <DEDUP_REMOVED lines=14> */
.L_x_115:
        /* <DEDUP_REMOVED lines=17> */
.L_x_113:
[----:B------:R-:W-:Y:S05]  /*7e10*/  BRA.U UP0, `(.L_x_116) ;  /* 0xffffffe900ac7547 */ /* 0x000fea000b83ffff */
[----:B-1234-:R-:W1:Y:S01]  /*7e20*/  LDC R14, c[0x0][0x390] ;  /* 0x0000e400ff0e7b82 */ /* 0x01ee620000000800 */
[----:B------:R-:W-:-:S06]  /*7e30*/  UIADD3 UR4, UPT, UPT, UR4, 0x1, URZ ;  /* 0x0000000104047890 */ /* 0x000fcc000fffe0ff */
[----:B-1----:R-:W-:-:S13]  /*7e40*/  ISETP.NE.AND P0, PT, R14, UR4, PT ;  /* 0x000000040e007c0c */ /* 0x002fda000bf05270 */
[----:B------:R-:W-:Y:S05]  /*7e50*/  @!P0 EXIT ;  /* 0x000000000000894d */ /* 0x000fea0003800000 */
[----:B------:R-:W-:Y:S05]  /*7e60*/  BRA `(.L_x_117) ;  /* 0xffffffe800247947 */ /* 0x000fea000383ffff */
.L_x_95:
[C---:B------:R-:W-:Y:S01]  /*7e70*/  LOP3.LUT R15, R25.reuse, 0xf, RZ, 0xc0, !PT ;  /* 0x0000000f190f7812 */ /* 0x040fe200078ec0ff */
[C---:B------:R-:W-:Y:S01]  /*7e80*/  VIADD R19, R25.reuse, 0xffffffff ;  /* 0xffffffff19137836 */ /* 0x040fe20000000000 */
[----:B------:R-:W-:Y:S01]  /*7e90*/  LOP3.LUT R14, R25, 0x7, RZ, 0xc0, !PT ;  /* 0x00000007190e7812 */ /* 0x000fe200078ec0ff */
[----:B------:R-:W-:Y:S01]  /*7ea0*/  UMOV UR4, URZ ;  /* 0x000000ff00047c82 */ /* 0x000fe20008000000 */
[----:B------:R-:W-:Y:S01]  /*7eb0*/  LOP3.LUT R11, R2, 0xf, RZ, 0xc0, !PT ;  /* 0x0000000f020b7812 */ /* 0x000fe200078ec0ff */
[----:B------:R-:W-:Y:S01]  /*7ec0*/  VIADD R20, R15, 0xffffffff ;  /* 0xffffffff0f147836 */ /* 0x000fe20000000000 */
[----:B------:R-:W-:Y:S02]  /*7ed0*/  IADD3 R0, PT, PT, R14, -0x1, RZ ;  /* 0xffffffff0e007810 */ /* 0x000fe40007ffe0ff */
[----:B------:R-:W-:Y:S01]  /*7ee0*/  ISETP.GE.U32.AND P2, PT, R19, 0xf, PT ;  /* 0x0000000f1300780c */ /* 0x000fe20003f46070 */
[----:B------:R-:W-:Y:S01]  /*7ef0*/  VIADD R4, R11, 0xffffffff ;  /* 0xffffffff0b047836 */ /* 0x000fe20000000000 */
[----:B------:R-:W-:-:S02]  /*7f00*/  LOP3.LUT R10, R2, 0x7, RZ, 0xc0, !PT ;  /* 0x00000007020a7812 */ /* 0x000fc400078ec0ff */
[----:B------:R-:W-:Y:S02]  /*7f10*/  ISETP.GE.U32.AND P1, PT, R20, 0x7, PT ;  /* 0x000000071400780c */ /* 0x000fe40003f26070 */
[----:B------:R-:W-:Y:S01]  /*7f20*/  LOP3.LUT R13, R18, 0xf, RZ, 0xc0, !PT ;  /* 0x0000000f120d7812 */ /* 0x000fe200078ec0ff */
[----:B------:R-:W-:Y:S01]  /*7f30*/  VIADD R7, R10, 0xffffffff ;  /* 0xffffffff0a077836 */ /* 0x000fe20000000000 */
[----:B------:R-:W-:Y:S02]  /*7f40*/  LOP3.LUT R12, R18, 0x7, RZ, 0xc0, !PT ;  /* 0x00000007120c7812 */ /* 0x000fe400078ec0ff */
[----:B------:R-:W-:Y:S02]  /*7f50*/  ISETP.GE.U32.AND P0, PT, R0, 0x3, PT ;  /* 0x000000030000780c */ /* 0x000fe40003f06070 */
[----:B------:R-:W-:Y:S01]  /*7f60*/  P2R R0, PR, RZ, 0x4 ;  /* 0x00000004ff007803 */ /* 0x000fe20000000000 */
[----:B------:R-:W-:Y:S01]  /*7f70*/  VIADD R3, R12, 0xffffffff ;  /* 0xffffffff0c037836 */ /* 0x000fe20000000000 */
[----:B------:R-:W-:Y:S01]  /*7f80*/  P2R R0, PR, RZ, 0x2 ;  /* 0x00000002ff007803 */ /* 0x000fe20000000000 */
[----:B------:R-:W-:Y:S01]  /*7f90*/  VIADD R0, R13, 0xffffffff ;  /* 0xffffffff0d007836 */ /* 0x000fe20000000000 */
[----:B------:R-:W-:-:S02]  /*7fa0*/  ISETP.GE.U32.AND P3, PT, R4, 0x7, PT ;  /* 0x000000070400780c */ /* 0x000fc40003f66070 */
[----:B------:R-:W-:Y:S02]  /*7fb0*/  ISETP.GE.U32.AND P4, PT, R7, 0x3, PT ;  /* 0x000000030700780c */ /* 0x000fe40003f86070 */
[----:B------:R-:W-:Y:S02]  /*7fc0*/  ISETP.GE.U32.AND P1, PT, R0, 0x7, PT ;  /* 0x000000070000780c */ /* 0x000fe40003f26070 */
[C---:B------:R-:W-:Y:S02]  /*7fd0*/  LOP3.LUT R7, R18.reuse, 0x7ffffff0, RZ, 0xc0, !PT ;  /* 0x7ffffff012077812 */ /* 0x040fe400078ec0ff */
[----:B------:R-:W-:Y:S02]  /*7fe0*/  LOP3.LUT R4, R25, 0x7ffffff0, RZ, 0xc0, !PT ;  /* 0x7ffffff019047812 */ /* 0x000fe400078ec0ff */
[----:B------:R-:W-:Y:S02]  /*7ff0*/  ISETP.GE.U32.AND P2, PT, R3, 0x3, PT ;  /* 0x000000030300780c */ /* 0x000fe40003f46070 */
[----:B------:R-:W-:-:S02]  /*8000*/  LOP3.LUT R18, R18, 0x3, RZ, 0xc0, !PT ;  /* 0x0000000312127812 */ /* 0x000fc400078ec0ff */
[C---:B------:R-:W-:Y:S02]  /*8010*/  LOP3.LUT R21, R2.reuse, 0x3, RZ, 0xc0, !PT ;  /* 0x0000000302157812 */ /* 0x040fe400078ec0ff */
[----:B------:R-:W-:Y:S02]  /*8020*/  LOP3.LUT R0, R2, 0x7ffffff0, RZ, 0xc0, !PT ;  /* 0x7ffffff002007812 */ /* 0x000fe400078ec0ff */
[----:B------:R-:W-:-:S07]  /*8030*/  LOP3.LUT R25, R25, 0x3, RZ, 0xc0, !PT ;  /* 0x0000000319197812 */ /* 0x000fce00078ec0ff */
.L_x_134:
[----:B0-----:R-:W-:-:S05]  /*8040*/  UMOV UR5, URZ ;  /* 0x000000ff00057c82 */ /* 0x001fca0008000000 */
.L_x_133:
[----:B-1----:R-:W1:Y:S01]  /*8050*/  LDCU UR6, c[0x0][0x394] ;  /* 0x00007280ff0677ac */ /* 0x002e620008000800 */
[----:B------:R-:W-:Y:S01]  /*8060*/  ISETP.GE.U32.AND P5, PT, R19, 0xf, PT ;  /* 0x0000000f1300780c */ /* 0x000fe20003fa6070 */
[----:B0-----:R-:W-:Y:S01]  /*8070*/  IMAD.MOV.U32 R9, RZ, RZ, RZ ;  /* 0x000000ffff097224 */ /* 0x001fe200078e00ff */
[----:B------:R-:W-:-:S04]  /*8080*/  UIADD3 UR5, UPT, UPT, UR5, 0x1, URZ ;  /* 0x0000000105057890 */ /* 0x000fc8000fffe0ff */
[----:B-1----:R-:W-:-:S07]  /*8090*/  UISETP.NE.AND UP0, UPT, UR5, UR6, UPT ;  /* 0x000000060500728c */ /* 0x002fce000bf05270 */
[----:B--234-:R-:W-:Y:S05]  /*80a0*/  @!P5 BRA `(.L_x_118) ;  /* 0x00000000005cd947 */ /* 0x01cfea0003800000 */
[----:B------:R-:W1:Y:S01]  /*80b0*/  LDC R23, c[0x0][0x3b0] ;  /* 0x0000ec00ff177b82 */ /* 0x000e620000000800 */
[----:B------:R-:W-:-:S07]  /*80c0*/  IMAD.MOV.U32 R9, RZ, RZ, RZ ;  /* 0x000000ffff097224 */ /* 0x000fce00078e00ff */
.L_x_119:
        /* <DEDUP_REMOVED lines=21> */
.L_x_118:
        /* <DEDUP_REMOVED lines=15> */
.L_x_121:
[----:B------:R-:W-:-:S13]  /*8310*/  ISETP.NE.AND P5, PT, R14, RZ, PT ;  /* 0x000000ff0e00720c */ /* 0x000fda0003fa5270 */
[----:B------:R-:W-:Y:S05]  /*8320*/  @!P5 BRA `(.L_x_120) ;  /* 0x000000000048d947 */ /* 0x000fea0003800000 */
        /* <DEDUP_REMOVED lines=8> */
.L_x_122:
        /* <DEDUP_REMOVED lines=10> */
.L_x_120:
[----:B------:R-:W-:-:S05]  /*8450*/  UMOV UR6, URZ ;  /* 0x000000ff00067c82 */ /* 0x000fca0008000000 */
.L_x_132:
[----:B------:R-:W5:Y:S01]  /*8460*/  LDCU UR7, c[0x0][0x398] ;  /* 0x00007300ff0777ac */ /* 0x000f620008000800 */
[----:B------:R-:W-:Y:S01]  /*8470*/  ISETP.GE.U32.AND P5, PT, R6, 0xf, PT ;  /* 0x0000000f0600780c */ /* 0x000fe20003fa6070 */
[----:B------:R-:W-:-:S04]  /*8480*/  UIADD3 UR6, UPT, UPT, UR6, 0x1, URZ ;  /* 0x0000000106067890 */ /* 0x000fc8000fffe0ff */
[----:B-----5:R-:W-:-:S08]  /*8490*/  UISETP.NE.AND UP1, UPT, UR6, UR7, UPT ;  /* 0x000000070600728c */ /* 0x020fd0000bf25270 */
[----:B0-----:R-:W-:Y:S05]  /*84a0*/  @!P5 BRA `(.L_x_123) ;  /* 0x000000000064d947 */ /* 0x001fea0003800000 */
[----:B-1234-:R-:W1:Y:S01]  /*84b0*/  LDC R3, c[0x0][0x3b0] ;  /* 0x0000ec00ff037b82 */ /* 0x01ee620000000800 */
[----:B------:R-:W-:-:S05]  /*84c0*/  UMOV UR7, URZ ;  /* 0x000000ff00077c82 */ /* 0x000fca0008000000 */
.L_x_124:
        /* <DEDUP_REMOVED lines=23> */
.L_x_123:
        /* <DEDUP_REMOVED lines=16> */
.L_x_126:
        /* <DEDUP_REMOVED lines=14> */
.L_x_127:
        /* <DEDUP_REMOVED lines=17> */
.L_x_125:
[----:B------:R-:W-:-:S13]  /*8930*/  ISETP.GE.U32.AND P5, PT, R5, 0xf, PT ;  /* 0x0000000f0500780c */ /* 0x000fda0003fa6070 */
[----:B------:R-:W-:Y:S05]  /*8940*/  @!P5 BRA `(.L_x_128) ;  /* 0x0000000000b0d947 */ /* 0x000fea0003800000 */
[----:B------:R-:W-:-:S05]  /*8950*/  UMOV UR7, URZ ;  /* 0x000000ff00077c82 */ /* 0x000fca0008000000 */
.L_x_129:
[----:B01234-:R-:W2:Y:S01]  /*8960*/  LDG.E R23, desc[UR8][R16.64] ;  /* 0x0000000810177981 */ /* 0x01fea2000c1e1900 */
[----:B------:R-:W-:Y:S01]  /*8970*/  IADD3 R8, P5, PT, R16, 0x40, RZ ;  /* 0x0000004010087810 */ /* 0x000fe20007fbe0ff */
[----:B------:R-:W-:-:S03]  /*8980*/  UIADD3 UR7, UPT, UPT, UR7, 0x10, URZ ;  /* 0x0000001007077890 */ /* 0x000fc6000fffe0ff */
[----:B------:R-:W-:Y:S02]  /*8990*/  IADD3.X R9, PT, PT, RZ, R17, RZ, P5, !PT ;  /* 0x00000011ff097210 */ /* 0x000fe40002ffe4ff */
        /* <DEDUP_REMOVED lines=39> */
.L_x_128:
        /* <DEDUP_REMOVED lines=27> */
.L_x_131:
        /* <DEDUP_REMOVED lines=39> */
[----:B------:R-:W-:-:S04]  /*9030*/  @P5 IADD3 R24, P6, PT, R2, 0xc, RZ ;  /* 0x0000000c02185810 */ /* 0x000fc80007fde0ff */
[----:B------:R-:W-:Y:S02]  /*9040*/  @P5 IADD3.X R29, PT, PT, RZ, R3, RZ, P6, !PT ;  /* 0x00000003ff1d5210 */ /* 0x000fe400037fe4ff */
[----:B------:R-:W-:Y:S01]  /*9050*/  @P5 IADD3 R22, P6, PT, R8, 0xc, RZ ;  /* 0x0000000c08165810 */ /* 0x000fe20007fde0ff */
[----:B--2---:R0:W-:Y:S04]  /*9060*/  STG.E desc[UR8][R8.64+0x4], R17 ;  /* 0x0000041108007986 */ /* 0x0041e8000c101908 */
[----:B------:R-:W-:Y:S01]  /*9070*/  @P5 IMAD.X R27, RZ, RZ, R9, P6 ;  /* 0x000000ffff1b5224 */ /* 0x000fe200030e0609 */
[----:B------:R-:W2:Y:S01]  /*9080*/  @P5 LDG.E R23, desc[UR8][R2.64+0x8] ;  /* 0x0000080802175981 */ /* 0x000ea2000c1e1900 */
[----:B------:R-:W-:Y:S02]  /*9090*/  @P5 IMAD.MOV.U32 R16, RZ, RZ, R24 ;  /* 0x000000ffff105224 */ /* 0x000fe400078e0018 */
[----:B------:R-:W-:-:S02]  /*90a0*/  @P5 IMAD.MOV.U32 R30, RZ, RZ, R22 ;  /* 0x000000ffff1e5224 */ /* 0x000fc400078e0016 */
[----:B------:R-:W-:Y:S02]  /*90b0*/  @P5 IMAD.MOV.U32 R31, RZ, RZ, R27 ;  /* 0x000000ffff1f5224 */ /* 0x000fe400078e001b */
[----:B0-----:R-:W-:Y:S02]  /*90c0*/  IMAD.MOV.U32 R17, RZ, RZ, R33 ;  /* 0x000000ffff117224 */ /* 0x001fe400078e0021 */
[----:B------:R-:W-:Y:S01]  /*90d0*/  @P5 IMAD.MOV.U32 R17, RZ, RZ, R29 ;  /* 0x000000ffff115224 */ /* 0x000fe200078e001d */
[----:B--2---:R0:W-:Y:S06]  /*90e0*/  @P5 STG.E desc[UR8][R8.64+0x8], R23 ;  /* 0x0000081708005986 */ /* 0x0041ec000c101908 */
.L_x_130:
[----:B------:R-:W-:Y:S05]  /*90f0*/  BRA.U UP1, `(.L_x_132) ;  /* 0xfffffff101d87547 */ /* 0x000fea000b83ffff */
[----:B------:R-:W-:Y:S05]  /*9100*/  BRA.U UP0, `(.L_x_133) ;  /* 0xffffffed00d07547 */ /* 0x000fea000b83ffff */
[----:B-1234-:R-:W1:Y:S01]  /*9110*/  LDC R2, c[0x0][0x390] ;  /* 0x0000e400ff027b82 */ /* 0x01ee620000000800 */
[----:B------:R-:W-:-:S06]  /*9120*/  UIADD3 UR4, UPT, UPT, UR4, 0x1, URZ ;  /* 0x0000000104047890 */ /* 0x000fcc000fffe0ff */
[----:B-1----:R-:W-:-:S13]  /*9130*/  ISETP.NE.AND P5, PT, R2, UR4, PT ;  /* 0x0000000402007c0c */ /* 0x002fda000bfa5270 */
[----:B------:R-:W-:Y:S05]  /*9140*/  @!P5 EXIT ;  /* 0x000000000000d94d */ /* 0x000fea0003800000 */
[----:B------:R-:W-:Y:S05]  /*9150*/  BRA `(.L_x_134) ;  /* 0xffffffec00b87947 */ /* 0x000fea000383ffff */
.L_x_94:
[----:B------:R-:W-:Y:S01]  /*9160*/  ISETP.GE.AND P0, PT, R27, 0x1, PT ;  /* 0x000000011b00780c */ /* 0x000fe20003f06270 */
[----:B------:R-:W-:Y:S02]  /*9170*/  VIADD R9, R18, 0xffffffff ;  /* 0xffffffff12097836 */ /* 0x000fe40000000000 */
[----:B------:R-:W-:-:S10]  /*9180*/  VIADD R8, R2, 0xffffffff ;  /* 0xffffffff02087836 */ /* 0x000fd40000000000 */
[----:B------:R-:W-:Y:S05]  /*9190*/  @!P0 BRA `(.L_x_135) ;  /* 0x0000001000f48947 */ /* 0x000fea0003800000 */
[C---:B------:R-:W-:Y:S01]  /*91a0*/  LOP3.LUT R14, R18.reuse, 0xf, RZ, 0xc0, !PT ;  /* 0x0000000f120e7812 */ /* 0x040fe200078ec0ff */
[C---:B------:R-:W-:Y:S01]  /*91b0*/  VIADD R15, R27.reuse, 0xffffffff ;  /* 0xffffffff1b0f7836 */ /* 0x040fe20000000000 */
[----:B------:R-:W-:Y:S01]  /*91c0*/  LOP3.LUT R13, R18, 0x7, RZ, 0xc0, !PT ;  /* 0x00000007120d7812 */ /* 0x000fe200078ec0ff */
[----:B------:R-:W-:Y:S01]  /*91d0*/  UMOV UR4, URZ ;  /* 0x000000ff00047c82 */ /* 0x000fe20008000000 */
[----:B------:R-:W-:Y:S01]  /*91e0*/  LOP3.LUT R10, R27, 0xf, RZ, 0xc0, !PT ;  /* 0x0000000f1b0a7812 */ /* 0x000fe200078ec0ff */
[----:B------:R-:W-:Y:S01]  /*91f0*/  VIADD R0, R14, 0xffffffff ;  /* 0xffffffff0e007836 */ /* 0x000fe20000000000 */
[----:B------:R-:W-:Y:S01]  /*9200*/  ISETP.GE.U32.AND P2, PT, R15, 0xf, PT ;  /* 0x0000000f0f00780c */ /* 0x000fe20003f46070 */
[----:B------:R-:W-:Y:S01]  /*9210*/  VIADD R3, R13, 0xffffffff ;  /* 0xffffffff0d037836 */ /* 0x000fe20000000000 */
[----:B------:R-:W-:Y:S01]  /*9220*/  LOP3.LUT R7, R27, 0x7, RZ, 0xc0, !PT ;  /* 0x000000071b077812 */ /* 0x000fe200078ec0ff */
[----:B------:R-:W-:Y:S01]  /*9230*/  VIADD R19, R10, 0xffffffff ;  /* 0xffffffff0a137836 */ /* 0x000fe20000000000 */
[----:B------:R-:W-:-:S02]  /*9240*/  LOP3.LUT R12, R2, 0xf, RZ, 0xc0, !PT ;  /* 0x0000000f020c7812 */ /* 0x000fc400078ec0ff */
[----:B------:R-:W-:Y:S02]  /*9250*/  LOP3.LUT R11, R2, 0x7, RZ, 0xc0, !PT ;  /* 0x00000007020b7812 */ /* 0x000fe400078ec0ff */
[----:B------:R-:W-:Y:S02]  /*9260*/  ISETP.GE.U32.AND P0, PT, R0, 0x7, PT ;  /* 0x000000070000780c */ /* 0x000fe40003f06070 */
[----:B------:R-:W-:Y:S01]  /*9270*/  P2R R0, PR, RZ, 0x4 ;  /* 0x00000004ff007803 */ /* 0x000fe20000000000 */
[----:B------:R-:W-:Y:S01]  /*9280*/  VIADD R0, R7, 0xffffffff ;  /* 0xffffffff07007836 */ /* 0x000fe20000000000 */
[----:B------:R-:W-:Y:S01]  /*9290*/  ISETP.GE.U32.AND P1, PT, R3, 0x3, PT ;  /* 0x000000030300780c */ /* 0x000fe20003f26070 */
[----:B------:R-:W-:Y:S01]  /*92a0*/  VIADD R3, R12, 0xffffffff ;  /* 0xffffffff0c037836 */ /* 0x000fe20000000000 */
[----:B------:R-:W-:Y:S01]  /*92b0*/  ISETP.GE.U32.AND P5, PT, R19, 0x7, PT ;  /* 0x000000071300780c */ /* 0x000fe20003fa6070 */
[----:B------:R-:W-:Y:S01]  /*92c0*/  VIADD R4, R11, 0xffffffff ;  /* 0xffffffff0b047836 */ /* 0x000fe20000000000 */
[----:B------:R-:W-:-:S02]  /*92d0*/  ISETP.GE.U32.AND P4, PT, R0, 0x3, PT ;  /* 0x000000030000780c */ /* 0x000fc40003f86070 */
[----:B------:R-:W-:Y:S02]  /*92e0*/  LOP3.LUT R6, R18, 0x7ffffff0, RZ, 0xc0, !PT ;  /* 0x7ffffff012067812 */ /* 0x000fe400078ec0ff */
[----:B------:R-:W-:Y:S02]  /*92f0*/  P2R R0, PR, RZ, 0x20 ;  /* 0x00000020ff007803 */ /* 0x000fe40000000000 */
[----:B------:R-:W-:Y:S02]  /*9300*/  LOP3.LUT R21, R27, 0x7ffffff0, RZ, 0xc0, !PT ;  /* 0x7ffffff01b157812 */ /* 0x000fe400078ec0ff */
[----:B------:R-:W-:Y:S02]  /*9310*/  ISETP.GE.U32.AND P2, PT, R3, 0x7, PT ;  /* 0x000000070300780c */ /* 0x000fe40003f46070 */
[----:B------:R-:W-:Y:S02]  /*9320*/  ISETP.GE.U32.AND P3, PT, R4, 0x3, PT ;  /* 0x000000030400780c */ /* 0x000fe40003f66070 */
[----:B------:R-:W-:-:S02]  /*9330*/  LOP3.LUT R18, R18, 0x3, RZ, 0xc0, !PT ;  /* 0x0000000312127812 */ /* 0x000fc400078ec0ff */
[C---:B------:R-:W-:Y:S02]  /*9340*/  LOP3.LUT R20, R2.reuse, 0x3, RZ, 0xc0, !PT ;  /* 0x0000000302147812 */ /* 0x040fe400078ec0ff */
[----:B------:R-:W-:Y:S02]  /*9350*/  LOP3.LUT R0, R2, 0x7ffffff0, RZ, 0xc0, !PT ;  /* 0x7ffffff002007812 */ /* 0x000fe400078ec0ff */
[----:B------:R-:W-:-:S07]  /*9360*/  LOP3.LUT R27, R27, 0x3, RZ, 0xc0, !PT ;  /* 0x000000031b1b7812 */ /* 0x000fce00078ec0ff */
.L_x_152:
[----:B---3--:R-:W-:-:S05]  /*9370*/  UMOV UR5, URZ ;  /* 0x000000ff00057c82 */ /* 0x008fca0008000000 */
.L_x_151:
[----:B-1----:R-:W1:Y:S01]  /*9380*/  LDCU UR6, c[0x0][0x394] ;  /* 0x00007280ff0677ac */ /* 0x002e620008000800 */
[----:B------:R-:W-:-:S04]  /*9390*/  UIADD3 UR5, UPT, UPT, UR5, 0x1, URZ ;  /* 0x0000000105057890 */ /* 0x000fc8000fffe0ff */
[----:B-1----:R-:W-:-:S03]  /*93a0*/  UISETP.NE.AND UP0, UPT, UR5, UR6, UPT ;  /* 0x000000060500728c */ /* 0x002fc6000bf05270 */
[----:B--234-:R-:W-:-:S08]  /*93b0*/  UMOV UR6, URZ ;  /* 0x000000ff00067c82 */ /* 0x01cfd00008000000 */
.L_x_145:
[----:B-1----:R-:W1:Y:S01]  /*93c0*/  LDCU UR7, c[0x0][0x398] ;  /* 0x00007300ff0777ac */ /* 0x002e620008000800 */
[----:B------:R-:W-:Y:S01]  /*93d0*/  ISETP.GE.U32.AND P5, PT, R9, 0xf, PT ;  /* 0x0000000f0900780c */ /* 0x000fe20003fa6070 */
[----:B------:R-:W-:-:S04]  /*93e0*/  UIADD3 UR6, UPT, UPT, UR6, 0x1, URZ ;  /* 0x0000000106067890 */ /* 0x000fc8000fffe0ff */
[----:B-1----:R-:W-:-:S08]  /*93f0*/  UISETP.NE.AND UP1, UPT, UR6, UR7, UPT ;  /* 0x000000070600728c */ /* 0x002fd0000bf25270 */
[----:B--23--:R-:W-:Y:S05]  /*9400*/  @!P5 BRA `(.L_x_136) ;  /* 0x000000000064d947 */ /* 0x00cfea0003800000 */
[----:B------:R-:W1:Y:S01]  /*9410*/  LDC R3, c[0x0][0x3b0] ;  /* 0x0000ec00ff037b82 */ /* 0x000e620000000800 */
[----:B------:R-:W-:-:S05]  /*9420*/  UMOV UR7, URZ ;  /* 0x000000ff00077c82 */ /* 0x000fca0008000000 */
.L_x_137:
        /* <DEDUP_REMOVED lines=23> */
.L_x_136:
[----:B------:R-:W-:-:S13]  /*95a0*/  ISETP.NE.AND P5, PT, R14, RZ, PT ;  /* 0x000000ff0e00720c */ /* 0x000fda0003fa5270 */
[----:B------:R-:W-:Y:S05]  /*95b0*/  @!P5 BRA `(.L_x_138) ;  /* 0x0000000000b4d947 */ /* 0x000fea0003800000 */
        /* <DEDUP_REMOVED lines=14> */
.L_x_139:
        /* <DEDUP_REMOVED lines=14> */
.L_x_140:
[----:B------:R-:W-:-:S13]  /*9780*/  ISETP.NE.AND P5, PT, R18, RZ, PT ;  /* 0x000000ff1200720c */ /* 0x000fda0003fa5270 */
[----:B------:R-:W-:Y:S05]  /*9790*/  @!P5 BRA `(.L_x_138) ;  /* 0x00000000003cd947 */ /* 0x000fea0003800000 */
[----:B------:R-:W1:Y:S01]  /*97a0*/  LDC R23, c[0x0][0x3b0] ;  /* 0x0000ec00ff177b82 */ /* 0x000e620000000800 */
[----:B------:R-:W-:-:S04]  /*97b0*/  IADD3 R30, P5, PT, R2, 0x4, RZ ;  /* 0x00000004021e7810 */ /* 0x000fc80007fbe0ff */
[----:B------:R-:W-:Y:S02]  /*97c0*/  IADD3.X R31, PT, PT, RZ, R3, RZ, P5, !PT ;  /* 0x00000003ff1f7210 */ /* 0x000fe40002ffe4ff */
        /* <DEDUP_REMOVED lines=12> */
.L_x_138:
[----:B------:R-:W-:-:S13]  /*9890*/  ISETP.GE.U32.AND P5, PT, R8, 0xf, PT ;  /* 0x0000000f0800780c */ /* 0x000fda0003fa6070 */
[----:B------:R-:W-:Y:S05]  /*98a0*/  @!P5 BRA `(.L_x_141) ;  /* 0x0000000000b0d947 */ /* 0x000fea0003800000 */
[----:B------:R-:W-:-:S05]  /*98b0*/  UMOV UR7, URZ ;  /* 0x000000ff00077c82 */ /* 0x000fca0008000000 */
.L_x_142:
[----:B012---:R-:W2:Y:S01]  /*98c0*/  LDG.E R23, desc[UR8][R16.64] ;  /* 0x0000000810177981 */ /* 0x007ea2000c1e1900 */
        /* <DEDUP_REMOVED lines=42> */
.L_x_141:
[----:B------:R-:W-:-:S13]  /*9b70*/  ISETP.NE.AND P5, PT, R12, RZ, PT ;  /* 0x000000ff0c00720c */ /* 0x000fda0003fa5270 */
[----:B------:R-:W-:Y:S05]  /*9b80*/  @!P5 BRA `(.L_x_143) ;  /* 0x000000040030d947 */ /* 0x000fea0003800000 */
[----:B------:R-:W-:Y:S05]  /*9b90*/  @!P2 BRA `(.L_x_144) ;  /* 0x000000000060a947 */ /* 0x000fea0003800000 */
[----:B012---:R-:W2:Y:S01]  /*9ba0*/  LDG.E R3, desc[UR8][R16.64] ;  /* 0x0000000810037981 */ /* 0x007ea2000c1e1900 */
        /* <DEDUP_REMOVED lines=23> */
.L_x_144:
[----:B------:R-:W-:-:S13]  /*9d20*/  ISETP.NE.AND P5, PT, R11, RZ, PT ;  /* 0x000000ff0b00720c */ /* 0x000fda0003fa5270 */
[----:B------:R-:W-:Y:S05]  /*9d30*/  @!P5 BRA `(.L_x_143) ;  /* 0x0000000000c4d947 */ /* 0x000fea0003800000 */
[----:B012---:R-:W2:Y:S01]  /*9d40*/  @P3 LDG.E R23, desc[UR8][R16.64] ;  /* 0x0000000810173981 */ /* 0x007ea2000c1e1900 */
        /* <DEDUP_REMOVED lines=22> */
[----:B------:R-:W-:-:S04]  /*9eb0*/  IADD3 R16, P5, PT, R2, 0x4, RZ ;  /* 0x0000000402107810 */ /* 0x000fc80007fbe0ff */
[----:B------:R-:W-:Y:S02]  /*9ec0*/  IADD3.X R23, PT, PT, RZ, R3, RZ, P5, !PT ;  /* 0x00000003ff177210 */ /* 0x000fe40002ffe4ff */
        /* <DEDUP_REMOVED lines=24> */
.L_x_143:
[----:B------:R-:W-:Y:S05]  /*a050*/  BRA.U UP1, `(.L_x_145) ;  /* 0xfffffff101d87547 */ /* 0x000fea000b83ffff */
[----:B------:R-:W-:-:S13]  /*a060*/  ISETP.GE.U32.AND P5, PT, R15, 0xf, PT ;  /* 0x0000000f0f00780c */ /* 0x000fda0003fa6070 */
[----:B------:R-:W-:Y:S05]  /*a070*/  @!P5 BRA `(.L_x_146) ;  /* 0x000000000064d947 */ /* 0x000fea0003800000 */
[----:B-12---:R-:W1:Y:S01]  /*a080*/  LDC R3, c[0x0][0x3b0] ;  /* 0x0000ec00ff037b82 */ /* 0x006e620000000800 */
[----:B------:R-:W-:-:S05]  /*a090*/  UMOV UR6, URZ ;  /* 0x000000ff00067c82 */ /* 0x000fca0008000000 */
.L_x_147:
        /* <DEDUP_REMOVED lines=23> */
.L_x_146:
[----:B------:R-:W-:-:S13]  /*a210*/  ISETP.NE.AND P5, PT, R10, RZ, PT ;  /* 0x000000ff0a00720c */ /* 0x000fda0003fa5270 */
[----:B------:R-:W-:Y:S05]  /*a220*/  @!P5 BRA `(.L_x_148) ;  /* 0x0000000000b8d947 */ /* 0x000fea0003800000 */
[----:B------:R-:W-:-:S13]  /*a230*/  ISETP.GE.U32.AND P6, PT, R19, 0x7, PT ;  /* 0x000000071300780c */ /* 0x000fda0003fc6070 */
        /* <DEDUP_REMOVED lines=14> */
.L_x_149:
        /* <DEDUP_REMOVED lines=14> */
.L_x_150:
        /* <DEDUP_REMOVED lines=15> */
[----:B------:R-:W-:-:S03]  /*a4f0*/  @P5 IMAD.MOV.U32 R30, RZ, RZ, R4 ;  /* 0x000000ffff1e5224 */ /* 0x000fc600078e0004 */
[----:B------:R-:W-:-:S07]  /*a500*/  @P5 MOV R31, R5 ;  /* 0x00000005001f5202 */ /* 0x000fce0000000f00 */
.L_x_148:
[----:B------:R-:W-:Y:S05]  /*a510*/  BRA.U UP0, `(.L_x_151) ;  /* 0xffffffed00987547 */ /* 0x000fea000b83ffff */
[----:B-12-4-:R-:W1:Y:S01]  /*a520*/  LDC R2, c[0x0][0x390] ;  /* 0x0000e400ff027b82 */ /* 0x016e620000000800 */
[----:B------:R-:W-:-:S06]  /*a530*/  UIADD3 UR4, UPT, UPT, UR4, 0x1, URZ ;  /* 0x0000000104047890 */ /* 0x000fcc000fffe0ff */
[----:B-1----:R-:W-:-:S13]  /*a540*/  ISETP.NE.AND P5, PT, R2, UR4, PT ;  /* 0x0000000402007c0c */ /* 0x002fda000bfa5270 */
[----:B------:R-:W-:Y:S05]  /*a550*/  @!P5 EXIT ;  /* 0x000000000000d94d */ /* 0x000fea0003800000 */
[----:B------:R-:W-:Y:S05]  /*a560*/  BRA `(.L_x_152) ;  /* 0xffffffec00807947 */ /* 0x000fea000383ffff */
.L_x_135:
[C---:B------:R-:W-:Y:S01]  /*a570*/  LOP3.LUT R19, R18.reuse, 0xf, RZ, 0xc0, !PT ;  /* 0x0000000f12137812 */ /* 0x040fe200078ec0ff */
[----:B------:R-:W-:Y:S01]  /*a580*/  UMOV UR4, URZ ;  /* 0x000000ff00047c82 */ /* 0x000fe20008000000 */
[----:B------:R-:W-:Y:S02]  /*a590*/  LOP3.LUT R14, R18, 0x7, RZ, 0xc0, !PT ;  /* 0x00000007120e7812 */ /* 0x000fe400078ec0ff */
[C---:B------:R-:W-:Y:S01]  /*a5a0*/  LOP3.LUT R12, R2.reuse, 0xf, RZ, 0xc0, !PT ;  /* 0x0000000f020c7812 */ /* 0x040fe200078ec0ff */
[----:B------:R-:W-:Y:S01]  /*a5b0*/  VIADD R0, R19, 0xffffffff ;  /* 0xffffffff13007836 */ /* 0x000fe20000000000 */
[----:B------:R-:W-:Y:S01]  /*a5c0*/  LOP3.LUT R10, R2, 0x7, RZ, 0xc0, !PT ;  /* 0x00000007020a7812 */ /* 0x000fe200078ec0ff */
[----:B------:R-:W-:Y:S01]  /*a5d0*/  VIADD R3, R14, 0xffffffff ;  /* 0xffffffff0e037836 */ /* 0x000fe20000000000 */
[----:B------:R-:W-:Y:S01]  /*a5e0*/  LOP3.LUT R20, R2, 0x3, RZ, 0xc0, !PT ;  /* 0x0000000302147812 */ /* 0x000fe200078ec0ff */
[----:B------:R-:W-:Y:S01]  /*a5f0*/  VIADD R4, R12, 0xffffffff ;  /* 0xffffffff0c047836 */ /* 0x000fe20000000000 */
[----:B------:R-:W-:Y:S01]  /*a600*/  ISETP.GE.U32.AND P3, PT, R0, 0x7, PT ;  /* 0x000000070000780c */ /* 0x000fe20003f66070 */
[----:B------:R-:W-:Y:S01]  /*a610*/  VIADD R5, R10, 0xffffffff ;  /* 0xffffffff0a057836 */ /* 0x000fe20000000000 */
[----:B------:R-:W-:-:S02]  /*a620*/  LOP3.LUT R0, R18, 0x7ffffff0, RZ, 0xc0, !PT ;  /* 0x7ffffff012007812 */ /* 0x000fc400078ec0ff */
[----:B------:R-:W-:Y:S02]  /*a630*/  ISETP.GE.U32.AND P2, PT, R3, 0x3, PT ;  /* 0x000000030300780c */ /* 0x000fe40003f46070 */
[----:B------:R-:W-:Y:S02]  /*a640*/  ISETP.GE.U32.AND P1, PT, R4, 0x7, PT ;  /* 0x000000070400780c */ /* 0x000fe40003f26070 */
[----:B------:R-:W-:Y:S02]  /*a650*/  ISETP.GE.U32.AND P0, PT, R5, 0x3, PT ;  /* 0x000000030500780c */ /* 0x000fe40003f06070 */
[----:B------:R-:W-:Y:S02]  /*a660*/  LOP3.LUT R18, R18, 0x3, RZ, 0xc0, !PT ;  /* 0x0000000312127812 */ /* 0x000fe400078ec0ff */
[----:B------:R-:W-:-:S09]  /*a670*/  LOP3.LUT R2, R2, 0x7ffffff0, RZ, 0xc0, !PT ;  /* 0x7ffffff002027812 */ /* 0x000fd200078ec0ff */
.L_x_164:
[----:B-12---:R-:W-:-:S05]  /*a680*/  UMOV UR5, URZ ;  /* 0x000000ff00057c82 */ /* 0x006fca0008000000 */
.L_x_163:
[----:B-1----:R-:W1:Y:S01]  /*a690*/  LDCU UR6, c[0x0][0x394] ;  /* 0x00007280ff0677ac */ /* 0x002e620008000800 */
[----:B------:R-:W-:-:S04]  /*a6a0*/  UIADD3 UR5, UPT, UPT, UR5, 0x1, URZ ;  /* 0x0000000105057890 */ /* 0x000fc8000fffe0ff */
[----:B-1----:R-:W-:-:S03]  /*a6b0*/  UISETP.NE.AND UP0, UPT, UR5, UR6, UPT ;  /* 0x000000060500728c */ /* 0x002fc6000bf05270 */
[----:B--234-:R-:W-:-:S08]  /*a6c0*/  UMOV UR6, URZ ;  /* 0x000000ff00067c82 */ /* 0x01cfd00008000000 */
.L_x_162:
[----:B-1----:R-:W1:Y:S01]  /*a6d0*/  LDCU UR7, c[0x0][0x398] ;  /* 0x00007300ff0777ac */ /* 0x002e620008000800 */
[----:B------:R-:W-:Y:S02]  /*a6e0*/  ISETP.GE.U32.AND P5, PT, R9, 0xf, PT ;  /* 0x0000000f0900780c */ /* 0x000fe40003fa6070 */
[----:B------:R-:W-:Y:S01]  /*a6f0*/  ISETP.NE.AND P4, PT, R19, RZ, PT ;  /* 0x000000ff1300720c */ /* 0x000fe20003f85270 */
[----:B------:R-:W-:-:S04]  /*a700*/  UIADD3 UR6, UPT, UPT, UR6, 0x1, URZ ;  /* 0x0000000106067890 */ /* 0x000fc8000fffe0ff */
[----:B-1----:R-:W-:-:S06]  /*a710*/  UISETP.NE.AND UP1, UPT, UR6, UR7, UPT ;  /* 0x000000070600728c */ /* 0x002fcc000bf25270 */
[----:B--234-:R-:W-:Y:S05]  /*a720*/  @!P5 BRA `(.L_x_153) ;  /* 0x000000000064d947 */ /* 0x01cfea0003800000 */
[----:B------:R-:W1:Y:S01]  /*a730*/  LDC R3, c[0x0][0x3b0] ;  /* 0x0000ec00ff037b82 */ /* 0x000e620000000800 */
[----:B------:R-:W-:-:S05]  /*a740*/  UMOV UR7, URZ ;  /* 0x000000ff00077c82 */ /* 0x000fca0008000000 */
.L_x_154:
[----:B------:R-:W-:Y:S01]  /*a750*/  UIADD3 UR7, UPT, UPT, UR7, 0x10, URZ ;  /* 0x0000001007077890 */ /* 0x000fe2000fffe0ff */
[----:B------:R-:W-:Y:S01]  /*a760*/  IADD3 R4, P6, PT, R30, 0x40, RZ ;  /* 0x000000401e047810 */ /* 0x000fe20007fde0ff */
[----:B-1----:R-:W-:Y:S04]  /*a770*/  STG.E desc[UR8][R30.64], R3 ;  /* 0x000000031e007986 */ /* 0x002fe8000c101908 */
[----:B------:R-:W-:Y:S01]  /*a780*/  ISETP.NE.AND P5, PT, R0, UR7, PT ;  /* 0x0000000700007c0c */ /* 0x000fe2000bfa5270 */
[----:B------:R-:W-:Y:S01]  /*a790*/  IMAD.X R5, RZ, RZ, R31, P6 ;  /* 0x000000ffff057224 */ /* 0x000fe200030e061f */
        /* <DEDUP_REMOVED lines=18> */
.L_x_153:
[----:B------:R-:W-:Y:S05]  /*a8c0*/  @!P4 BRA `(.L_x_155) ;  /* 0x0000000000b4c947 */ /* 0x000fea0003800000 */
[----:B------:R-:W-:Y:S01]  /*a8d0*/  ISETP.NE.AND P5, PT, R14, RZ, PT ;  /* 0x000000ff0e00720c */ /* 0x000fe20003fa5270 */
[----:B------:R-:W-:-:S12]  /*a8e0*/  @!P3 BRA `(.L_x_156) ;  /* 0x000000000034b947 */ /* 0x000fd80003800000 */
        /* <DEDUP_REMOVED lines=13> */
.L_x_156:
[----:B------:R-:W-:Y:S05]  /*a9c0*/  @!P5 BRA `(.L_x_155) ;  /* 0x000000000074d947 */ /* 0x000fea0003800000 */
[----:B------:R-:W-:Y:S01]  /*a9d0*/  ISETP.NE.AND P5, PT, R18, RZ, PT ;  /* 0x000000ff1200720c */ /* 0x000fe20003fa5270 */
[----:B------:R-:W-:Y:S02]  /*a9e0*/  IMAD.MOV.U32 R4, RZ, RZ, R30 ;  /* 0x000000ffff047224 */ /* 0x000fe400078e001e */
[----:B------:R-:W-:Y:S01]  /*a9f0*/  IMAD.MOV.U32 R5, RZ, RZ, R31 ;  /* 0x000000ffff057224 */ /* 0x000fe200078e001f */
[----:B------:R-:W-:Y:S09]  /*aa00*/  @!P2 BRA `(.L_x_157) ;  /* 0x000000000024a947 */ /* 0x000ff20003800000 */
        /* <DEDUP_REMOVED lines=9> */
.L_x_157:
[----:B------:R-:W-:Y:S05]  /*aaa0*/  @!P5 BRA `(.L_x_155) ;  /* 0x00000000003cd947 */ /* 0x000fea0003800000 */
[----:B------:R-:W1:Y:S01]  /*aab0*/  LDC R7, c[0x0][0x3b0] ;  /* 0x0000ec00ff077b82 */ /* 0x000e620000000800 */
[----:B------:R-:W-:Y:S02]  /*aac0*/  ISETP.NE.AND P5, PT, R18, 0x1, PT ;  /* 0x000000011200780c */ /* 0x000fe40003fa5270 */
[----:B------:R-:W-:-:S05]  /*aad0*/  IADD3 R30, P4, PT, R4, 0x4, RZ ;  /* 0x00000004041e7810 */ /* 0x000fca0007f9e0ff */
[----:B------:R-:W-:Y:S01]  /*aae0*/  IMAD.X R31, RZ, RZ, R5, P4 ;  /* 0x000000ffff1f7224 */ /* 0x000fe200020e0605 */
[----:B-1----:R1:W-:Y:S05]  /*aaf0*/  STG.E desc[UR8][R4.64], R7 ;  /* 0x0000000704007986 */ /* 0x0023ea000c101908 */
[----:B------:R-:W-:Y:S05]  /*ab00*/  @!P5 BRA `(.L_x_155) ;  /* 0x000000000024d947 */ /* 0x000fea0003800000 */
[----:B------:R-:W-:Y:S01]  /*ab10*/  ISETP.NE.AND P6, PT, R18, 0x2, PT ;  /* 0x000000021200780c */ /* 0x000fe20003fc5270 */
[----:B------:R2:W-:Y:S01]  /*ab20*/  STG.E desc[UR8][R4.64+0x4], R7 ;  /* 0x0000040704007986 */ /* 0x0005e2000c101908 */
[----:B------:R-:W-:-:S05]  /*ab30*/  IADD3 R30, P4, PT, R4, 0x8, RZ ;  /* 0x00000008041e7810 */ /* 0x000fca0007f9e0ff */
[----:B------:R-:W-:-:S06]  /*ab40*/  IMAD.X R31, RZ, RZ, R5, P4 ;  /* 0x000000ffff1f7224 */ /* 0x000fcc00020e0605 */
[----:B------:R2:W-:Y:S01]  /*ab50*/  @P6 STG.E desc[UR8][R4.64+0x8], R7 ;  /* 0x0000080704006986 */ /* 0x0005e2000c101908 */
[----:B------:R-:W-:-:S05]  /*ab60*/  @P6 IADD3 R3, P5, PT, R4, 0xc, RZ ;  /* 0x0000000c04036810 */ /* 0x000fca0007fbe0ff */
[----:B------:R-:W-:Y:S02]  /*ab70*/  @P6 IMAD.X R6, RZ, RZ, R5, P5 ;  /* 0x000000ffff066224 */ /* 0x000fe400028e0605 */
[----:B------:R-:W-:Y:S02]  /*ab80*/  @P6 IMAD.MOV.U32 R30, RZ, RZ, R3 ;  /* 0x000000ffff1e6224 */ /* 0x000fe400078e0003 */
[----:B------:R-:W-:-:S07]  /*ab90*/  @P6 IMAD.MOV.U32 R31, RZ, RZ, R6 ;  /* 0x000000ffff1f6224 */ /* 0x000fce00078e0006 */
.L_x_155:
[----:B------:R-:W-:Y:S02]  /*aba0*/  ISETP.GE.U32.AND P5, PT, R8, 0xf, PT ;  /* 0x0000000f0800780c */ /* 0x000fe40003fa6070 */
[----:B------:R-:W-:-:S11]  /*abb0*/  ISETP.NE.AND P4, PT, R12, RZ, PT ;  /* 0x000000ff0c00720c */ /* 0x000fd60003f85270 */
[----:B------:R-:W-:Y:S05]  /*abc0*/  @!P5 BRA `(.L_x_158) ;  /* 0x0000000000b0d947 */ /* 0x000fea0003800000 */
[----:B------:R-:W-:-:S05]  /*abd0*/  UMOV UR7, URZ ;  /* 0x000000ff00077c82 */ /* 0x000fca0008000000 */
.L_x_159:
[----:B0-----:R-:W3:Y:S04]  /*abe0*/  LDG.E R3, desc[UR8][R16.64] ;  /* 0x0000000810037981 */ /* 0x001ee8000c1e1900 */
[----:B---3--:R0:W-:Y:S04]  /*abf0*/  STG.E desc[UR8][R30.64], R3 ;  /* 0x000000031e007986 */ /* 0x0081e8000c101908 */
[----:B-12---:R-:W2:Y:S04]  /*ac00*/  LDG.E R5, desc[UR8][R16.64+0x4] ;  /* 0x0000040810057981 */ /* 0x006ea8000c1e1900 */
        /* <DEDUP_REMOVED lines=26> */
[----:B------:R-:W-:Y:S01]  /*adb0*/  UIADD3 UR7, UPT, UPT, UR7, 0x10, URZ ;  /* 0x0000001007077890 */ /* 0x000fe2000fffe0ff */
[----:B------:R-:W-:-:S05]  /*adc0*/  IADD3 R4, P5, PT, R16, 0x40, RZ ;  /* 0x0000004010047810 */ /* 0x000fca0007fbe0ff */
[----:B---3--:R-:W-:Y:S01]  /*add0*/  IMAD.X R13, RZ, RZ, R17, P5 ;  /* 0x000000ffff0d7224 */ /* 0x008fe200028e0611 */
[----:B------:R-:W-:Y:S01]  /*ade0*/  ISETP.NE.AND P5, PT, R2, UR7, PT ;  /* 0x0000000702007c0c */ /* 0x000fe2000bfa5270 */
[----:B--2---:R-:W-:Y:S04]  /*adf0*/  STG.E desc[UR8][R30.64+0x38], R7 ;  /* 0x000038071e007986 */ /* 0x004fe8000c101908 */
[----:B------:R1:W2:Y:S01]  /*ae00*/  LDG.E R11, desc[UR8][R16.64+0x3c] ;  /* 0x00003c08100b7981 */ /* 0x0002a2000c1e1900 */
[----:B------:R-:W-:-:S05]  /*ae10*/  IADD3 R6, P6, PT, R30, 0x40, RZ ;  /* 0x000000401e067810 */ /* 0x000fca0007fde0ff */
[----:B0-----:R-:W-:Y:S02]  /*ae20*/  IMAD.X R3, RZ, RZ, R31, P6 ;  /* 0x000000ffff037224 */ /* 0x001fe400030e061f */
[----:B-1----:R-:W-:Y:S02]  /*ae30*/  IMAD.MOV.U32 R16, RZ, RZ, R4 ;  /* 0x000000ffff107224 */ /* 0x002fe400078e0004 */
[----:B------:R-:W-:Y:S01]  /*ae40*/  IMAD.MOV.U32 R17, RZ, RZ, R13 ;  /* 0x000000ffff117224 */ /* 0x000fe200078e000d */
[----:B--2---:R0:W-:Y:S02]  /*ae50*/  STG.E desc[UR8][R30.64+0x3c], R11 ;  /* 0x00003c0b1e007986 */ /* 0x0041e4000c101908 */
[----:B0-----:R-:W-:Y:S02]  /*ae60*/  IMAD.MOV.U32 R30, RZ, RZ, R6 ;  /* 0x000000ffff1e7224 */ /* 0x001fe400078e0006 */
[----:B------:R-:W-:Y:S01]  /*ae70*/  IMAD.MOV.U32 R31, RZ, RZ, R3 ;  /* 0x000000ffff1f7224 */ /* 0x000fe200078e0003 */
[----:B------:R-:W-:Y:S06]  /*ae80*/  @P5 BRA `(.L_x_159) ;  /* 0xfffffffc00545947 */ /* 0x000fec000383ffff */
.L_x_158:
[----:B------:R-:W-:Y:S05]  /*ae90*/  @!P4 BRA `(.L_x_160) ;  /* 0x00000004002cc947 */ /* 0x000fea0003800000 */
[----:B------:R-:W-:Y:S01]  /*aea0*/  ISETP.NE.AND P6, PT, R10, RZ, PT ;  /* 0x000000ff0a00720c */ /* 0x000fe20003fc5270 */
[----:B------:R-:W-:-:S12]  /*aeb0*/  @!P1 BRA `(.L_x_161) ;  /* 0x0000000000609947 */ /* 0x000fd80003800000 */
        /* <DEDUP_REMOVED lines=9> */
[----:B----4-:R-:W-:Y:S04]  /*af50*/  STG.E desc[UR8][R30.64+0x10], R13 ;  /* 0x0000100d1e007986 */ /* 0x010fe8000c101908 */
[----:B------:R-:W4:Y:S04]  /*af60*/  LDG.E R15, desc[UR8][R16.64+0x14] ;  /* 0x00001408100f7981 */ /* 0x000f28000c1e1900 */
[----:B----4-:R-:W-:Y:S04]  /*af70*/  STG.E desc[UR8][R30.64+0x14], R15 ;  /* 0x0000140f1e007986 */ /* 0x010fe8000c101908 */
[----:B0-----:R-:W4:Y:S01]  /*af80*/  LDG.E R3, desc[UR8][R16.64+0x18] ;  /* 0x0000180810037981 */ /* 0x001f22000c1e1900 */
[----:B------:R-:W-:-:S02]  /*af90*/  IADD3 R4, P4, PT, R16, 0x20, RZ ;  /* 0x0000002010047810 */ /* 0x000fc40007f9e0ff */
[----:B------:R-:W-:Y:S01]  /*afa0*/  IADD3 R6, P5, PT, R30, 0x20, RZ ;  /* 0x000000201e067810 */ /* 0x000fe20007fbe0ff */
[----:B----4-:R-:W-:Y:S04]  /*afb0*/  STG.E desc[UR8][R30.64+0x18], R3 ;  /* 0x000018031e007986 */ /* 0x010fe8000c101908 */
[----:B-1----:R0:W4:Y:S01]  /*afc0*/  LDG.E R5, desc[UR8][R16.64+0x1c] ;  /* 0x00001c0810057981 */ /* 0x002122000c1e1900 */
[----:B--2---:R-:W-:Y:S01]  /*afd0*/  IADD3.X R7, PT, PT, RZ, R17, RZ, P4, !PT ;  /* 0x00000011ff077210 */ /* 0x004fe200027fe4ff */
[----:B---3--:R-:W-:Y:S02]  /*afe0*/  IMAD.X R11, RZ, RZ, R31, P5 ;  /* 0x000000ffff0b7224 */ /* 0x008fe400028e061f */
[----:B0-----:R-:W-:Y:S02]  /*aff0*/  IMAD.MOV.U32 R16, RZ, RZ, R4 ;  /* 0x000000ffff107224 */ /* 0x001fe400078e0004 */
[----:B------:R-:W-:Y:S01]  /*b000*/  IMAD.MOV.U32 R17, RZ, RZ, R7 ;  /* 0x000000ffff117224 */ /* 0x000fe200078e0007 */
[----:B----4-:R0:W-:Y:S02]  /*b010*/  STG.E desc[UR8][R30.64+0x1c], R5 ;  /* 0x00001c051e007986 */ /* 0x0101e4000c101908 */
[----:B0-----:R-:W-:-:S02]  /*b020*/  IMAD.MOV.U32 R30, RZ, RZ, R6 ;  /* 0x000000ffff1e7224 */ /* 0x001fc400078e0006 */
[----:B------:R-:W-:-:S07]  /*b030*/  IMAD.MOV.U32 R31, RZ, RZ, R11 ;  /* 0x000000ffff1f7224 */ /* 0x000fce00078e000b */
.L_x_161:
[----:B------:R-:W-:Y:S05]  /*b040*/  @!P6 BRA `(.L_x_160) ;  /* 0x0000000000c0e947 */ /* 0x000fea0003800000 */
[----:B0-----:R-:W3:Y:S04]  /*b050*/  @P0 LDG.E R3, desc[UR8][R16.64] ;  /* 0x0000000810030981 */ /* 0x001ee8000c1e1900 */
[----:B---3--:R-:W-:Y:S04]  /*b060*/  @P0 STG.E desc[UR8][R30.64], R3 ;  /* 0x000000031e000986 */ /* 0x008fe8000c101908 */
[----:B-12---:R-:W2:Y:S04]  /*b070*/  @P0 LDG.E R5, desc[UR8][R16.64+0x4] ;  /* 0x0000040810050981 */ /* 0x006ea8000c1e1900 */
[----:B--2---:R0:W-:Y:S04]  /*b080*/  @P0 STG.E desc[UR8][R30.64+0x4], R5 ;  /* 0x000004051e000986 */ /* 0x0041e8000c101908 */
[----:B------:R-:W2:Y:S01]  /*b090*/  @P0 LDG.E R7, desc[UR8][R16.64+0x8] ;  /* 0x0000080810070981 */ /* 0x000ea2000c1e1900 */
[----:B------:R-:W-:Y:S01]  /*b0a0*/  ISETP.NE.AND P6, PT, R20, RZ, PT ;  /* 0x000000ff1400720c */ /* 0x000fe20003fc5270 */
[----:B------:R-:W-:Y:S01]  /*b0b0*/  IMAD.MOV.U32 R6, RZ, RZ, R16 ;  /* 0x000000ffff067224 */ /* 0x000fe200078e0010 */
[----:B------:R-:W-:Y:S01]  /*b0c0*/  @P0 IADD3 R6, P4, PT, R16, 0x10, RZ ;  /* 0x0000001010060810 */ /* 0x000fe20007f9e0ff */
[----:B------:R-:W-:Y:S01]  /*b0d0*/  IMAD.MOV.U32 R4, RZ, RZ, R30 ;  /* 0x000000ffff047224 */ /* 0x000fe200078e001e */
[----:B------:R-:W-:Y:S01]  /*b0e0*/  @P0 IADD3 R4, P5, PT, R30, 0x10, RZ ;  /* 0x000000101e040810 */ /* 0x000fe20007fbe0ff */
[----:B--2---:R-:W-:Y:S04]  /*b0f0*/  @P0 STG.E desc[UR8][R30.64+0x8], R7 ;  /* 0x000008071e000986 */ /* 0x004fe8000c101908 */
[----:B------:R1:W2:Y:S01]  /*b100*/  @P0 LDG.E R11, desc[UR8][R16.64+0xc] ;  /* 0x00000c08100b0981 */ /* 0x0002a2000c1e1900 */
[----:B------:R-:W-:-:S02]  /*b110*/  IMAD.MOV.U32 R13, RZ, RZ, R17 ;  /* 0x000000ffff0d7224 */ /* 0x000fc400078e0011 */
[----:B0-----:R-:W-:Y:S02]  /*b120*/  IMAD.MOV.U32 R5, RZ, RZ, R31 ;  /* 0x000000ffff057224 */ /* 0x001fe400078e001f */
[----:B------:R-:W-:Y:S02]  /*b130*/  @P0 IMAD.X R13, RZ, RZ, R17, P4 ;  /* 0x000000ffff0d0224 */ /* 0x000fe400020e0611 */
[----:B------:R-:W-:Y:S02]  /*b140*/  @P0 IMAD.X R5, RZ, RZ, R31, P5 ;  /* 0x000000ffff050224 */ /* 0x000fe400028e061f */
[----:B-1----:R-:W-:Y:S02]  /*b150*/  @P0 IMAD.MOV.U32 R16, RZ, RZ, R6 ;  /* 0x000000ffff100224 */ /* 0x002fe400078e0006 */
[----:B------:R-:W-:Y:S01]  /*b160*/  @P0 IMAD.MOV.U32 R17, RZ, RZ, R13 ;  /* 0x000000ffff110224 */ /* 0x000fe200078e000d */
[----:B--2---:R0:W-:Y:S02]  /*b170*/  @P0 STG.E desc[UR8][R30.64+0xc], R11 ;  /* 0x00000c0b1e000986 */ /* 0x0041e4000c101908 */
[----:B0-----:R-:W-:-:S02]  /*b180*/  @P0 IMAD.MOV.U32 R30, RZ, RZ, R4 ;  /* 0x000000ffff1e0224 */ /* 0x001fc400078e0004 */
[----:B------:R-:W-:Y:S01]  /*b190*/  @P0 IMAD.MOV.U32 R31, RZ, RZ, R5 ;  /* 0x000000ffff1f0224 */ /* 0x000fe200078e0005 */
[----:B------:R-:W-:Y:S06]  /*b1a0*/  @!P6 BRA `(.L_x_160) ;  /* 0x000000000068e947 */ /* 0x000fec0003800000 */
[----:B------:R-:W-:-:S05]  /*b1b0*/  IMAD.MOV.U32 R7, RZ, RZ, R13 ;  /* 0x000000ffff077224 */ /* 0x000fca00078e000d */
[----:B------:R-:W2:Y:S01]  /*b1c0*/  LDG.E R3, desc[UR8][R6.64] ;  /* 0x0000000806037981 */ /* 0x000ea2000c1e1900 */
[----:B------:R-:W-:Y:S02]  /*b1d0*/  ISETP.NE.AND P6, PT, R20, 0x1, PT ;  /* 0x000000011400780c */ /* 0x000fe40003fc5270 */
[----:B------:R-:W-:Y:S02]  /*b1e0*/  IADD3 R16, P4, PT, R6, 0x4, RZ ;  /* 0x0000000406107810 */ /* 0x000fe40007f9e0ff */
[----:B------:R-:W-:-:S03]  /*b1f0*/  IADD3 R30, P5, PT, R4, 0x4, RZ ;  /* 0x00000004041e7810 */ /* 0x000fc60007fbe0ff */
[----:B------:R-:W-:Y:S02]  /*b200*/  IMAD.X R17, RZ, RZ, R13, P4 ;  /* 0x000000ffff117224 */ /* 0x000fe400020e060d */
[----:B------:R-:W-:Y:S01]  /*b210*/  IMAD.X R31, RZ, RZ, R5, P5 ;  /* 0x000000ffff1f7224 */ /* 0x000fe200028e0605 */
[----:B--2---:R3:W-:Y:S03]  /*b220*/  STG.E desc[UR8][R4.64], R3 ;  /* 0x0000000304007986 */ /* 0x0047e6000c101908 */
[----:B------:R-:W-:Y:S05]  /*b230*/  @!P6 BRA `(.L_x_160) ;  /* 0x000000000044e947 */ /* 0x000fea0003800000 */
[----:B---3--:R-:W2:Y:S01]  /*b240*/  LDG.E R3, desc[UR8][R6.64+0x4] ;  /* 0x0000040806037981 */ /* 0x008ea2000c1e1900 */
[----:B------:R-:W-:-:S03]  /*b250*/  ISETP.NE.AND P4, PT, R20, 0x2, PT ;  /* 0x000000021400780c */ /* 0x000fc60003f85270 */
[----:B--2---:R4:W-:Y:S10]  /*b260*/  STG.E desc[UR8][R4.64+0x4], R3 ;  /* 0x0000040304007986 */ /* 0x0049f4000c101908 */
[----:B------:R-:W2:Y:S01]  /*b270*/  @P4 LDG.E R11, desc[UR8][R6.64+0x8] ;  /* 0x00000808060b4981 */ /* 0x000ea2000c1e1900 */
[----:B------:R-:W-:-:S02]  /*b280*/  IADD3 R16, P6, PT, R6, 0x8, RZ ;  /* 0x0000000806107810 */ /* 0x000fc40007fde0ff */
[----:B------:R-:W-:-:S03]  /*b290*/  @P4 IADD3 R15, P5, PT, R6, 0xc, RZ ;  /* 0x0000000c060f4810 */ /* 0x000fc60007fbe0ff */
[--C-:B------:R-:W-:Y:S01]  /*b2a0*/  IMAD.X R17, RZ, RZ, R13.reuse, P6 ;  /* 0x000000ffff117224 */ /* 0x100fe200030e060d */
[C---:B------:R-:W-:Y:S01]  /*b2b0*/  IADD3 R30, P6, PT, R4.reuse, 0x8, RZ ;  /* 0x00000008041e7810 */ /* 0x040fe20007fde0ff */
[----:B------:R-:W-:Y:S01]  /*b2c0*/  @P4 IMAD.X R24, RZ, RZ, R13, P5 ;  /* 0x000000ffff184224 */ /* 0x000fe200028e060d */
[----:B------:R-:W-:Y:S01]  /*b2d0*/  @P4 IADD3 R13, P5, PT, R4, 0xc, RZ ;  /* 0x0000000c040d4810 */ /* 0x000fe20007fbe0ff */
[----:B------:R-:W-:Y:S02]  /*b2e0*/  @P4 IMAD.MOV.U32 R16, RZ, RZ, R15 ;  /* 0x000000ffff104224 */ /* 0x000fe400078e000f */
[--C-:B------:R-:W-:Y:S02]  /*b2f0*/  IMAD.X R31, RZ, RZ, R5.reuse, P6 ;  /* 0x000000ffff1f7224 */ /* 0x100fe400030e0605 */
[----:B------:R-:W-:Y:S02]  /*b300*/  @P4 IMAD.X R22, RZ, RZ, R5, P5 ;  /* 0x000000ffff164224 */ /* 0x000fe400028e0605 */
[----:B------:R-:W-:-:S02]  /*b310*/  @P4 IMAD.MOV.U32 R17, RZ, RZ, R24 ;  /* 0x000000ffff114224 */ /* 0x000fc400078e0018 */
[----:B------:R-:W-:Y:S02]  /*b320*/  @P4 IMAD.MOV.U32 R30, RZ, RZ, R13 ;  /* 0x000000ffff1e4224 */ /* 0x000fe400078e000d */
[----:B------:R-:W-:Y:S01]  /*b330*/  @P4 IMAD.MOV.U32 R31, RZ, RZ, R22 ;  /* 0x000000ffff1f4224 */ /* 0x000fe200078e0016 */
[----:B--2---:R4:W-:Y:S06]  /*b340*/  @P4 STG.E desc[UR8][R4.64+0x8], R11 ;  /* 0x0000080b04004986 */ /* 0x0049ec000c101908 */
.L_x_160:
[----:B------:R-:W-:Y:S05]  /*b350*/  BRA.U UP1, `(.L_x_162) ;  /* 0xfffffff101dc7547 */ /* 0x000fea000b83ffff */
[----:B------:R-:W-:Y:S05]  /*b360*/  BRA.U UP0, `(.L_x_163) ;  /* 0xfffffff100c87547 */ /* 0x000fea000b83ffff */
[----:B---34-:R-:W3:Y:S01]  /*b370*/  LDC R3, c[0x0][0x390] ;  /* 0x0000e400ff037b82 */ /* 0x018ee20000000800 */
[----:B------:R-:W-:-:S06]  /*b380*/  UIADD3 UR4, UPT, UPT, UR4, 0x1, URZ ;  /* 0x0000000104047890 */ /* 0x000fcc000fffe0ff */
[----:B---3--:R-:W-:-:S13]  /*b390*/  ISETP.NE.AND P4, PT, R3, UR4, PT ;  /* 0x0000000403007c0c */ /* 0x008fda000bf85270 */
[----:B------:R-:W-:Y:S05]  /*b3a0*/  @!P4 EXIT ;  /* 0x000000000000c94d */ /* 0x000fea0003800000 */
[----:B------:R-:W-:Y:S05]  /*b3b0*/  BRA `(.L_x_164) ;  /* 0xfffffff000b07947 */ /* 0x000fea000383ffff */
.L_x_1:
[----:B------:R-:W-:-:S13]  /*b3c0*/  ISETP.GE.AND P0, PT, R19, 0x1, PT ;  /* 0x000000011300780c */ /* 0x000fda0003f06270 */
[----:B------:R-:W-:Y:S05]  /*b3d0*/  @!P0 BRA `(.L_x_165) ;  /* 0x0000004c008c8947 */ /* 0x000fea0003800000 */
[----:B------:R-:W-:-:S13]  /*b3e0*/  ISETP.GE.AND P0, PT, R25, 0x1, PT ;  /* 0x000000011900780c */ /* 0x000fda0003f06270 */
[----:B------:R-:W-:Y:S05]  /*b3f0*/  @!P0 BRA `(.L_x_166) ;  /* 0x0000002800ec8947 */ /* 0x000fea0003800000 */
[----:B------:R-:W-:Y:S01]  /*b400*/  ISETP.GE.AND P0, PT, R27, 0x1, PT ;  /* 0x000000011b00780c */ /* 0x000fe20003f06270 */
[----:B------:R-:W-:Y:S01]  /*b410*/  VIADD R5, R19, 0xffffffff ;  /* 0xffffffff13057836 */ /* 0x000fe20000000000 */
[----:B------:R-:W-:-:S11]  /*b420*/  IADD3 R6, PT, PT, R2, -0x1, RZ ;  /* 0xffffffff02067810 */ /* 0x000fd60007ffe0ff */
        /* <DEDUP_REMOVED lines=18> */
.L_x_189:
[----:B------:R-:W1:Y:S01]  /*b550*/  LDCU UR5, c[0x0][0x39c] ;  /* 0x00007380ff0577ac */ /* 0x000e620008000800 */
[----:B------:R-:W-:Y:S02]  /*b560*/  VIADD R24, R12, 0xffffffff ;  /* 0xffffffff0c187836 */ /* 0x000fe40000000000 */
[----:B------:R-:W-:Y:S01]  /*b570*/  VIADD R26, R11, 0xffffffff ;  /* 0xffffffff0b1a7836 */ /* 0x000fe20000000000 */
[----:B------:R-:W1:Y:S01]  /*b580*/  LDCU.128 UR12, c[0x0][0x3a0] ;  /* 0x00007400ff0c77ac */ /* 0x000e620008000c00 */
[----:B------:R-:W-:Y:S01]  /*b590*/  VIADD R15, R4, 0xffffffff ;  /* 0xffffffff040f7836 */ /* 0x000fe20000000000 */
[----:B------:R-:W-:Y:S01]  /*b5a0*/  ISETP.GE.U32.AND P0, PT, R24, 0x7, PT ;  /* 0x000000071800780c */ /* 0x000fe20003f06070 */
[----:B------:R-:W-:Y:S01]  /*b5b0*/  VIADD R23, R22, 0xffffffff ;  /* 0xffffffff16177836 */ /* 0x000fe20000000000 */
[----:B------:R-:W-:Y:S01]  /*b5c0*/  ISETP.GE.U32.AND P1, PT, R26, 0x3, PT ;  /* 0x000000031a00780c */ /* 0x000fe20003f26070 */
[----:B0-----:R-:W-:Y:S01]  /*b5d0*/  VIADD R20, R3, 0xffffffff ;  /* 0xffffffff03147836 */ /* 0x001fe20000000000 */
[----:B------:R-:W-:-:S02]  /*b5e0*/  P2R R14, PR, RZ, 0x1 ;  /* 0x00000001ff0e7803 */ /* 0x000fc40000000000 */
[----:B------:R-:W-:Y:S01]  /*b5f0*/  P2R R14, PR, RZ, 0x2 ;  /* 0x00000002ff0e7803 */ /* 0x000fe20000000000 */
[----:B------:R-:W-:Y:S01]  /*b600*/  VIADD R14, R7, 0xffffffff ;  /* 0xffffffff070e7836 */ /* 0x000fe20000000000 */
[----:B------:R-:W-:Y:S01]  /*b610*/  ISETP.GE.U32.AND P0, PT, R15, 0x7, PT ;  /* 0x000000070f00780c */ /* 0x000fe20003f06070 */
[----:B------:R-:W-:Y:S01]  /*b620*/  VIADD R15, R8, 0xffffffff ;  /* 0xffffffff080f7836 */ /* 0x000fe20000000000 */
[----:B------:R-:W-:Y:S02]  /*b630*/  ISETP.GE.U32.AND P5, PT, R23, 0x7, PT ;  /* 0x000000071700780c */ /* 0x000fe40003fa6070 */
[----:B------:R-:W-:Y:S01]  /*b640*/  ISETP.GE.U32.AND P3, PT, R14, 0x3, PT ;  /* 0x000000030e00780c */ /* 0x000fe20003f66070 */
[----:B------:R-:W-:Y:S01]  /*b650*/  VIADD R14, R18, 0xffffffff ;  /* 0xffffffff120e7836 */ /* 0x000fe20000000000 */
[----:B------:R-:W-:Y:S01]  /*b660*/  ISETP.GE.U32.AND P1, PT, R20, 0x3, PT ;  /* 0x000000031400780c */ /* 0x000fe20003f26070 */
[----:B-1----:R-:W-:Y:S01]  /*b670*/  UIADD3 UR5, UPT, UPT, UR13, UR12, UR5 ;  /* 0x0000000c0d057290 */ /* 0x002fe2000fffe005 */
[----:B------:R-:W-:-:S02]  /*b680*/  ISETP.GE.U32.AND P2, PT, R15, 0x7, PT ;  /* 0x000000070f00780c */ /* 0x000fc40003f46070 */
[----:B------:R-:W-:Y:S01]  /*b690*/  ISETP.GE.U32.AND P4, PT, R14, 0x3, PT ;  /* 0x000000030e00780c */ /* 0x000fe20003f86070 */
[----:B------:R-:W-:Y:S01]  /*b6a0*/  UIMAD UR14, UR5, UR14, URZ ;  /* 0x0000000e050e72a4 */ /* 0x000fe2000f8e02ff */
[----:B------:R-:W-:Y:S01]  /*b6b0*/  P2R R14, PR, RZ, 0x20 ;  /* 0x00000020ff0e7803 */ /* 0x000fe20000000000 */
[----:B------:R-:W-:Y:S02]  /*b6c0*/  UIMAD UR15, UR5, UR15, URZ ;  /* 0x0000000f050f72a4 */ /* 0x000fe4000f8e02ff */
[----:B------:R-:W-:Y:S02]  /*b6d0*/  UIADD3 UR14, UPT, UPT, UR14, -0x1, URZ ;  /* 0xffffffff0e0e7890 */ /* 0x000fe4000fffe0ff */
[----:B------:R-:W-:Y:S01]  /*b6e0*/  UIADD3 UR15, UPT, UPT, UR15, -0x1, URZ ;  /* 0xffffffff0f0f7890 */ /* 0x000fe2000fffe0ff */
[----:B------:R-:W-:Y:S01]  /*b6f0*/  UMOV UR5, URZ ;  /* 0x000000ff00057c82 */ /* 0x000fe20008000000 */
[----:B------:R-:W-:Y:S02]  /*b700*/  UISETP.GE.U32.AND UP2, UPT, UR14, 0xf, UPT ;  /* 0x0000000f0e00788c */ /* 0x000fe4000bf46070 */
[----:B------:R-:W-:-:S11]  /*b710*/  UISETP.GE.U32.AND UP3, UPT, UR15, 0xf, UPT ;  /* 0x0000000f0f00788c */ /* 0x000fd6000bf66070 */
.L_x_188:
[----:B-1----:R-:W1:Y:S01]  /*b720*/  LDCU UR6, c[0x0][0x394] ;  /* 0x00007280ff0677ac */ /* 0x002e620008000800 */
[----:B0-----:R-:W-:Y:S01]  /*b730*/  IMAD.MOV.U32 R21, RZ, RZ, RZ ;  /* 0x000000ffff157224 */ /* 0x001fe200078e00ff */
[----:B------:R-:W-:-:S04]  /*b740*/  UIADD3 UR5, UPT, UPT, UR5, 0x1, URZ ;  /* 0x0000000105057890 */ /* 0x000fc8000fffe0ff */
[----:B-1----:R-:W-:Y:S01]  /*b750*/  UISETP.NE.AND UP0, UPT, UR5, UR6, UPT ;  /* 0x000000060500728c */ /* 0x002fe2000bf05270 */
[----:B--234-:R-:W-:Y:S10]  /*b760*/  BRA.U !UP2, `(.L_x_168) ;  /* 0x000000010a5c7547 */ /* 0x01cff4000b800000 */
[----:B------:R-:W1:Y:S01]  /*b770*/  LDC R29, c[0x0][0x3b0] ;  /* 0x0000ec00ff1d7b82 */ /* 0x000e620000000800 */
[----:B------:R-:W-:-:S07]  /*b780*/  IMAD.MOV.U32 R21, RZ, RZ, RZ ;  /* 0x000000ffff157224 */ /* 0x000fce00078e00ff */
.L_x_169:
        /* <DEDUP_REMOVED lines=21> */
.L_x_168:
        /* <DEDUP_REMOVED lines=15> */
.L_x_171:
        /* <DEDUP_REMOVED lines=11> */
.L_x_172:
        /* <DEDUP_REMOVED lines=10> */
.L_x_170:
[----:B------:R-:W-:-:S05]  /*bb20*/  UMOV UR6, URZ ;  /* 0x000000ff00067c82 */ /* 0x000fca0008000000 */
.L_x_182:
[----:B------:R-:W5:Y:S01]  /*bb30*/  LDCU UR7, c[0x0][0x398] ;  /* 0x00007300ff0777ac */ /* 0x000f620008000800 */
[----:B------:R-:W-:Y:S01]  /*bb40*/  ISETP.GE.U32.AND P5, PT, R6, 0xf, PT ;  /* 0x0000000f0600780c */ /* 0x000fe20003fa6070 */
[----:B------:R-:W-:-:S04]  /*bb50*/  UIADD3 UR6, UPT, UPT, UR6, 0x1, URZ ;  /* 0x0000000106067890 */ /* 0x000fc8000fffe0ff */
[----:B-----5:R-:W-:-:S08]  /*bb60*/  UISETP.NE.AND UP1, UPT, UR6, UR7, UPT ;  /* 0x000000070600728c */ /* 0x020fd0000bf25270 */
[----:B0-----:R-:W-:Y:S05]  /*bb70*/  @!P5 BRA `(.L_x_173) ;  /* 0x0000000000b0d947 */ /* 0x001fea0003800000 */
[----:B------:R-:W-:-:S05]  /*bb80*/  UMOV UR7, URZ ;  /* 0x000000ff00077c82 */ /* 0x000fca0008000000 */
.L_x_174:
        /* <DEDUP_REMOVED lines=43> */
.L_x_173:
        /* <DEDUP_REMOVED lines=25> */
[----:B0-----:R-:W-:Y:S01]  /*bfd0*/  IMAD.MOV.U32 R30, RZ, RZ, R28 ;  /* 0x000000ffff1e7224 */ /* 0x001fe200078e001c */
[----:B------:R-:W-:-:S07]  /*bfe0*/  MOV R31, R32 ;  /* 0x00000020001f7202 */ /* 0x000fce0000000f00 */
.L_x_176:
        /* <DEDUP_REMOVED lines=50> */
.L_x_175:
[----:B------:R-:W-:-:S13]  /*c310*/  ISETP.GE.U32.AND P5, PT, R5, 0xf, PT ;  /* 0x0000000f0500780c */ /* 0x000fda0003fa6070 */
[----:B------:R-:W-:Y:S05]  /*c320*/  @!P5 BRA `(.L_x_177) ;  /* 0x000000000064d947 */ /* 0x000fea0003800000 */
[----:B-1234-:R-:W1:Y:S01]  /*c330*/  LDC R15, c[0x0][0x3b0] ;  /* 0x0000ec00ff0f7b82 */ /* 0x01ee620000000800 */
[----:B------:R-:W-:-:S05]  /*c340*/  UMOV UR7, URZ ;  /* 0x000000ff00077c82 */ /* 0x000fca0008000000 */
.L_x_178:
        /* <DEDUP_REMOVED lines=23> */
.L_x_177:
        /* <DEDUP_REMOVED lines=14> */
[----:B0-----:R-:W-:Y:S01]  /*c5a0*/  IMAD.MOV.U32 R30, RZ, RZ, R14 ;  /* 0x000000ffff1e7224 */ /* 0x001fe200078e000e */
[----:B------:R-:W-:-:S07]  /*c5b0*/  MOV R31, R21 ;  /* 0x00000015001f7202 */ /* 0x000fce0000000f00 */
.L_x_180:
        /* <DEDUP_REMOVED lines=14> */
.L_x_181:
        /* <DEDUP_REMOVED lines=17> */
.L_x_179:
[----:B------:R-:W-:Y:S05]  /*c7b0*/  BRA.U UP1, `(.L_x_182) ;  /* 0xfffffff101dc7547 */ /* 0x000fea000b83ffff */
[----:B------:R-:W-:Y:S05]  /*c7c0*/  BRA.U !UP3, `(.L_x_183) ;  /* 0x000000010b647547 */ /* 0x000fea000b800000 */
[----:B-1234-:R-:W1:Y:S01]  /*c7d0*/  LDC R15, c[0x0][0x3b0] ;  /* 0x0000ec00ff0f7b82 */ /* 0x01ee620000000800 */
[----:B------:R-:W-:-:S05]  /*c7e0*/  UMOV UR6, URZ ;  /* 0x000000ff00067c82 */ /* 0x000fca0008000000 */
.L_x_184:
        /* <DEDUP_REMOVED lines=23> */
.L_x_183:
        /* <DEDUP_REMOVED lines=17> */
.L_x_186:
        /* <DEDUP_REMOVED lines=14> */
.L_x_187:
        /* <DEDUP_REMOVED lines=17> */
.L_x_185:
[----:B------:R-:W-:Y:S05]  /*cc60*/  BRA.U UP0, `(.L_x_188) ;  /* 0xffffffe900ac7547 */ /* 0x000fea000b83ffff */
[----:B-1234-:R-:W1:Y:S01]  /*cc70*/  LDC R14, c[0x0][0x390] ;  /* 0x0000e400ff0e7b82 */ /* 0x01ee620000000800 */
[----:B------:R-:W-:-:S06]  /*cc80*/  UIADD3 UR4, UPT, UPT, UR4, 0x1, URZ ;  /* 0x0000000104047890 */ /* 0x000fcc000fffe0ff */
[----:B-1----:R-:W-:-:S13]  /*cc90*/  ISETP.NE.AND P0, PT, R14, UR4, PT ;  /* 0x000000040e007c0c */ /* 0x002fda000bf05270 */
[----:B------:R-:W-:Y:S05]  /*cca0*/  @!P0 EXIT ;  /* 0x000000000000894d */ /* 0x000fea0003800000 */
[----:B------:R-:W-:Y:S05]  /*ccb0*/  BRA `(.L_x_189) ;  /* 0xffffffe800247947 */ /* 0x000fea000383ffff */
.L_x_167:
[C---:B------:R-:W-:Y:S01]  /*ccc0*/  LOP3.LUT R15, R25.reuse, 0xf, RZ, 0xc0, !PT ;  /* 0x0000000f190f7812 */ /* 0x040fe200078ec0ff */
[----:B------:R-:W-:Y:S01]  /*ccd0*/  UMOV UR4, URZ ;  /* 0x000000ff00047c82 */ /* 0x000fe20008000000 */
[C---:B------:R-:W-:Y:S02]  /*cce0*/  LOP3.LUT R14, R25.reuse, 0x7, RZ, 0xc0, !PT ;  /* 0x00000007190e7812 */ /* 0x040fe400078ec0ff */
[----:B------:R-:W-:Y:S01]  /*ccf0*/  IADD3 R18, PT, PT, R25, -0x1, RZ ;  /* 0xffffffff19127810 */ /* 0x000fe20007ffe0ff */
        /* <DEDUP_REMOVED lines=9> */
[----:B------:R-:W-:Y:S01]  /*cd90*/  ISETP.GE.U32.AND P0, PT, R0, 0x3, PT ;  /* 0x000000030000780c */ /* 0x000fe20003f06070 */
[----:B------:R-:W-:Y:S01]  /*cda0*/  VIADD R7, R10, 0xffffffff ;  /* 0xffffffff0a077836 */ /* 0x000fe20000000000 */
[----:B------:R-:W-:Y:S01]  /*cdb0*/  P2R R0, PR, RZ, 0x4 ;  /* 0x00000004ff007803 */ /* 0x000fe20000000000 */
[----:B------:R-:W-:Y:S01]  /*cdc0*/  VIADD R3, R12, 0xffffffff ;  /* 0xffffffff0c037836 */ /* 0x000fe20000000000 */
[----:B------:R-:W-:Y:S01]  /*cdd0*/  P2R R0, PR, RZ, 0x2 ;  /* 0x00000002ff007803 */ /* 0x000fe20000000000 */
[----:B------:R-:W-:Y:S01]  /*cde0*/  VIADD R0, R13, 0xffffffff ;  /* 0xffffffff0d007836 */ /* 0x000fe20000000000 */
[----:B------:R-:W-:-:S02]  /*cdf0*/  ISETP.GE.U32.AND P3, PT, R4, 0x7, PT ;  /* 0x000000070400780c */ /* 0x000fc40003f66070 */
[----:B------:R-:W-:Y:S02]  /*ce00*/  ISETP.GE.U32.AND P4, PT, R7, 0x3, PT ;  /* 0x000000030700780c */ /* 0x000fe40003f86070 */
[----:B------:R-:W-:Y:S02]  /*ce10*/  ISETP.GE.U32.AND P1, PT, R0, 0x7, PT ;  /* 0x000000070000780c */ /* 0x000fe40003f26070 */
[----:B------:R-:W-:Y:S02]  /*ce20*/  LOP3.LUT R21, R19, 0x7ffffff0, RZ, 0xc0, !PT ;  /* 0x7ffffff013157812 */ /* 0x000fe400078ec0ff */
[----:B------:R-:W-:Y:S02]  /*ce30*/  LOP3.LUT R4, R25, 0x7ffffff0, RZ, 0xc0, !PT ;  /* 0x7ffffff019047812 */ /* 0x000fe400078ec0ff */
[----:B------:R-:W-:Y:S02]  /*ce40*/  ISETP.GE.U32.AND P2, PT, R3, 0x3, PT ;  /* 0x000000030300780c */ /* 0x000fe40003f46070 */
[----:B------:R-:W-:-:S02]  /*ce50*/  LOP3.LUT R7, R2, 0x3, RZ, 0xc0, !PT ;  /* 0x0000000302077812 */ /* 0x000fc400078ec0ff */
[----:B------:R-:W-:Y:S02]  /*ce60*/  LOP3.LUT R0, R2, 0x7ffffff0, RZ, 0xc0, !PT ;  /* 0x7ffffff002007812 */ /* 0x000fe400078ec0ff */
[----:B------:R-:W-:Y:S02]  /*ce70*/  LOP3.LUT R19, R19, 0x3, RZ, 0xc0, !PT ;  /* 0x0000000313137812 */ /* 0x000fe400078ec0ff */
[----:B------:R-:W-:-:S07]  /*ce80*/  LOP3.LUT R25, R25, 0x3, RZ, 0xc0, !PT ;  /* 0x0000000319197812 */ /* 0x000fce00078ec0ff */
.L_x_206:
[----:B------:R-:W-:-:S05]  /*ce90*/  UMOV UR5, URZ ;  /* 0x000000ff00057c82 */ /* 0x000fca0008000000 */
.L_x_205:
        /* <DEDUP_REMOVED lines=8> */
.L_x_191:
        /* <DEDUP_REMOVED lines=21> */
.L_x_190:
        /* <DEDUP_REMOVED lines=15> */
.L_x_193:
        /* <DEDUP_REMOVED lines=10> */
.L_x_194:
        /* <DEDUP_REMOVED lines=10> */
.L_x_192:
[----:B------:R-:W-:-:S05]  /*d2a0*/  UMOV UR6, URZ ;  /* 0x000000ff00067c82 */ /* 0x000fca0008000000 */
.L_x_204:
[----:B------:R-:W5:Y:S01]  /*d2b0*/  LDCU UR7, c[0x0][0x398] ;  /* 0x00007300ff0777ac */ /* 0x000f620008000800 */
[----:B------:R-:W-:Y:S01]  /*d2c0*/  ISETP.GE.U32.AND P5, PT, R6, 0xf, PT ;  /* 0x0000000f0600780c */ /* 0x000fe20003fa6070 */
[----:B------:R-:W-:-:S04]  /*d2d0*/  UIADD3 UR6, UPT, UPT, UR6, 0x1, URZ ;  /* 0x0000000106067890 */ /* 0x000fc8000fffe0ff */
[----:B-----5:R-:W-:-:S08]  /*d2e0*/  UISETP.NE.AND UP1, UPT, UR6, UR7, UPT ;  /* 0x000000070600728c */ /* 0x020fd0000bf25270 */
[----:B0-----:R-:W-:Y:S05]  /*d2f0*/  @!P5 BRA `(.L_x_195) ;  /* 0x0000000000b0d947 */ /* 0x001fea0003800000 */
[----:B------:R-:W-:-:S05]  /*d300*/  UMOV UR7, URZ ;  /* 0x000000ff00077c82 */ /* 0x000fca0008000000 */
.L_x_196:
        /* <DEDUP_REMOVED lines=43> */
.L_x_195:
        /* <DEDUP_REMOVED lines=27> */
.L_x_198:
[----:B------:R-:W-:-:S13]  /*d770*/  ISETP.NE.AND P5, PT, R12, RZ, PT ;  /* 0x000000ff0c00720c */ /* 0x000fda0003fa5270 */
[----:B------:R-:W-:Y:S05]  /*d780*/  @!P5 BRA `(.L_x_197) ;  /* 0x0000000000c4d947 */ /* 0x000fea0003800000 */
[----:B01234-:R-:W2:Y:S01]  /*d790*/  @P2 LDG.E R23, desc[UR8][R16.64] ;  /* 0x0000000810172981 */ /* 0x01fea2000c1e1900 */
[----:B------:R-:W-:Y:S01]  /*d7a0*/  IMAD.MOV.U32 R2, RZ, RZ, R16 ;  /* 0x000000ffff027224 */ /* 0x000fe200078e0010 */
[----:B------:R-:W-:Y:S01]  /*d7b0*/  @P2 IADD3 R2, P5, PT, R16, 0x10, RZ ;  /* 0x0000001010022810 */ /* 0x000fe20007fbe0ff */
[----:B------:R-:W-:Y:S02]  /*d7c0*/  IMAD.MOV.U32 R3, RZ, RZ, R17 ;  /* 0x000000ffff037224 */ /* 0x000fe400078e0011 */
[----:B------:R-:W-:Y:S01]  /*d7d0*/  IMAD.MOV.U32 R8, RZ, RZ, R30 ;  /* 0x000000ffff087224 */ /* 0x000fe200078e001e */
[----:B------:R-:W-:Y:S01]  /*d7e0*/  @P2 IADD3.X R3, PT, PT, RZ, R17, RZ, P5, !PT ;  /* 0x00000011ff032210 */ /* 0x000fe20002ffe4ff */
[----:B------:R-:W-:Y:S01]  /*d7f0*/  IMAD.MOV.U32 R9, RZ, RZ, R31 ;  /* 0x000000ffff097224 */ /* 0x000fe200078e001f */
[----:B------:R-:W-:-:S05]  /*d800*/  @P2 IADD3 R8, P5, PT, R30, 0x10, RZ ;  /* 0x000000101e082810 */ /* 0x000fca0007fbe0ff */
        /* <DEDUP_REMOVED lines=41> */
.L_x_197:
[----:B------:R-:W-:-:S13]  /*daa0*/  ISETP.GE.U32.AND P5, PT, R5, 0xf, PT ;  /* 0x0000000f0500780c */ /* 0x000fda0003fa6070 */
[----:B------:R-:W-:Y:S05]  /*dab0*/  @!P5 BRA `(.L_x_199) ;  /* 0x000000000064d947 */ /* 0x000fea0003800000 */
[----:B-1234-:R-:W1:Y:S01]  /*dac0*/  LDC R3, c[0x0][0x3b0] ;  /* 0x0000ec00ff037b82 */ /* 0x01ee620000000800 */
[----:B------:R-:W-:-:S05]  /*dad0*/  UMOV UR7, URZ ;  /* 0x000000ff00077c82 */ /* 0x000fca0008000000 */
.L_x_200:
        /* <DEDUP_REMOVED lines=23> */
.L_x_199:
        /* <DEDUP_REMOVED lines=16> */
.L_x_202:
        /* <DEDUP_REMOVED lines=14> */
.L_x_203:
[----:B------:R-:W-:-:S13]  /*de30*/  ISETP.NE.AND P5, PT, R19, RZ, PT ;  /* 0x000000ff1300720c */ /* 0x000fda0003fa5270 */
[----:B------:R-:W-:Y:S05]  /*de40*/  @!P5 BRA `(.L_x_201) ;  /* 0x00000000003cd947 */ /* 0x000fea0003800000 */
[----:B0-----:R-:W0:Y:S01]  /*de50*/  LDC R23, c[0x0][0x3b0] ;  /* 0x0000ec00ff177b82 */ /* 0x001e220000000800 */
        /* <DEDUP_REMOVED lines=14> */
.L_x_201:
[----:B------:R-:W-:Y:S05]  /*df40*/  BRA.U UP1, `(.L_x_204) ;  /* 0xfffffff101d87547 */ /* 0x000fea000b83ffff */
[----:B------:R-:W-:Y:S05]  /*df50*/  BRA.U UP0, `(.L_x_205) ;  /* 0xffffffed00d07547 */ /* 0x000fea000b83ffff */
[----:B01234-:R-:W0:Y:S01]  /*df60*/  LDC R2, c[0x0][0x390] ;  /* 0x0000e400ff027b82 */ /* 0x01fe220000000800 */
[----:B------:R-:W-:-:S06]  /*df70*/  UIADD3 UR4, UPT, UPT, UR4, 0x1, URZ ;  /* 0x0000000104047890 */ /* 0x000fcc000fffe0ff */
[----:B0-----:R-:W-:-:S13]  /*df80*/  ISETP.NE.AND P5, PT, R2, UR4, PT ;  /* 0x0000000402007c0c */ /* 0x001fda000bfa5270 */
[----:B------:R-:W-:Y:S05]  /*df90*/  @!P5 EXIT ;  /* 0x000000000000d94d */ /* 0x000fea0003800000 */
[----:B------:R-:W-:Y:S05]  /*dfa0*/  BRA `(.L_x_206) ;  /* 0xffffffec00b87947 */ /* 0x000fea000383ffff */
.L_x_166:
        /* <DEDUP_REMOVED lines=24> */
[----:B------:R-:W-:Y:S02]  /*e130*/  P2R R0, PR, RZ, 0x20 ;  /* 0x00000020ff007803 */ /* 0x000fe40000000000 */
[----:B------:R-:W-:Y:S02]  /*e140*/  LOP3.LUT R20, R19, 0x7ffffff0, RZ, 0xc0, !PT ;  /* 0x7ffffff013147812 */ /* 0x000fe400078ec0ff */
[----:B------:R-:W-:Y:S02]  /*e150*/  LOP3.LUT R21, R27, 0x7ffffff0, RZ, 0xc0, !PT ;  /* 0x7ffffff01b157812 */ /* 0x000fe400078ec0ff */
[----:B------:R-:W-:Y:S02]  /*e160*/  ISETP.GE.U32.AND P2, PT, R3, 0x7, PT ;  /* 0x000000070300780c */ /* 0x000fe40003f46070 */
[----:B------:R-:W-:Y:S02]  /*e170*/  ISETP.GE.U32.AND P3, PT, R4, 0x3, PT ;  /* 0x000000030400780c */ /* 0x000fe40003f66070 */
[----:B------:R-:W-:-:S02]  /*e180*/  LOP3.LUT R6, R2, 0x3, RZ, 0xc0, !PT ;  /* 0x0000000302067812 */ /* 0x000fc400078ec0ff */
[----:B------:R-:W-:Y:S02]  /*e190*/  LOP3.LUT R0, R2, 0x7ffffff0, RZ, 0xc0, !PT ;  /* 0x7ffffff002007812 */ /* 0x000fe400078ec0ff */
[----:B------:R-:W-:Y:S02]  /*e1a0*/  LOP3.LUT R19, R19, 0x3, RZ, 0xc0, !PT ;  /* 0x0000000313137812 */ /* 0x000fe400078ec0ff */
[----:B------:R-:W-:-:S07]  /*e1b0*/  LOP3.LUT R27, R27, 0x3, RZ, 0xc0, !PT ;  /* 0x000000031b1b7812 */ /* 0x000fce00078ec0ff */
.L_x_224:
[----:B------:R-:W-:-:S05]  /*e1c0*/  UMOV UR5, URZ ;  /* 0x000000ff00057c82 */ /* 0x000fca0008000000 */
.L_x_223:
[----:B-1----:R-:W1:Y:S01]  /*e1d0*/  LDCU UR6, c[0x0][0x394] ;  /* 0x00007280ff0677ac */ /* 0x002e620008000800 */
[----:B------:R-:W-:-:S04]  /*e1e0*/  UIADD3 UR5, UPT, UPT, UR5, 0x1, URZ ;  /* 0x0000000105057890 */ /* 0x000fc8000fffe0ff */
[----:B-1----:R-:W-:-:S03]  /*e1f0*/  UISETP.NE.AND UP0, UPT, UR5, UR6, UPT ;  /* 0x000000060500728c */ /* 0x002fc6000bf05270 */
[----:B--234-:R-:W-:-:S08]  /*e200*/  UMOV UR6, URZ ;  /* 0x000000ff00067c82 */ /* 0x01cfd00008000000 */
.L_x_217:
[----:B-1----:R-:W1:Y:S01]  /*e210*/  LDCU UR7, c[0x0][0x398] ;  /* 0x00007300ff0777ac */ /* 0x002e620008000800 */
[----:B------:R-:W-:Y:S01]  /*e220*/  ISETP.GE.U32.AND P5, PT, R9, 0xf, PT ;  /* 0x0000000f0900780c */ /* 0x000fe20003fa6070 */
[----:B------:R-:W-:-:S04]  /*e230*/  UIADD3 UR6, UPT, UPT, UR6, 0x1, URZ ;  /* 0x0000000106067890 */ /* 0x000fc8000fffe0ff */
[----:B-1----:R-:W-:-:S08]  /*e240*/  UISETP.NE.AND UP1, UPT, UR6, UR7, UPT ;  /* 0x000000070600728c */ /* 0x002fd0000bf25270 */
[----:B--23--:R-:W-:Y:S05]  /*e250*/  @!P5 BRA `(.L_x_208) ;  /* 0x0000000000b0d947 */ /* 0x00cfea0003800000 */
[----:B------:R-:W-:-:S05]  /*e260*/  UMOV UR7, URZ ;  /* 0x000000ff00077c82 */ /* 0x000fca0008000000 */
.L_x_209:
[----:B0-----:R-:W2:Y:S01]  /*e270*/  LDG.E R23, desc[UR8][R16.64] ;  /* 0x0000000810177981 */ /* 0x001ea2000c1e1900 */
        /* <DEDUP_REMOVED lines=42> */
.L_x_208:
[----:B------:R-:W-:-:S13]  /*e520*/  ISETP.NE.AND P5, PT, R14, RZ, PT ;  /* 0x000000ff0e00720c */ /* 0x000fda0003fa5270 */
[----:B------:R-:W-:Y:S05]  /*e530*/  @!P5 BRA `(.L_x_210) ;  /* 0x000000040030d947 */ /* 0x000fea0003800000 */
[----:B------:R-:W-:Y:S05]  /*e540*/  @!P0 BRA `(.L_x_211) ;  /* 0x0000000000608947 */ /* 0x000fea0003800000 */
[----:B0-----:R-:W2:Y:S01]  /*e550*/  LDG.E R3, desc[UR8][R16.64] ;  /* 0x0000000810037981 */ /* 0x001ea2000c1e1900 */
        /* <DEDUP_REMOVED lines=18> */
[----:B0-----:R-:W-:Y:S01]  /*e680*/  IMAD.MOV.U32 R16, RZ, RZ, R2 ;  /* 0x000000ffff107224 */ /* 0x001fe200078e0002 */
[----:B------:R-:W-:Y:S01]  /*e690*/  MOV R17, R35 ;  /* 0x0000002300117202 */ /* 0x000fe20000000f00 */
[----:B--2---:R0:W-:Y:S02]  /*e6a0*/  STG.E desc[UR8][R30.64+0x1c], R5 ;  /* 0x00001c051e007986 */ /* 0x0041e4000c101908 */
[----:B0-----:R-:W-:-:S02]  /*e6b0*/  IMAD.MOV.U32 R30, RZ, RZ, R4 ;  /* 0x000000ffff1e7224 */ /* 0x001fc400078e0004 */
[----:B------:R-:W-:-:S07]  /*e6c0*/  IMAD.MOV.U32 R31, RZ, RZ, R37 ;  /* 0x000000ffff1f7224 */ /* 0x000fce00078e0025 */
.L_x_211:
[----:B------:R-:W-:-:S13]  /*e6d0*/  ISETP.NE.AND P5, PT, R13, RZ, PT ;  /* 0x000000ff0d00720c */ /* 0x000fda0003fa5270 */
[----:B------:R-:W-:Y:S05]  /*e6e0*/  @!P5 BRA `(.L_x_210) ;  /* 0x0000000000c4d947 */ /* 0x000fea0003800000 */
[----:B0-----:R-:W2:Y:S01]  /*e6f0*/  @P1 LDG.E R23, desc[UR8][R16.64] ;  /* 0x0000000810171981 */ /* 0x001ea2000c1e1900 */
        /* <DEDUP_REMOVED lines=48> */
.L_x_210:
[----:B------:R-:W-:-:S13]  /*ea00*/  ISETP.GE.U32.AND P5, PT, R8, 0xf, PT ;  /* 0x0000000f0800780c */ /* 0x000fda0003fa6070 */
[----:B------:R-:W-:Y:S05]  /*ea10*/  @!P5 BRA `(.L_x_212) ;  /* 0x000000000064d947 */ /* 0x000fea0003800000 */
[----:B------:R-:W2:Y:S01]  /*ea20*/  LDC R3, c[0x0][0x3b0] ;  /* 0x0000ec00ff037b82 */ /* 0x000ea20000000800 */
[----:B------:R-:W-:-:S05]  /*ea30*/  UMOV UR7, URZ ;  /* 0x000000ff00077c82 */ /* 0x000fca0008000000 */
.L_x_213:
[----:B------:R-:W-:Y:S01]  /*ea40*/  IADD3 R2, P5, PT, R30, 0x40, RZ ;  /* 0x000000401e027810 */ /* 0x000fe20007fbe0ff */
[----:B------:R-:W-:Y:S01]  /*ea50*/  UIADD3 UR7, UPT, UPT, UR7, 0x10, URZ ;  /* 0x0000001007077890 */ /* 0x000fe2000fffe0ff */
[----:B--2---:R-:W-:Y:S03]  /*ea60*/  STG.E desc[UR8][R30.64], R3 ;  /* 0x000000031e007986 */ /* 0x004fe6000c101908 */
[----:B-1----:R-:W-:Y:S01]  /*ea70*/  IMAD.X R5, RZ, RZ, R31, P5 ;  /* 0x000000ffff057224 */ /* 0x002fe200028e061f */
        /* <DEDUP_REMOVED lines=17> */
[----:B------:R-:W-:Y:S01]  /*eb90*/  MOV R31, R5 ;  /* 0x00000005001f7202 */ /* 0x000fe20000000f00 */
[----:B------:R-:W-:Y:S06]  /*eba0*/  @P5 BRA `(.L_x_213) ;  /* 0xfffffffc00a45947 */ /* 0x000fec000383ffff */
.L_x_212:
[----:B------:R-:W-:-:S13]  /*ebb0*/  ISETP.NE.AND P5, PT, R12, RZ, PT ;  /* 0x000000ff0c00720c */ /* 0x000fda0003fa5270 */
[----:B------:R-:W-:Y:S05]  /*ebc0*/  @!P5 BRA `(.L_x_214) ;  /* 0x0000000000b4d947 */ /* 0x000fea0003800000 */
[----:B------:R-:W-:Y:S05]  /*ebd0*/  @!P2 BRA `(.L_x_215) ;  /* 0x000000000034a947 */ /* 0x000fea0003800000 */
[----:B------:R-:W2:Y:S01]  /*ebe0*/  LDC R3, c[0x0][0x3b0] ;  /* 0x0000ec00ff037b82 */ /* 0x000ea20000000800 */
[----:B------:R-:W-:-:S05]  /*ebf0*/  IADD3 R2, P5, PT, R30, 0x20, RZ ;  /* 0x000000201e027810 */ /* 0x000fca0007fbe0ff */
[----:B-1----:R-:W-:Y:S01]  /*ec00*/  IMAD.X R5, RZ, RZ, R31, P5 ;  /* 0x000000ffff057224 */ /* 0x002fe200028e061f */
[----:B--2---:R-:W-:Y:S04]  /*ec10*/  STG.E desc[UR8][R30.64], R3 ;  /* 0x000000031e007986 */ /* 0x004fe8000c101908 */
        /* <DEDUP_REMOVED lines=9> */
.L_x_215:
[----:B------:R-:W-:-:S13]  /*ecb0*/  ISETP.NE.AND P5, PT, R11, RZ, PT ;  /* 0x000000ff0b00720c */ /* 0x000fda0003fa5270 */
[----:B------:R-:W-:Y:S05]  /*ecc0*/  @!P5 BRA `(.L_x_214) ;  /* 0x000000000074d947 */ /* 0x000fea0003800000 */
[----:B------:R-:W-:Y:S02]  /*ecd0*/  IMAD.MOV.U32 R2, RZ, RZ, R30 ;  /* 0x000000ffff027224 */ /* 0x000fe400078e001e */
[----:B------:R-:W-:Y:S01]  /*ece0*/  IMAD.MOV.U32 R3, RZ, RZ, R31 ;  /* 0x000000ffff037224 */ /* 0x000fe200078e001f */
[----:B------:R-:W-:Y:S06]  /*ecf0*/  @!P3 BRA `(.L_x_216) ;  /* 0x000000000024b947 */ /* 0x000fec0003800000 */
[----:B-1----:R-:W1:Y:S01]  /*ed00*/  LDC R5, c[0x0][0x3b0] ;  /* 0x0000ec00ff057b82 */ /* 0x002e620000000800 */
        /* <DEDUP_REMOVED lines=8> */
.L_x_216:
[----:B------:R-:W-:-:S13]  /*ed90*/  ISETP.NE.AND P5, PT, R19, RZ, PT ;  /* 0x000000ff1300720c */ /* 0x000fda0003fa5270 */
[----:B------:R-:W-:Y:S05]  /*eda0*/  @!P5 BRA `(.L_x_214) ;  /* 0x00000000003cd947 */ /* 0x000fea0003800000 */
[----:B-1----:R-:W1:Y:S01]  /*edb0*/  LDC R23, c[0x0][0x3b0] ;  /* 0x0000ec00ff177b82 */ /* 0x002e620000000800 */
        /* <DEDUP_REMOVED lines=14> */
.L_x_214:
[----:B------:R-:W-:Y:S05]  /*eea0*/  BRA.U UP1, `(.L_x_217) ;  /* 0xfffffff101d87547 */ /* 0x000fea000b83ffff */
[----:B------:R-:W-:-:S13]  /*eeb0*/  ISETP.GE.U32.AND P5, PT, R15, 0xf, PT ;  /* 0x0000000f0f00780c */ /* 0x000fda0003fa6070 */
[----:B------:R-:W-:Y:S05]  /*eec0*/  @!P5 BRA `(.L_x_218) ;  /* 0x000000000064d947 */ /* 0x000fea0003800000 */
[----:B--23--:R-:W2:Y:S01]  /*eed0*/  LDC R3, c[0x0][0x3b0] ;  /* 0x0000ec00ff037b82 */ /* 0x00cea20000000800 */
[----:B------:R-:W-:-:S05]  /*eee0*/  UMOV UR6, URZ ;  /* 0x000000ff00067c82 */ /* 0x000fca0008000000 */
.L_x_219:
        /* <DEDUP_REMOVED lines=23> */
.L_x_218:
[----:B------:R-:W-:-:S13]  /*f060*/  ISETP.NE.AND P5, PT, R10, RZ, PT ;  /* 0x000000ff0a00720c */ /* 0x000fda0003fa5270 */
[----:B------:R-:W-:Y:S05]  /*f070*/  @!P5 BRA `(.L_x_220) ;  /* 0x0000000000b8d947 */ /* 0x000fea0003800000 */
[----:B------:R-:W-:-:S13]  /*f080*/  ISETP.GE.U32.AND P6, PT, R18, 0x7, PT ;  /* 0x000000071200780c */ /* 0x000fda0003fc6070 */
[----:B------:R-:W-:Y:S05]  /*f090*/  @!P6 BRA `(.L_x_221) ;  /* 0x000000000034e947 */ /* 0x000fea0003800000 */
[----:B--23--:R-:W2:Y:S01]  /*f0a0*/  LDC R3, c[0x0][0x3b0] ;  /* 0x0000ec00ff037b82 */ /* 0x00cea20000000800 */
        /* <DEDUP_REMOVED lines=12> */
.L_x_221:
[----:B------:R-:W-:-:S13]  /*f170*/  ISETP.NE.AND P5, PT, R7, RZ, PT ;  /* 0x000000ff0700720c */ /* 0x000fda0003fa5270 */
[----:B------:R-:W-:Y:S05]  /*f180*/  @!P5 BRA `(.L_x_220) ;  /* 0x000000000074d947 */ /* 0x000fea0003800000 */
[----:B--23--:R-:W-:Y:S02]  /*f190*/  IMAD.MOV.U32 R2, RZ, RZ, R30 ;  /* 0x000000ffff027224 */ /* 0x00cfe400078e001e */
        /* <DEDUP_REMOVED lines=11> */
.L_x_222:
        /* <DEDUP_REMOVED lines=17> */
.L_x_220:
[----:B------:R-:W-:Y:S05]  /*f360*/  BRA.U UP0, `(.L_x_223) ;  /* 0xffffffed00987547 */ /* 0x000fea000b83ffff */
[----:B-1234-:R-:W1:Y:S01]  /*f370*/  LDC R2, c[0x0][0x390] ;  /* 0x0000e400ff027b82 */ /* 0x01ee620000000800 */
[----:B------:R-:W-:-:S06]  /*f380*/  UIADD3 UR4, UPT, UPT, UR4, 0x1, URZ ;  /* 0x0000000104047890 */ /* 0x000fcc000fffe0ff */
[----:B-1----:R-:W-:-:S13]  /*f390*/  ISETP.NE.AND P5, PT, R2, UR4, PT ;  /* 0x0000000402007c0c */ /* 0x002fda000bfa5270 */
[----:B------:R-:W-:Y:S05]  /*f3a0*/  @!P5 EXIT ;  /* 0x000000000000d94d */ /* 0x000fea0003800000 */
[----:B------:R-:W-:Y:S05]  /*f3b0*/  BRA `(.L_x_224) ;  /* 0xffffffec00807947 */ /* 0x000fea000383ffff */
.L_x_207:
[C---:B------:R-:W-:Y:S01]  /*f3c0*/  LOP3.LUT R18, R2.reuse, 0xf, RZ, 0xc0, !PT ;  /* 0x0000000f02127812 */ /* 0x040fe200078ec0ff */
[----:B------:R-:W-:Y:S01]  /*f3d0*/  UMOV UR4, URZ ;  /* 0x000000ff00047c82 */ /* 0x000fe20008000000 */
[----:B------:R-:W-:Y:S02]  /*f3e0*/  LOP3.LUT R14, R2, 0x7, RZ, 0xc0, !PT ;  /* 0x00000007020e7812 */ /* 0x000fe400078ec0ff */
[C---:B------:R-:W-:Y:S01]  /*f3f0*/  LOP3.LUT R12, R19.reuse, 0xf, RZ, 0xc0, !PT ;  /* 0x0000000f130c7812 */ /* 0x040fe200078ec0ff */
[----:B------:R-:W-:Y:S01]  /*f400*/  VIADD R0, R18, 0xffffffff ;  /* 0xffffffff12007836 */ /* 0x000fe20000000000 */
[C---:B------:R-:W-:Y:S01]  /*f410*/  LOP3.LUT R10, R19.reuse, 0x7, RZ, 0xc0, !PT ;  /* 0x00000007130a7812 */ /* 0x040fe200078ec0ff */
        /* <DEDUP_REMOVED lines=11> */
.L_x_236:
[----:B---34-:R-:W-:-:S05]  /*f4d0*/  UMOV UR5, URZ ;  /* 0x000000ff00057c82 */ /* 0x018fca0008000000 */
.L_x_235:
[----:B-1----:R-:W1:Y:S01]  /*f4e0*/  LDCU UR6, c[0x0][0x394] ;  /* 0x00007280ff0677ac */ /* 0x002e620008000800 */
[----:B------:R-:W-:-:S04]  /*f4f0*/  UIADD3 UR5, UPT, UPT, UR5, 0x1, URZ ;  /* 0x0000000105057890 */ /* 0x000fc8000fffe0ff */
[----:B-1----:R-:W-:-:S03]  /*f500*/  UISETP.NE.AND UP0, UPT, UR5, UR6, UPT ;  /* 0x000000060500728c */ /* 0x002fc6000bf05270 */
[----:B--234-:R-:W-:-:S08]  /*f510*/  UMOV UR6, URZ ;  /* 0x000000ff00067c82 */ /* 0x01cfd00008000000 */
.L_x_234:
[----:B-1----:R-:W1:Y:S01]  /*f520*/  LDCU UR7, c[0x0][0x398] ;  /* 0x00007300ff0777ac */ /* 0x002e620008000800 */
[----:B------:R-:W-:Y:S02]  /*f530*/  ISETP.GE.U32.AND P5, PT, R9, 0xf, PT ;  /* 0x0000000f0900780c */ /* 0x000fe40003fa6070 */
[----:B------:R-:W-:Y:S01]  /*f540*/  ISETP.NE.AND P4, PT, R18, RZ, PT ;  /* 0x000000ff1200720c */ /* 0x000fe20003f85270 */
[----:B------:R-:W-:-:S04]  /*f550*/  UIADD3 UR6, UPT, UPT, UR6, 0x1, URZ ;  /* 0x0000000106067890 */ /* 0x000fc8000fffe0ff */
[----:B-1----:R-:W-:-:S06]  /*f560*/  UISETP.NE.AND UP1, UPT, UR6, UR7, UPT ;  /* 0x000000070600728c */ /* 0x002fcc000bf25270 */
[----:B--234-:R-:W-:Y:S05]  /*f570*/  @!P5 BRA `(.L_x_225) ;  /* 0x0000000000b0d947 */ /* 0x01cfea0003800000 */
[----:B------:R-:W-:-:S05]  /*f580*/  UMOV UR7, URZ ;  /* 0x000000ff00077c82 */ /* 0x000fca0008000000 */
.L_x_226:
[----:B0-----:R-:W2:Y:S04]  /*f590*/  LDG.E R3, desc[UR8][R16.64] ;  /* 0x0000000810037981 */ /* 0x001ea8000c1e1900 */
        /* <DEDUP_REMOVED lines=42> */
.L_x_225:
[----:B------:R-:W-:Y:S05]  /*f840*/  @!P4 BRA `(.L_x_227) ;  /* 0x00000004002cc947 */ /* 0x000fea0003800000 */
[----:B------:R-:W-:Y:S01]  /*f850*/  ISETP.NE.AND P6, PT, R14, RZ, PT ;  /* 0x000000ff0e00720c */ /* 0x000fe20003fc5270 */
[----:B------:R-:W-:-:S12]  /*f860*/  @!P3 BRA `(.L_x_228) ;  /* 0x000000000060b947 */ /* 0x000fd80003800000 */
        /* <DEDUP_REMOVED lines=17> */
[----:B--2---:R-:W-:Y:S02]  /*f980*/  IMAD.X R7, RZ, RZ, R17, P4 ;  /* 0x000000ffff077224 */ /* 0x004fe400020e0611 */
[----:B---3--:R-:W-:Y:S02]  /*f990*/  IMAD.X R11, RZ, RZ, R31, P5 ;  /* 0x000000ffff0b7224 */ /* 0x008fe400028e061f */
[----:B0-----:R-:W-:-:S02]  /*f9a0*/  IMAD.MOV.U32 R16, RZ, RZ, R4 ;  /* 0x000000ffff107224 */ /* 0x001fc400078e0004 */
[----:B------:R-:W-:Y:S01]  /*f9b0*/  IMAD.MOV.U32 R17, RZ, RZ, R7 ;  /* 0x000000ffff117224 */ /* 0x000fe200078e0007 */
[----:B----4-:R0:W-:Y:S02]  /*f9c0*/  STG.E desc[UR8][R30.64+0x1c], R5 ;  /* 0x00001c051e007986 */ /* 0x0101e4000c101908 */
[----:B0-----:R-:W-:Y:S02]  /*f9d0*/  IMAD.MOV.U32 R30, RZ, RZ, R6 ;  /* 0x000000ffff1e7224 */ /* 0x001fe400078e0006 */
[----:B------:R-:W-:-:S07]  /*f9e0*/  IMAD.MOV.U32 R31, RZ, RZ, R11 ;  /* 0x000000ffff1f7224 */ /* 0x000fce00078e000b */
.L_x_228:
[----:B------:R-:W-:Y:S05]  /*f9f0*/  @!P6 BRA `(.L_x_227) ;  /* 0x0000000000c0e947 */ /* 0x000fea0003800000 */
[----:B0-----:R-:W2:Y:S04]  /*fa00*/  @P2 LDG.E R3, desc[UR8][R16.64] ;  /* 0x0000000810032981 */ /* 0x001ea8000c1e1900 */
[----:B--2---:R-:W-:Y:S04]  /*fa10*/  @P2 STG.E desc[UR8][R30.64], R3 ;  /* 0x000000031e002986 */ /* 0x004fe8000c101908 */
[----:B------:R-:W2:Y:S04]  /*fa20*/  @P2 LDG.E R5, desc[UR8][R16.64+0x4] ;  /* 0x0000040810052981 */ /* 0x000ea8000c1e1900 */
        /* <DEDUP_REMOVED lines=13> */
[----:B-1----:R-:W-:Y:S01]  /*fb00*/  @P2 IMAD.MOV.U32 R16, RZ, RZ, R6 ;  /* 0x000000ffff102224 */ /* 0x002fe200078e0006 */
[----:B------:R-:W-:Y:S01]  /*fb10*/  @P2 MOV R17, R13 ;  /* 0x0000000d00112202 */ /* 0x000fe20000000f00 */
        /* <DEDUP_REMOVED lines=13> */
[----:B-1----:R-:W2:Y:S01]  /*fbf0*/  LDG.E R3, desc[UR8][R6.64+0x4] ;  /* 0x0000040806037981 */ /* 0x002ea2000c1e1900 */
[----:B------:R-:W-:-:S03]  /*fc00*/  ISETP.NE.AND P4, PT, R0, 0x2, PT ;  /* 0x000000020000780c */ /* 0x000fc60003f85270 */
[----:B--2---:R2:W-:Y:S10]  /*fc10*/  STG.E desc[UR8][R4.64+0x4], R3 ;  /* 0x0000040304007986 */ /* 0x0045f4000c101908 */
[----:B------:R-:W3:Y:S01]  /*fc20*/  @P4 LDG.E R11, desc[UR8][R6.64+0x8] ;  /* 0x00000808060b4981 */ /* 0x000ee2000c1e1900 */
        /* <DEDUP_REMOVED lines=12> */
[----:B---3--:R2:W-:Y:S06]  /*fcf0*/  @P4 STG.E desc[UR8][R4.64+0x8], R11 ;  /* 0x0000080b04004986 */ /* 0x0085ec000c101908 */
.L_x_227:
[----:B------:R-:W-:Y:S02]  /*fd00*/  ISETP.GE.U32.AND P5, PT, R8, 0xf, PT ;  /* 0x0000000f0800780c */ /* 0x000fe40003fa6070 */
[----:B------:R-:W-:-:S11]  /*fd10*/  ISETP.NE.AND P4, PT, R12, RZ, PT ;  /* 0x000000ff0c00720c */ /* 0x000fd60003f85270 */
[----:B------:R-:W-:Y:S05]  /*fd20*/  @!P5 BRA `(.L_x_229) ;  /* 0x000000000064d947 */ /* 0x000fea0003800000 */
[----:B-12---:R-:W1:Y:S01]  /*fd30*/  LDC R3, c[0x0][0x3b0] ;  /* 0x0000ec00ff037b82 */ /* 0x006e620000000800 */
[----:B------:R-:W-:-:S05]  /*fd40*/  UMOV UR7, URZ ;  /* 0x000000ff00077c82 */ /* 0x000fca0008000000 */
.L_x_230:
        /* <DEDUP_REMOVED lines=23> */
.L_x_229:
[----:B------:R-:W-:Y:S05]  /*fec0*/  @!P4 BRA `(.L_x_231) ;  /* 0x0000000000b4c947 */ /* 0x000fea0003800000 */
[----:B------:R-:W-:Y:S01]  /*fed0*/  ISETP.NE.AND P5, PT, R10, RZ, PT ;  /* 0x000000ff0a00720c */ /* 0x000fe20003fa5270 */
[----:B------:R-:W-:-:S12]  /*fee0*/  @!P1 BRA `(.L_x_232) ;  /* 0x0000000000349947 */ /* 0x000fd80003800000 */
[----:B-12---:R-:W1:Y:S01]  /*fef0*/  LDC R3, c[0x0][0x3b0] ;  /* 0x0000ec00ff037b82 */ /* 0x006e620000000800 */
        /* <DEDUP_REMOVED lines=12> */
.L_x_232:
[----:B------:R-:W-:Y:S05]  /*ffc0*/  @!P5 BRA `(.L_x_231) ;  /* 0x000000000074d947 */ /* 0x000fea0003800000 */
[----:B------:R-:W-:Y:S01]  /*ffd0*/  ISETP.NE.AND P5, PT, R19, RZ, PT ;  /* 0x000000ff1300720c */ /* 0x000fe20003fa5270 */
[----:B-12---:R-:W-:Y:S02]  /*ffe0*/  IMAD.MOV.U32 R4, RZ, RZ, R30 ;  /* 0x000000ffff047224 */ /* 0x006fe400078e001e */
        /* <DEDUP_REMOVED lines=11> */
.L_x_233:
        /* <DEDUP_REMOVED lines=9> */
[----:B------:R-:W-:-:S04]  /*10130*/  IADD3 R30, P4, PT, R4, 0x8, RZ ;  /* 0x00000008041e7810 */ /* 0x000fc80007f9e0ff */
[----:B------:R-:W-:-:S07]  /*10140*/  IADD3.X R31, PT, PT, RZ, R5, RZ, P4, !PT ;  /* 0x00000005ff1f7210 */ /* 0x000fce00027fe4ff */
[----:B------:R4:W-:Y:S01]  /*10150*/  @P6 STG.E desc[UR8][R4.64+0x8], R7 ;  /* 0x0000080704006986 */ /* 0x0009e2000c101908 */
[----:B------:R-:W-:-:S05]  /*10160*/  @P6 IADD3 R3, P5, PT, R4, 0xc, RZ ;  /* 0x0000000c04036810 */ /* 0x000fca0007fbe0ff */
[----:B------:R-:W-:Y:S02]  /*10170*/  @P6 IMAD.X R6, RZ, RZ, R5, P5 ;  /* 0x000000ffff066224 */ /* 0x000fe400028e0605 */
[----:B------:R-:W-:Y:S02]  /*10180*/  @P6 IMAD.MOV.U32 R30, RZ, RZ, R3 ;  /* 0x000000ffff1e6224 */ /* 0x000fe400078e0003 */
[----:B------:R-:W-:-:S07]  /*10190*/  @P6 IMAD.MOV.U32 R31, RZ, RZ, R6 ;  /* 0x000000ffff1f6224 */ /* 0x000fce00078e0006 */
.L_x_231:
[----:B------:R-:W-:Y:S05]  /*101a0*/  BRA.U UP1, `(.L_x_234) ;  /* 0xfffffff101dc7547 */ /* 0x000fea000b83ffff */
[----:B------:R-:W-:Y:S05]  /*101b0*/  BRA.U UP0, `(.L_x_235) ;  /* 0xfffffff100c87547 */ /* 0x000fea000b83ffff */
[----:B-12---:R-:W1:Y:S01]  /*101c0*/  LDC R3, c[0x0][0x390] ;  /* 0x0000e400ff037b82 */ /* 0x006e620000000800 */
[----:B------:R-:W-:-:S06]  /*101d0*/  UIADD3 UR4, UPT, UPT, UR4, 0x1, URZ ;  /* 0x0000000104047890 */ /* 0x000fcc000fffe0ff */
[----:B-1----:R-:W-:-:S13]  /*101e0*/  ISETP.NE.AND P4, PT, R3, UR4, PT ;  /* 0x0000000403007c0c */ /* 0x002fda000bf85270 */
[----:B------:R-:W-:Y:S05]  /*101f0*/  @!P4 EXIT ;  /* 0x000000000000c94d */ /* 0x000fea0003800000 */
[----:B------:R-:W-:Y:S05]  /*10200*/  BRA `(.L_x_236) ;  /* 0xfffffff000b07947 */ /* 0x000fea000383ffff */
.L_x_165:
[----:B------:R-:W-:-:S13]  /*10210*/  ISETP.GE.AND P0, PT, R25, 0x1, PT ;  /* 0x000000011900780c */ /* 0x000fda0003f06270 */
[----:B------:R-:W-:Y:S05]  /*10220*/  @!P0 BRA `(.L_x_237) ;  /* 0x0000002000348947 */ /* 0x000fea0003800000 */
[----:B------:R-:W-:Y:S01]  /*10230*/  ISETP.GE.AND P0, PT, R27, 0x1, PT ;  /* 0x000000011b00780c */ /* 0x000fe20003f06270 */
[----:B------:R-:W-:-:S12]  /*10240*/  VIADD R8, R2, 0xffffffff ;  /* 0xffffffff02087836 */ /* 0x000fd80000000000 */
[----:B------:R-:W-:Y:S05]  /*10250*/  @!P0 BRA `(.L_x_238) ;  /* 0x0000001000c88947 */ /* 0x000fea0003800000 */
[C---:B------:R-:W-:Y:S01]  /*10260*/  LOP3.LUT R9, R25.reuse, 0xf, RZ, 0xc0, !PT ;  /* 0x0000000f19097812 */ /* 0x040fe200078ec0ff */
[C---:B------:R-:W-:Y:S01]  /*10270*/  VIADD R18, R25.reuse, 0xffffffff ;  /* 0xffffffff19127836 */ /* 0x040fe20000000000 */
[----:B------:R-:W-:Y:S01]  /*10280*/  LOP3.LUT R10, R25, 0x7, RZ, 0xc0, !PT ;  /* 0x00000007190a7812 */ /* 0x000fe200078ec0ff */
[----:B------:R-:W-:Y:S01]  /*10290*/  VIADD R0, R27, 0xffffffff ;  /* 0xffffffff1b007836 */ /* 0x000fe20000000000 */
[----:B------:R-:W-:Y:S01]  /*102a0*/  LOP3.LUT R11, R2, 0xf, RZ, 0xc0, !PT ;  /* 0x0000000f020b7812 */ /* 0x000fe200078ec0ff */
[----:B------:R-:W-:Y:S01]  /*102b0*/  VIADD R19, R9, 0xffffffff ;  /* 0xffffffff09137836 */ /* 0x000fe20000000000 */
[----:B------:R-:W-:Y:S01]  /*102c0*/  ISETP.GE.U32.AND P2, PT, R18, 0xf, PT ;  /* 0x0000000f1200780c */ /* 0x000fe20003f46070 */
[----:B------:R-:W-:Y:S01]  /*102d0*/  VIADD R7, R10, 0xffffffff ;  /* 0xffffffff0a077836 */ /* 0x000fe20000000000 */
[----:B------:R-:W-:Y:S01]  /*102e0*/  ISETP.GE.U32.AND P0, PT, R0, 0xf, PT ;  /* 0x0000000f0000780c */ /* 0x000fe20003f06070 */
[----:B------:R-:W-:Y:S01]  /*102f0*/  UMOV UR4, URZ ;  /* 0x000000ff00047c82 */ /* 0x000fe20008000000 */
[----:B------:R-:W-:-:S02]  /*10300*/  ISETP.GE.U32.AND P1, PT, R19, 0x7, PT ;  /* 0x000000071300780c */ /* 0x000fc40003f26070 */
[----:B------:R-:W-:Y:S02]  /*10310*/  P2R R0, PR, RZ, 0x4 ;  /* 0x00000004ff007803 */ /* 0x000fe40000000000 */
[----:B------:R-:W-:Y:S02]  /*10320*/  LOP3.LUT R12, R2, 0x7, RZ, 0xc0, !PT ;  /* 0x00000007020c7812 */ /* 0x000fe400078ec0ff */
[C---:B------:R-:W-:Y:S02]  /*10330*/  LOP3.LUT R13, R27.reuse, 0xf, RZ, 0xc0, !PT ;  /* 0x0000000f1b0d7812 */ /* 0x040fe400078ec0ff */
[----:B------:R-:W-:Y:S01]  /*10340*/  LOP3.LUT R15, R27, 0x7, RZ, 0xc0, !PT ;  /* 0x000000071b0f7812 */ /* 0x000fe200078ec0ff */
[----:B------:R-:W-:Y:S01]  /*10350*/  VIADD R3, R12, 0xffffffff ;  /* 0xffffffff0c037836 */ /* 0x000fe20000000000 */
[----:B------:R-:W-:Y:S01]  /*10360*/  P2R R0, PR, RZ, 0x2 ;  /* 0x00000002ff007803 */ /* 0x000fe20000000000 */
[----:B------:R-:W-:Y:S01]  /*10370*/  VIADD R0, R11, 0xffffffff ;  /* 0xffffffff0b007836 */ /* 0x000fe20000000000 */
[----:B------:R-:W-:Y:S01]  /*10380*/  ISETP.GE.U32.AND P3, PT, R7, 0x3, PT ;  /* 0x000000030700780c */ /* 0x000fe20003f66070 */
[----:B------:R-:W-:Y:S01]  /*10390*/  VIADD R4, R13, 0xffffffff ;  /* 0xffffffff0d047836 */ /* 0x000fe20000000000 */
[----:B------:R-:W-:-:S02]  /*103a0*/  LOP3.LUT R14, R2, 0x3, RZ, 0xc0, !PT ;  /* 0x00000003020e7812 */ /* 0x000fc400078ec0ff */
[----:B------:R-:W-:Y:S01]  /*103b0*/  LOP3.LUT R6, R2, 0x7ffffff0, RZ, 0xc0, !PT ;  /* 0x7ffffff002067812 */ /* 0x000fe200078ec0ff */
[----:B------:R-:W-:Y:S01]  /*103c0*/  VIADD R2, R15, 0xffffffff ;  /* 0xffffffff0f027836 */ /* 0x000fe20000000000 */
[----:B------:R-:W-:Y:S02]  /*103d0*/  ISETP.GE.U32.AND P1, PT, R0, 0x7, PT ;  /* 0x000000070000780c */ /* 0x000fe40003f26070 */
[----:B------:R-:W-:Y:S02]  /*103e0*/  P2R R0, PR, RZ, 0x8 ;  /* 0x00000008ff007803 */ /* 0x000fe40000000000 */
[----:B------:R-:W-:Y:S02]  /*103f0*/  LOP3.LUT R0, R25, 0x7ffffff0, RZ, 0xc0, !PT ;  /* 0x7ffffff019007812 */ /* 0x000fe400078ec0ff */
[----:B------:R-:W-:Y:S02]  /*10400*/  LOP3.LUT R20, R27, 0x7ffffff0, RZ, 0xc0, !PT ;  /* 0x7ffffff01b147812 */ /* 0x000fe400078ec0ff */
[----:B------:R-:W-:-:S02]  /*10410*/  ISETP.GE.U32.AND P2, PT, R3, 0x3, PT ;  /* 0x000000030300780c */ /* 0x000fc40003f46070 */
[----:B------:R-:W-:Y:S02]  /*10420*/  ISETP.GE.U32.AND P3, PT, R4, 0x7, PT ;  /* 0x000000070400780c */ /* 0x000fe40003f66070 */
[----:B------:R-:W-:Y:S02]  /*10430*/  LOP3.LUT R25, R25, 0x3, RZ, 0xc0, !PT ;  /* 0x0000000319197812 */ /* 0x000fe400078ec0ff */
[----:B------:R-:W-:Y:S02]  /*10440*/  LOP3.LUT R27, R27, 0x3, RZ, 0xc0, !PT ;  /* 0x000000031b1b7812 */ /* 0x000fe400078ec0ff */
[----:B------:R-:W-:-:S13]  /*10450*/  ISETP.GE.U32.AND P4, PT, R2, 0x3, PT ;  /* 0x000000030200780c */ /* 0x000fda0003f86070 */
.L_x_255:
[----:B------:R-:W-:-:S05]  /*10460*/  UMOV UR5, URZ ;  /* 0x000000ff00057c82 */ /* 0x000fca0008000000 */
.L_x_254:
        /* <DEDUP_REMOVED lines=8> */
.L_x_240:
        /* <DEDUP_REMOVED lines=21> */
.L_x_239:
        /* <DEDUP_REMOVED lines=15> */
.L_x_242:
        /* <DEDUP_REMOVED lines=11> */
.L_x_243:
        /* <DEDUP_REMOVED lines=10> */
.L_x_241:
[----:B------:R-:W-:-:S05]  /*10880*/  UMOV UR6, URZ ;  /* 0x000000ff00067c82 */ /* 0x000fca0008000000 */
.L_x_248:
[----:B------:R-:W5:Y:S01]  /*10890*/  LDCU UR7, c[0x0][0x398] ;  /* 0x00007300ff0777ac */ /* 0x000f620008000800 */
[----:B------:R-:W-:Y:S01]  /*108a0*/  ISETP.GE.U32.AND P5, PT, R8, 0xf, PT ;  /* 0x0000000f0800780c */ /* 0x000fe20003fa6070 */
[----:B------:R-:W-:-:S04]  /*108b0*/  UIADD3 UR6, UPT, UPT, UR6, 0x1, URZ ;  /* 0x0000000106067890 */ /* 0x000fc8000fffe0ff */
[----:B-----5:R-:W-:-:S08]  /*108c0*/  UISETP.NE.AND UP1, UPT, UR6, UR7, UPT ;  /* 0x000000070600728c */ /* 0x020fd0000bf25270 */
[----:B0-----:R-:W-:Y:S05]  /*108d0*/  @!P5 BRA `(.L_x_244) ;  /* 0x0000000000b0d947 */ /* 0x001fea0003800000 */
[----:B------:R-:W-:-:S05]  /*108e0*/  UMOV UR7, URZ ;  /* 0x000000ff00077c82 */ /* 0x000fca0008000000 */
.L_x_245:
        /* <DEDUP_REMOVED lines=43> */
.L_x_244:
[----:B------:R-:W-:-:S13]  /*10ba0*/  ISETP.NE.AND P5, PT, R11, RZ, PT ;  /* 0x000000ff0b00720c */ /* 0x000fda0003fa5270 */
[----:B------:R-:W-:Y:S05]  /*10bb0*/  @!P5 BRA `(.L_x_246) ;  /* 0x000000040030d947 */ /* 0x000fea0003800000 */
[----:B------:R-:W-:Y:S05]  /*10bc0*/  @!P1 BRA `(.L_x_247) ;  /* 0x0000000000609947 */ /* 0x000fea0003800000 */
[----:B01234-:R-:W2:Y:S01]  /*10bd0*/  LDG.E R3, desc[UR8][R16.64] ;  /* 0x0000000810037981 */ /* 0x01fea2000c1e1900 */
[----:B------:R-:W-:-:S05]  /*10be0*/  IADD3 R2, P5, PT, R16, 0x20, RZ ;  /* 0x0000002010027810 */ /* 0x000fca0007fbe0ff */
[----:B------:R-:W-:Y:S01]  /*10bf0*/  IMAD.X R35, RZ, RZ, R17, P5 ;  /* 0x000000ffff237224 */ /* 0x000fe200028e0611 */
[----:B------:R-:W-:-:S04]  /*10c00*/  IADD3 R4, P5, PT, R30, 0x20, RZ ;  /* 0x000000201e047810 */ /* 0x000fc80007fbe0ff */
[----:B------:R-:W-:Y:S01]  /*10c10*/  IADD3.X R37, PT, PT, RZ, R31, RZ, P5, !PT ;  /* 0x0000001fff257210 */ /* 0x000fe20002ffe4ff */
        /* <DEDUP_REMOVED lines=19> */
.L_x_247:
        /* <DEDUP_REMOVED lines=45> */
[----:B------:R-:W-:Y:S01]  /*11020*/  @P5 IMAD.MOV.U32 R16, RZ, RZ, R24 ;  /* 0x000000ffff105224 */ /* 0x000fe200078e0018 */
[----:B------:R-:W-:Y:S01]  /*11030*/  @P5 MOV R31, R23 ;  /* 0x00000017001f5202 */ /* 0x000fe20000000f00 */
[----:B------:R-:W-:Y:S02]  /*11040*/  @P5 IMAD.MOV.U32 R30, RZ, RZ, R22 ;  /* 0x000000ffff1e5224 */ /* 0x000fe400078e0016 */
[----:B0-----:R-:W-:-:S02]  /*11050*/  IMAD.MOV.U32 R17, RZ, RZ, R33 ;  /* 0x000000ffff117224 */ /* 0x001fc400078e0021 */
[----:B------:R-:W-:Y:S01]  /*11060*/  @P5 IMAD.MOV.U32 R17, RZ, RZ, R29 ;  /* 0x000000ffff115224 */ /* 0x000fe200078e001d */
[----:B--2---:R0:W-:Y:S06]  /*11070*/  @P5 STG.E desc[UR8][R4.64+0x8], R21 ;  /* 0x0000081504005986 */ /* 0x0041ec000c101908 */
.L_x_246:
[----:B------:R-:W-:Y:S05]  /*11080*/  BRA.U UP1, `(.L_x_248) ;  /* 0xfffffff901007547 */ /* 0x000fea000b83ffff */
[----:B------:R-:W-:Y:S05]  /*11090*/  @!P0 BRA `(.L_x_249) ;  /* 0x0000000000648947 */ /* 0x000fea0003800000 */
[----:B-1234-:R-:W1:Y:S01]  /*110a0*/  LDC R3, c[0x0][0x3b0] ;  /* 0x0000ec00ff037b82 */ /* 0x01ee620000000800 */
[----:B------:R-:W-:-:S05]  /*110b0*/  UMOV UR6, URZ ;  /* 0x000000ff00067c82 */ /* 0x000fca0008000000 */
.L_x_250:
        /* <DEDUP_REMOVED lines=23> */
.L_x_249:
        /* <DEDUP_REMOVED lines=16> */
.L_x_252:
        /* <DEDUP_REMOVED lines=14> */
.L_x_253:
        /* <DEDUP_REMOVED lines=17> */
.L_x_251:
[----:B------:R-:W-:Y:S05]  /*11520*/  BRA.U UP0, `(.L_x_254) ;  /* 0xffffffed00d07547 */ /* 0x000fea000b83ffff */
[----:B01234-:R-:W0:Y:S01]  /*11530*/  LDC R2, c[0x0][0x390] ;  /* 0x0000e400ff027b82 */ /* 0x01fe220000000800 */
[----:B------:R-:W-:-:S06]  /*11540*/  UIADD3 UR4, UPT, UPT, UR4, 0x1, URZ ;  /* 0x0000000104047890 */ /* 0x000fcc000fffe0ff */
[----:B0-----:R-:W-:-:S13]  /*11550*/  ISETP.NE.AND P5, PT, R2, UR4, PT ;  /* 0x0000000402007c0c */ /* 0x001fda000bfa5270 */
[----:B------:R-:W-:Y:S05]  /*11560*/  @!P5 EXIT ;  /* 0x000000000000d94d */ /* 0x000fea0003800000 */
[----:B------:R-:W-:Y:S05]  /*11570*/  BRA `(.L_x_255) ;  /* 0xffffffec00b87947 */ /* 0x000fea000383ffff */
.L_x_238:
[C---:B------:R-:W-:Y:S01]  /*11580*/  VIADD R0, R25.reuse, 0xffffffff ;  /* 0xffffffff19007836 */ /* 0x040fe20000000000 */
[C---:B------:R-:W-:Y:S01]  /*11590*/  LOP3.LUT R10, R25.reuse, 0xf, RZ, 0xc0, !PT ;  /* 0x0000000f190a7812 */ /* 0x040fe200078ec0ff */
[----:B------:R-:W-:Y:S01]  /*115a0*/  UMOV UR4, URZ ;  /* 0x000000ff00047c82 */ /* 0x000fe20008000000 */
[----:B------:R-:W-:Y:S02]  /*115b0*/  LOP3.LUT R12, R25, 0x7, RZ, 0xc0, !PT ;  /* 0x00000007190c7812 */ /* 0x000fe400078ec0ff */
[C---:B------:R-:W-:Y:S02]  /*115c0*/  LOP3.LUT R14, R2.reuse, 0xf, RZ, 0xc0, !PT ;  /* 0x0000000f020e7812 */ /* 0x040fe400078ec0ff */
[----:B------:R-:W-:Y:S01]  /*115d0*/  LOP3.LUT R15, R2, 0x7, RZ, 0xc0, !PT ;  /* 0x00000007020f7812 */ /* 0x000fe200078ec0ff */
[----:B------:R-:W-:Y:S01]  /*115e0*/  VIADD R3, R12, 0xffffffff ;  /* 0xffffffff0c037836 */ /* 0x000fe20000000000 */
[----:B------:R-:W-:Y:S01]  /*115f0*/  ISETP.GE.U32.AND P0, PT, R0, 0xf, PT ;  /* 0x0000000f0000780c */ /* 0x000fe20003f06070 */
[----:B------:R-:W-:Y:S01]  /*11600*/  VIADD R0, R10, 0xffffffff ;  /* 0xffffffff0a007836 */ /* 0x000fe20000000000 */
[----:B------:R-:W-:Y:S01]  /*11610*/  LOP3.LUT R18, R2, 0x3, RZ, 0xc0, !PT ;  /* 0x0000000302127812 */ /* 0x000fe200078ec0ff */
[----:B------:R-:W-:Y:S01]  /*11620*/  VIADD R4, R14, 0xffffffff ;  /* 0xffffffff0e047836 */ /* 0x000fe20000000000 */
[----:B------:R-:W-:Y:S01]  /*11630*/  ISETP.GE.U32.AND P2, PT, R3, 0x3, PT ;  /* 0x000000030300780c */ /* 0x000fe20003f46070 */
[----:B------:R-:W-:Y:S01]  /*11640*/  VIADD R5, R15, 0xffffffff ;  /* 0xffffffff0f057836 */ /* 0x000fe20000000000 */
[----:B------:R-:W-:-:S02]  /*11650*/  ISETP.GE.U32.AND P1, PT, R0, 0x7, PT ;  /* 0x000000070000780c */ /* 0x000fc40003f26070 */
[----:B------:R-:W-:Y:S02]  /*11660*/  LOP3.LUT R0, R25, 0x7ffffff0, RZ, 0xc0, !PT ;  /* 0x7ffffff019007812 */ /* 0x000fe400078ec0ff */
[----:B------:R-:W-:Y:S02]  /*11670*/  ISETP.GE.U32.AND P3, PT, R4, 0x7, PT ;  /* 0x000000070400780c */ /* 0x000fe40003f66070 */
[----:B------:R-:W-:Y:S02]  /*11680*/  ISETP.GE.U32.AND P4, PT, R5, 0x3, PT ;  /* 0x000000030500780c */ /* 0x000fe40003f86070 */
[----:B------:R-:W-:Y:S02]  /*11690*/  LOP3.LUT R2, R2, 0x7ffffff0, RZ, 0xc0, !PT ;  /* 0x7ffffff002027812 */ /* 0x000fe400078ec0ff */
[----:B------:R-:W-:-:S09]  /*116a0*/  LOP3.LUT R25, R25, 0x3, RZ, 0xc0, !PT ;  /* 0x0000000319197812 */ /* 0x000fd200078ec0ff */
.L_x_267:
[----:B-1234-:R-:W-:-:S05]  /*116b0*/  UMOV UR5, URZ ;  /* 0x000000ff00057c82 */ /* 0x01efca0008000000 */
.L_x_266:
[----:B-1----:R-:W1:Y:S01]  /*116c0*/  LDCU UR6, c[0x0][0x394] ;  /* 0x00007280ff0677ac */ /* 0x002e620008000800 */
[----:B0-----:R-:W-:Y:S01]  /*116d0*/  IMAD.MOV.U32 R3, RZ, RZ, RZ ;  /* 0x000000ffff037224 */ /* 0x001fe200078e00ff */
[----:B------:R-:W-:-:S04]  /*116e0*/  UIADD3 UR5, UPT, UPT, UR5, 0x1, URZ ;  /* 0x0000000105057890 */ /* 0x000fc8000fffe0ff */
[----:B-1----:R-:W-:Y:S01]  /*116f0*/  UISETP.NE.AND UP0, UPT, UR5, UR6, UPT ;  /* 0x000000060500728c */ /* 0x002fe2000bf05270 */
[----:B--234-:R-:W-:Y:S10]  /*11700*/  @!P0 BRA `(.L_x_256) ;  /* 0x00000000005c8947 */ /* 0x01cff40003800000 */
[----:B------:R-:W1:Y:S01]  /*11710*/  LDC R7, c[0x0][0x3b0] ;  /* 0x0000ec00ff077b82 */ /* 0x000e620000000800 */
[----:B------:R-:W-:-:S07]  /*11720*/  IMAD.MOV.U32 R3, RZ, RZ, RZ ;  /* 0x000000ffff037224 */ /* 0x000fce00078e00ff */
.L_x_257:
        /* <DEDUP_REMOVED lines=21> */
.L_x_256:
[----:B------:R-:W-:-:S13]  /*11880*/  ISETP.NE.AND P5, PT, R10, RZ, PT ;  /* 0x000000ff0a00720c */ /* 0x000fda0003fa5270 */
[----:B------:R-:W-:Y:S05]  /*11890*/  @!P5 BRA `(.L_x_258) ;  /* 0x000000000080d947 */ /* 0x000fea0003800000 */
[----:B------:R-:W-:Y:S01]  /*118a0*/  ISETP.NE.AND P5, PT, R12, RZ, PT ;  /* 0x000000ff0c00720c */ /* 0x000fe20003fa5270 */
[----:B------:R-:W-:-:S12]  /*118b0*/  @!P1 BRA `(.L_x_259) ;  /* 0x00000000002c9947 */ /* 0x000fd80003800000 */
[----:B--2---:R-:W1:Y:S01]  /*118c0*/  LDC R7, c[0x0][0x3b0] ;  /* 0x0000ec00ff077b82 */ /* 0x004e620000000800 */
[C---:B------:R-:W-:Y:S01]  /*118d0*/  IMAD.WIDE.U32 R4, R3.reuse, 0x4, R30 ;  /* 0x0000000403047825 */ /* 0x040fe200078e001e */
[----:B------:R-:W-:-:S04]  /*118e0*/  IADD3 R3, PT, PT, R3, 0x8, RZ ;  /* 0x0000000803037810 */ /* 0x000fc80007ffe0ff */
        /* <DEDUP_REMOVED lines=8> */
.L_x_259:
[----:B------:R-:W-:Y:S05]  /*11970*/  @!P5 BRA `(.L_x_258) ;  /* 0x000000000048d947 */ /* 0x000fea0003800000 */
[----:B------:R-:W-:Y:S01]  /*11980*/  ISETP.NE.AND P5, PT, R25, RZ, PT ;  /* 0x000000ff1900720c */ /* 0x000fe20003fa5270 */
[----:B------:R-:W-:-:S12]  /*11990*/  @!P2 BRA `(.L_x_260) ;  /* 0x00000000001ca947 */ /* 0x000fd80003800000 */
[----:B-12---:R-:W1:Y:S01]  /*119a0*/  LDC R7, c[0x0][0x3b0] ;  /* 0x0000ec00ff077b82 */ /* 0x006e620000000800 */
[----:B------:R-:W-:-:S04]  /*119b0*/  IMAD.WIDE.U32 R4, R3, 0x4, R30 ;  /* 0x0000000403047825 */ /* 0x000fc800078e001e */
[----:B------:R-:W-:Y:S01]  /*119c0*/  VIADD R3, R3, 0x4 ;  /* 0x0000000403037836 */ /* 0x000fe20000000000 */
[----:B-1----:R3:W-:Y:S04]  /*119d0*/  STG.E desc[UR8][R4.64], R7 ;  /* 0x0000000704007986 */ /* 0x0027e8000c101908 */
[----:B------:R3:W-:Y:S04]  /*119e0*/  STG.E desc[UR8][R4.64+0x4], R7 ;  /* 0x0000040704007986 */ /* 0x0007e8000c101908 */
[----:B------:R3:W-:Y:S04]  /*119f0*/  STG.E desc[UR8][R4.64+0x8], R7 ;  /* 0x0000080704007986 */ /* 0x0007e8000c101908 */
[----:B------:R3:W-:Y:S02]  /*11a00*/  STG.E desc[UR8][R4.64+0xc], R7 ;  /* 0x00000c0704007986 */ /* 0x0007e4000c101908 */
.L_x_260:
        /* <DEDUP_REMOVED lines=9> */
.L_x_258:
[----:B------:R-:W-:-:S05]  /*11aa0*/  UMOV UR6, URZ ;  /* 0x000000ff00067c82 */ /* 0x000fca0008000000 */
.L_x_265:
[----:B------:R-:W-:Y:S01]  /*11ab0*/  ISETP.GE.U32.AND P5, PT, R8, 0xf, PT ;  /* 0x0000000f0800780c */ /* 0x000fe20003fa6070 */
[----:B0-----:R-:W0:Y:S01]  /*11ac0*/  LDCU UR10, c[0x0][0x398] ;  /* 0x00007300ff0a77ac */ /* 0x001e220008000800 */
[----:B------:R-:W-:-:S11]  /*11ad0*/  UIADD3 UR6, UPT, UPT, UR6, 0x1, URZ ;  /* 0x0000000106067890 */ /* 0x000fd6000fffe0ff */
[----:B------:R-:W-:Y:S05]  /*11ae0*/  @!P5 BRA `(.L_x_261) ;  /* 0x0000000000b0d947 */ /* 0x000fea0003800000 */
[----:B------:R-:W-:-:S05]  /*11af0*/  UMOV UR7, URZ ;  /* 0x000000ff00077c82 */ /* 0x000fca0008000000 */
.L_x_262:
[----:B0-----:R-:W5:Y:S04]  /*11b00*/  LDG.E R3, desc[UR8][R16.64] ;  /* 0x0000000810037981 */ /* 0x001f68000c1e1900 */
[----:B-----5:R0:W-:Y:S04]  /*11b10*/  STG.E desc[UR8][R30.64], R3 ;  /* 0x000000031e007986 */ /* 0x0201e8000c101908 */
[----:B-1234-:R-:W2:Y:S04]  /*11b20*/  LDG.E R5, desc[UR8][R16.64+0x4] ;  /* 0x0000040810057981 */ /* 0x01eea8000c1e1900 */
        /* <DEDUP_REMOVED lines=40> */
.L_x_261:
[----:B------:R-:W-:Y:S01]  /*11db0*/  ISETP.NE.AND P5, PT, R14, RZ, PT ;  /* 0x000000ff0e00720c */ /* 0x000fe20003fa5270 */
[----:B0-----:R-:W-:-:S12]  /*11dc0*/  UISETP.NE.AND UP1, UPT, UR6, UR10, UPT ;  /* 0x0000000a0600728c */ /* 0x001fd8000bf25270 */
[----:B------:R-:W-:Y:S05]  /*11dd0*/  @!P5 BRA `(.L_x_263) ;  /* 0x00000004002cd947 */ /* 0x000fea0003800000 */
[----:B------:R-:W-:Y:S01]  /*11de0*/  ISETP.NE.AND P5, PT, R15, RZ, PT ;  /* 0x000000ff0f00720c */ /* 0x000fe20003fa5270 */
[----:B------:R-:W-:-:S12]  /*11df0*/  @!P3 BRA `(.L_x_264) ;  /* 0x000000000060b947 */ /* 0x000fd80003800000 */
[----:B------:R-:W5:Y:S04]  /*11e00*/  LDG.E R3, desc[UR8][R16.64] ;  /* 0x0000000810037981 */ /* 0x000f68000c1e1900 */
[----:B-----5:R0:W-:Y:S04]  /*11e10*/  STG.E desc[UR8][R30.64], R3 ;  /* 0x000000031e007986 */ /* 0x0201e8000c101908 */
[----:B-1234-:R-:W2:Y:S04]  /*11e20*/  LDG.E R5, desc[UR8][R16.64+0x4] ;  /* 0x0000040810057981 */ /* 0x01eea8000c1e1900 */
        /* <DEDUP_REMOVED lines=21> */
.L_x_264:
[----:B------:R-:W-:Y:S05]  /*11f80*/  @!P5 BRA `(.L_x_263) ;  /* 0x0000000000c0d947 */ /* 0x000fea0003800000 */
[----:B------:R-:W5:Y:S04]  /*11f90*/  @P4 LDG.E R3, desc[UR8][R16.64] ;  /* 0x0000000810034981 */ /* 0x000f68000c1e1900 */
[----:B-----5:R-:W-:Y:S04]  /*11fa0*/  @P4 STG.E desc[UR8][R30.64], R3 ;  /* 0x000000031e004986 */ /* 0x020fe8000c101908 */
[----:B-1234-:R-:W2:Y:S04]  /*11fb0*/  @P4 LDG.E R5, desc[UR8][R16.64+0x4] ;  /* 0x0000040810054981 */ /* 0x01eea8000c1e1900 */
[----:B--2---:R0:W-:Y:S04]  /*11fc0*/  @P4 STG.E desc[UR8][R30.64+0x4], R5 ;  /* 0x000004051e004986 */ /* 0x0041e8000c101908 */
[----:B------:R-:W2:Y:S01]  /*11fd0*/  @P4 LDG.E R7, desc[UR8][R16.64+0x8] ;  /* 0x0000080810074981 */ /* 0x000ea2000c1e1900 */
[----:B------:R-:W-:Y:S01]  /*11fe0*/  IMAD.MOV.U32 R6, RZ, RZ, R16 ;  /* 0x000000ffff067224 */ /* 0x000fe200078e0010 */
[----:B------:R-:W-:Y:S01]  /*11ff0*/  @P4 IADD3 R6, P6, PT, R16, 0x10, RZ ;  /* 0x0000001010064810 */ /* 0x000fe20007fde0ff */
[----:B------:R-:W-:-:S04]  /*12000*/  IMAD.MOV.U32 R11, RZ, RZ, R17 ;  /* 0x000000ffff0b7224 */ /* 0x000fc800078e0011 */
[----:B------:R-:W-:Y:S01]  /*12010*/  @P4 IMAD.X R11, RZ, RZ, R17, P6 ;  /* 0x000000ffff0b4224 */ /* 0x000fe200030e0611 */
[----:B------:R-:W-:Y:S01]  /*12020*/  ISETP.NE.AND P6, PT, R18, RZ, PT ;  /* 0x000000ff1200720c */ /* 0x000fe20003fc5270 */
[----:B--2---:R-:W-:Y:S04]  /*12030*/  @P4 STG.E desc[UR8][R30.64+0x8], R7 ;  /* 0x000008071e004986 */ /* 0x004fe8000c101908 */
[----:B------:R1:W2:Y:S01]  /*12040*/  @P4 LDG.E R9, desc[UR8][R16.64+0xc] ;  /* 0x00000c0810094981 */ /* 0x0002a2000c1e1900 */
[----:B------:R-:W-:Y:S01]  /*12050*/  IMAD.MOV.U32 R4, RZ, RZ, R30 ;  /* 0x000000ffff047224 */ /* 0x000fe200078e001e */
[----:B------:R-:W-:Y:S01]  /*12060*/  @P4 IADD3 R4, P5, PT, R30, 0x10, RZ ;  /* 0x000000101e044810 */ /* 0x000fe20007fbe0ff */
[----:B0-----:R-:W-:-:S04]  /*12070*/  IMAD.MOV.U32 R5, RZ, RZ, R31 ;  /* 0x000000ffff057224 */ /* 0x001fc800078e001f */
[----:B------:R-:W-:Y:S02]  /*12080*/  @P4 IMAD.X R5, RZ, RZ, R31, P5 ;  /* 0x000000ffff054224 */ /* 0x000fe400028e061f */
[----:B-1----:R-:W-:Y:S02]  /*12090*/  @P4 IMAD.MOV.U32 R16, RZ, RZ, R6 ;  /* 0x000000ffff104224 */ /* 0x002fe400078e0006 */
[----:B------:R-:W-:Y:S01]  /*120a0*/  @P4 IMAD.MOV.U32 R17, RZ, RZ, R11 ;  /* 0x000000ffff114224 */ /* 0x000fe200078e000b */
[----:B--2---:R0:W-:Y:S02]  /*120b0*/  @P4 STG.E desc[UR8][R30.64+0xc], R9 ;  /* 0x00000c091e004986 */ /* 0x0041e4000c101908 */
[----:B0-----:R-:W-:Y:S02]  /*120c0*/  @P4 IMAD.MOV.U32 R30, RZ, RZ, R4 ;  /* 0x000000ffff1e4224 */ /* 0x001fe400078e0004 */
[----:B------:R-:W-:Y:S01]  /*120d0*/  @P4 IMAD.MOV.U32 R31, RZ, RZ, R5 ;  /* 0x000000ffff1f4224 */ /* 0x000fe200078e0005 */
[----:B------:R-:W-:Y:S06]  /*120e0*/  @!P6 BRA `(.L_x_263) ;  /* 0x000000000068e947 */ /* 0x000fec0003800000 */
[----:B------:R-:W-:-:S05]  /*120f0*/  IMAD.MOV.U32 R7, RZ, RZ, R11 ;  /* 0x000000ffff077224 */ /* 0x000fca00078e000b */
[----:B------:R-:W2:Y:S01]  /*12100*/  LDG.E R3, desc[UR8][R6.64] ;  /* 0x0000000806037981 */ /* 0x000ea2000c1e1900 */
[----:B------:R-:W-:Y:S02]  /*12110*/  IADD3 R16, P6, PT, R6, 0x4, RZ ;  /* 0x0000000406107810 */ /* 0x000fe40007fde0ff */
[----:B------:R-:W-:-:S03]  /*12120*/  IADD3 R30, P5, PT, R4, 0x4, RZ ;  /* 0x00000004041e7810 */ /* 0x000fc60007fbe0ff */
[----:B------:R-:W-:Y:S01]  /*12130*/  IMAD.X R17, RZ, RZ, R11, P6 ;  /* 0x000000ffff117224 */ /* 0x000fe200030e060b */
[----:B------:R-:W-:Y:S02]  /*12140*/  ISETP.NE.AND P6, PT, R18, 0x1, PT ;  /* 0x000000011200780c */ /* 0x000fe40003fc5270 */
[----:B------:R-:W-:Y:S01]  /*12150*/  IADD3.X R31, PT, PT, RZ, R5, RZ, P5, !PT ;  /* 0x00000005ff1f7210 */ /* 0x000fe20002ffe4ff */
[----:B--2---:R0:W-:Y:S10]  /*12160*/  STG.E desc[UR8][R4.64], R3 ;  /* 0x0000000304007986 */ /* 0x0041f4000c101908 */
[----:B------:R-:W-:Y:S05]  /*12170*/  @!P6 BRA `(.L_x_263) ;  /* 0x000000000044e947 */ /* 0x000fea0003800000 */
[----:B0-----:R-:W2:Y:S01]  /*12180*/  LDG.E R3, desc[UR8][R6.64+0x4] ;  /* 0x0000040806037981 */ /* 0x001ea2000c1e1900 */
[----:B------:R-:W-:Y:S02]  /*12190*/  ISETP.NE.AND P5, PT, R18, 0x2, PT ;  /* 0x000000021200780c */ /* 0x000fe40003fa5270 */
[C---:B------:R-:W-:Y:S01]  /*121a0*/  IADD3 R16, P6, PT, R6.reuse, 0x8, RZ ;  /* 0x0000000806107810 */ /* 0x040fe20007fde0ff */
[----:B--2---:R0:W-:Y:S10]  /*121b0*/  STG.E desc[UR8][R4.64+0x4], R3 ;  /* 0x0000040304007986 */ /* 0x0041f4000c101908 */
[----:B------:R-:W2:Y:S01]  /*121c0*/  @P5 LDG.E R9, desc[UR8][R6.64+0x8] ;  /* 0x0000080806095981 */ /* 0x000ea2000c1e1900 */
[----:B------:R-:W-:Y:S01]  /*121d0*/  IMAD.X R17, RZ, RZ, R11, P6 ;  /* 0x000000ffff117224 */ /* 0x000fe200030e060b */
[----:B------:R-:W-:-:S05]  /*121e0*/  @P5 IADD3 R13, P6, PT, R6, 0xc, RZ ;  /* 0x0000000c060d5810 */ /* 0x000fca0007fde0ff */
[----:B------:R-:W-:Y:S01]  /*121f0*/  @P5 IMAD.X R22, RZ, RZ, R11, P6 ;  /* 0x000000ffff165224 */ /* 0x000fe200030e060b */
[C---:B------:R-:W-:Y:S01]  /*12200*/  IADD3 R30, P6, PT, R4.reuse, 0x8, RZ ;  /* 0x00000008041e7810 */ /* 0x040fe20007fde0ff */
[----:B------:R-:W-:Y:S02]  /*12210*/  @P5 IMAD.MOV.U32 R16, RZ, RZ, R13 ;  /* 0x000000ffff105224 */ /* 0x000fe400078e000d */
[----:B------:R-:W-:Y:S02]  /*12220*/  @P5 IMAD.MOV.U32 R17, RZ, RZ, R22 ;  /* 0x000000ffff115224 */ /* 0x000fe400078e0016 */
[----:B------:R-:W-:Y:S01]  /*12230*/  IMAD.X R31, RZ, RZ, R5, P6 ;  /* 0x000000ffff1f7224 */ /* 0x000fe200030e0605 */
[----:B------:R-:W-:-:S05]  /*12240*/  @P5 IADD3 R11, P6, PT, R4, 0xc, RZ ;  /* 0x0000000c040b5810 */ /* 0x000fca0007fde0ff */
[----:B------:R-:W-:Y:S02]  /*12250*/  @P5 IMAD.X R20, RZ, RZ, R5, P6 ;  /* 0x000000ffff145224 */ /* 0x000fe400030e0605 */
[----:B------:R-:W-:Y:S02]  /*12260*/  @P5 IMAD.MOV.U32 R30, RZ, RZ, R11 ;  /* 0x000000ffff1e5224 */ /* 0x000fe400078e000b */
[----:B------:R-:W-:Y:S01]  /*12270*/  @P5 IMAD.MOV.U32 R31, RZ, RZ, R20 ;  /* 0x000000ffff1f5224 */ /* 0x000fe200078e0014 */
[----:B--2---:R0:W-:Y:S06]  /*12280*/  @P5 STG.E desc[UR8][R4.64+0x8], R9 ;  /* 0x0000080904005986 */ /* 0x0041ec000c101908 */
.L_x_263:
[----:B------:R-:W-:Y:S05]  /*12290*/  BRA.U UP1, `(.L_x_265) ;  /* 0xfffffff901047547 */ /* 0x000fea000b83ffff */
[----:B------:R-:W-:Y:S05]  /*122a0*/  BRA.U UP0, `(.L_x_266) ;  /* 0xfffffff500047547 */ /* 0x000fea000b83ffff */
[----:B0-----:R-:W0:Y:S01]  /*122b0*/  LDC R3, c[0x0][0x390] ;  /* 0x0000e400ff037b82 */ /* 0x001e220000000800 */
[----:B------:R-:W-:-:S06]  /*122c0*/  UIADD3 UR4, UPT, UPT, UR4, 0x1, URZ ;  /* 0x0000000104047890 */ /* 0x000fcc000fffe0ff */
[----:B0-----:R-:W-:-:S13]  /*122d0*/  ISETP.NE.AND P5, PT, R3, UR4, PT ;  /* 0x0000000403007c0c */ /* 0x001fda000bfa5270 */
[----:B------:R-:W-:Y:S05]  /*122e0*/  @!P5 EXIT ;  /* 0x000000000000d94d */ /* 0x000fea0003800000 */
[----:B------:R-:W-:Y:S05]  /*122f0*/  BRA `(.L_x_267) ;  /* 0xfffffff000ec7947 */ /* 0x000fea000383ffff */
.L_x_237:
[----:B------:R-:W-:Y:S01]  /*12300*/  ISETP.GE.AND P0, PT, R27, 0x1, PT ;  /* 0x000000011b00780c */ /* 0x000fe20003f06270 */
[----:B------:R-:W-:-:S12]  /*12310*/  VIADD R0, R2, 0xffffffff ;  /* 0xffffffff02007836 */ /* 0x000fd80000000000 */
[----:B------:R-:W-:Y:S05]  /*12320*/  @!P0 BRA `(.L_x_268) ;  /* 0x0000000c00988947 */ /* 0x000fea0003800000 */
        /* <DEDUP_REMOVED lines=11> */
[----:B------:R-:W-:Y:S01]  /*123e0*/  LOP3.LUT R18, R27, 0x7ffffff0, RZ, 0xc0, !PT ;  /* 0x7ffffff01b127812 */ /* 0x000fe200078ec0ff */
[----:B------:R-:W-:Y:S01]  /*123f0*/  VIADD R6, R10, 0xffffffff ;  /* 0xffffffff0a067836 */ /* 0x000fe20000000000 */
[----:B------:R-:W-:-:S02]  /*12400*/  ISETP.GE.U32.AND P3, PT, R3, 0x7, PT ;  /* 0x000000070300780c */ /* 0x000fc40003f66070 */
[----:B------:R-:W-:Y:S02]  /*12410*/  ISETP.GE.U32.AND P2, PT, R4, 0x3, PT ;  /* 0x000000030400780c */ /* 0x000fe40003f46070 */
[----:B------:R-:W-:Y:S02]  /*12420*/  ISETP.GE.U32.AND P1, PT, R5, 0x7, PT ;  /* 0x000000070500780c */ /* 0x000fe40003f26070 */
[----:B------:R-:W-:Y:S02]  /*12430*/  ISETP.GE.U32.AND P0, PT, R6, 0x3, PT ;  /* 0x000000030600780c */ /* 0x000fe40003f06070 */
[----:B------:R-:W-:Y:S02]  /*12440*/  LOP3.LUT R2, R2, 0x7ffffff0, RZ, 0xc0, !PT ;  /* 0x7ffffff002027812 */ /* 0x000fe400078ec0ff */
[----:B------:R-:W-:-:S09]  /*12450*/  LOP3.LUT R27, R27, 0x3, RZ, 0xc0, !PT ;  /* 0x000000031b1b7812 */ /* 0x000fd200078ec0ff */
.L_x_280:
[----:B---34-:R-:W-:-:S05]  /*12460*/  UMOV UR5, URZ ;  /* 0x000000ff00057c82 */ /* 0x018fca0008000000 */
.L_x_279:
[----:B-1----:R-:W1:Y:S01]  /*12470*/  LDCU UR6, c[0x0][0x394] ;  /* 0x00007280ff0677ac */ /* 0x002e620008000800 */
[----:B------:R-:W-:-:S04]  /*12480*/  UIADD3 UR5, UPT, UPT, UR5, 0x1, URZ ;  /* 0x0000000105057890 */ /* 0x000fc8000fffe0ff */
[----:B-1----:R-:W-:-:S03]  /*12490*/  UISETP.NE.AND UP0, UPT, UR5, UR6, UPT ;  /* 0x000000060500728c */ /* 0x002fc6000bf05270 */
[----:B--234-:R-:W-:-:S08]  /*124a0*/  UMOV UR6, URZ ;  /* 0x000000ff00067c82 */ /* 0x01cfd00008000000 */
.L_x_273:
[----:B------:R-:W-:Y:S01]  /*124b0*/  ISETP.GE.U32.AND P5, PT, R0, 0xf, PT ;  /* 0x0000000f0000780c */ /* 0x000fe20003fa6070 */
[----:B-1----:R-:W1:Y:S01]  /*124c0*/  LDCU UR10, c[0x0][0x398] ;  /* 0x00007300ff0a77ac */ /* 0x002e620008000800 */
[----:B------:R-:W-:-:S11]  /*124d0*/  UIADD3 UR6, UPT, UPT, UR6, 0x1, URZ ;  /* 0x0000000106067890 */ /* 0x000fd6000fffe0ff */
[----:B--2---:R-:W-:Y:S05]  /*124e0*/  @!P5 BRA `(.L_x_269) ;  /* 0x0000000000b0d947 */ /* 0x004fea0003800000 */
[----:B------:R-:W-:-:S05]  /*124f0*/  UMOV UR7, URZ ;  /* 0x000000ff00077c82 */ /* 0x000fca0008000000 */
.L_x_270:
[----:B0-----:R-:W2:Y:S04]  /*12500*/  LDG.E R3, desc[UR8][R16.64] ;  /* 0x0000000810037981 */ /* 0x001ea8000c1e1900 */
        /* <DEDUP_REMOVED lines=9> */
[----:B------:R-:W2:Y:S04]  /*125a0*/  LDG.E R13, desc[UR8][R16.64+0x14] ;  /* 0x00001408100d7981 */ /* 0x000ea8000c1e1900 */
[----:B--2---:R2:W-:Y:S04]  /*125b0*/  STG.E desc[UR8][R30.64+0x14], R13 ;  /* 0x0000140d1e007986 */ /* 0x0045e8000c101908 */
[----:B0-----:R-:W3:Y:S04]  /*125c0*/  LDG.E R3, desc[UR8][R16.64+0x18] ;  /* 0x0000180810037981 */ /* 0x001ee8000c1e1900 */
[----:B---3--:R0:W-:Y:S04]  /*125d0*/  STG.E desc[UR8][R30.64+0x18], R3 ;  /* 0x000018031e007986 */ /* 0x0081e8000c101908 */
[----:B------:R-:W3:Y:S04]  /*125e0*/  LDG.E R5, desc[UR8][R16.64+0x1c] ;  /* 0x00001c0810057981 */ /* 0x000ee8000c1e1900 */
[----:B---3--:R3:W-:Y:S04]  /*125f0*/  STG.E desc[UR8][R30.64+0x1c], R5 ;  /* 0x00001c051e007986 */ /* 0x0087e8000c101908 */
[----:B------:R-:W4:Y:S04]  /*12600*/  LDG.E R7, desc[UR8][R16.64+0x20] ;  /* 0x0000200810077981 */ /* 0x000f28000c1e1900 */
[----:B----4-:R4:W-:Y:S04]  /*12610*/  STG.E desc[UR8][R30.64+0x20], R7 ;  /* 0x000020071e007986 */ /* 0x0109e8000c101908 */
[----:B------:R-:W5:Y:S04]  /*12620*/  LDG.E R9, desc[UR8][R16.64+0x24] ;  /* 0x0000240810097981 */ /* 0x000f68000c1e1900 */
[----:B-----5:R-:W-:Y:S04]  /*12630*/  STG.E desc[UR8][R30.64+0x24], R9 ;  /* 0x000024091e007986 */ /* 0x020fe8000c101908 */
[----:B------:R-:W5:Y:S04]  /*12640*/  LDG.E R11, desc[UR8][R16.64+0x28] ;  /* 0x00002808100b7981 */ /* 0x000f68000c1e1900 */
[----:B-----5:R5:W-:Y:S04]  /*12650*/  STG.E desc[UR8][R30.64+0x28], R11 ;  /* 0x0000280b1e007986 */ /* 0x020be8000c101908 */
[----:B--2---:R-:W2:Y:S04]  /*12660*/  LDG.E R13, desc[UR8][R16.64+0x2c] ;  /* 0x00002c08100d7981 */ /* 0x004ea8000c1e1900 */
[----:B--2---:R-:W-:Y:S04]  /*12670*/  STG.E desc[UR8][R30.64+0x2c], R13 ;  /* 0x00002c0d1e007986 */ /* 0x004fe8000c101908 */
[----:B0-----:R-:W2:Y:S04]  /*12680*/  LDG.E R3, desc[UR8][R16.64+0x30] ;  /* 0x0000300810037981 */ /* 0x001ea8000c1e1900 */
[----:B--2---:R0:W-:Y:S04]  /*12690*/  STG.E desc[UR8][R30.64+0x30], R3 ;  /* 0x000030031e007986 */ /* 0x0041e8000c101908 */
[----:B---3--:R-:W2:Y:S04]  /*126a0*/  LDG.E R5, desc[UR8][R16.64+0x34] ;  /* 0x0000340810057981 */ /* 0x008ea8000c1e1900 */
[----:B--2---:R-:W-:Y:S04]  /*126b0*/  STG.E desc[UR8][R30.64+0x34], R5 ;  /* 0x000034051e007986 */ /* 0x004fe8000c101908 */
[----:B----4-:R-:W2:Y:S01]  /*126c0*/  LDG.E R7, desc[UR8][R16.64+0x38] ;  /* 0x0000380810077981 */ /* 0x010ea2000c1e1900 */
[----:B------:R-:W-:Y:S01]  /*126d0*/  UIADD3 UR7, UPT, UPT, UR7, 0x10, URZ ;  /* 0x0000001007077890 */ /* 0x000fe2000fffe0ff */
[----:B------:R-:W-:-:S05]  /*126e0*/  IADD3 R4, P5, PT, R16, 0x40, RZ ;  /* 0x0000004010047810 */ /* 0x000fca0007fbe0ff */
[----:B-----5:R-:W-:Y:S01]  /*126f0*/  IMAD.X R11, RZ, RZ, R17, P5 ;  /* 0x000000ffff0b7224 */ /* 0x020fe200028e0611 */
[----:B------:R-:W-:Y:S01]  /*12700*/  ISETP.NE.AND P5, PT, R2, UR7, PT ;  /* 0x0000000702007c0c */ /* 0x000fe2000bfa5270 */
[----:B--2---:R-:W-:Y:S04]  /*12710*/  STG.E desc[UR8][R30.64+0x38], R7 ;  /* 0x000038071e007986 */ /* 0x004fe8000c101908 */
[----:B------:R2:W3:Y:S01]  /*12720*/  LDG.E R9, desc[UR8][R16.64+0x3c] ;  /* 0x00003c0810097981 */ /* 0x0004e2000c1e1900 */
[----:B------:R-:W-:-:S05]  /*12730*/  IADD3 R6, P6, PT, R30, 0x40, RZ ;  /* 0x000000401e067810 */ /* 0x000fca0007fde0ff */
[----:B0-----:R-:W-:Y:S02]  /*12740*/  IMAD.X R3, RZ, RZ, R31, P6 ;  /* 0x000000ffff037224 */ /* 0x001fe400030e061f */
[----:B--2---:R-:W-:Y:S02]  /*12750*/  IMAD.MOV.U32 R16, RZ, RZ, R4 ;  /* 0x000000ffff107224 */ /* 0x004fe400078e0004 */
[----:B------:R-:W-:Y:S01]  /*12760*/  IMAD.MOV.U32 R17, RZ, RZ, R11 ;  /* 0x000000ffff117224 */ /* 0x000fe200078e000b */
[----:B---3--:R0:W-:Y:S02]  /*12770*/  STG.E desc[UR8][R30.64+0x3c], R9 ;  /* 0x00003c091e007986 */ /* 0x0081e4000c101908 */
[----:B0-----:R-:W-:Y:S02]  /*12780*/  IMAD.MOV.U32 R30, RZ, RZ, R6 ;  /* 0x000000ffff1e7224 */ /* 0x001fe400078e0006 */
[----:B------:R-:W-:Y:S01]  /*12790*/  IMAD.MOV.U32 R31, RZ, RZ, R3 ;  /* 0x000000ffff1f7224 */ /* 0x000fe200078e0003 */
[----:B------:R-:W-:Y:S06]  /*127a0*/  @P5 BRA `(.L_x_270) ;  /* 0xfffffffc00545947 */ /* 0x000fec000383ffff */
.L_x_269:
[----:B------:R-:W-:Y:S01]  /*127b0*/  ISETP.NE.AND P5, PT, R15, RZ, PT ;  /* 0x000000ff0f00720c */ /* 0x000fe20003fa5270 */
[----:B-1----:R-:W-:-:S12]  /*127c0*/  UISETP.NE.AND UP1, UPT, UR6, UR10, UPT ;  /* 0x0000000a0600728c */ /* 0x002fd8000bf25270 */
[----:B------:R-:W-:Y:S05]  /*127d0*/  @!P5 BRA `(.L_x_271) ;  /* 0x00000004002cd947 */ /* 0x000fea0003800000 */
[----:B------:R-:W-:Y:S01]  /*127e0*/  ISETP.NE.AND P5, PT, R14, RZ, PT ;  /* 0x000000ff0e00720c */ /* 0x000fe20003fa5270 */
[----:B------:R-:W-:-:S12]  /*127f0*/  @!P3 BRA `(.L_x_272) ;  /* 0x000000000060b947 */ /* 0x000fd80003800000 */
[----:B0-----:R-:W2:Y:S04]  /*12800*/  LDG.E R3, desc[UR8][R16.64] ;  /* 0x0000000810037981 */ /* 0x001ea8000c1e1900 */
        /* <DEDUP_REMOVED lines=21> */
[----:B0-----:R-:W-:Y:S01]  /*12960*/  IMAD.MOV.U32 R30, RZ, RZ, R6 ;  /* 0x000000ffff1e7224 */ /* 0x001fe200078e0006 */
[----:B------:R-:W-:-:S07]  /*12970*/  MOV R31, R9 ;  /* 0x00000009001f7202 */ /* 0x000fce0000000f00 */
.L_x_272:
[----:B------:R-:W-:Y:S05]  /*12980*/  @!P5 BRA `(.L_x_271) ;  /* 0x0000000000c0d947 */ /* 0x000fea0003800000 */
[----:B0-----:R-:W2:Y:S04]  /*12990*/  @P2 LDG.E R3, desc[UR8][R16.64] ;  /* 0x0000000810032981 */ /* 0x001ea8000c1e1900 */
[----:B--2---:R-:W-:Y:S04]  /*129a0*/  @P2 STG.E desc[UR8][R30.64], R3 ;  /* 0x000000031e002986 */ /* 0x004fe8000c101908 */
[----:B------:R-:W2:Y:S04]  /*129b0*/  @P2 LDG.E R5, desc[UR8][R16.64+0x4] ;  /* 0x0000040810052981 */ /* 0x000ea8000c1e1900 */
        /* <DEDUP_REMOVED lines=24> */
[----:B------:R-:W-:Y:S01]  /*12b40*/  ISETP.NE.AND P6, PT, R8, 0x1, PT ;  /* 0x000000010800780c */ /* 0x000fe20003fc5270 */
[----:B------:R-:W-:Y:S01]  /*12b50*/  IMAD.X R31, RZ, RZ, R5, P5 ;  /* 0x000000ffff1f7224 */ /* 0x000fe200028e0605 */
[----:B--2---:R1:W-:Y:S11]  /*12b60*/  STG.E desc[UR8][R4.64], R3 ;  /* 0x0000000304007986 */ /* 0x0043f6000c101908 */
[----:B------:R-:W-:Y:S05]  /*12b70*/  @!P6 BRA `(.L_x_271) ;  /* 0x000000000044e947 */ /* 0x000fea0003800000 */
[----:B-1----:R-:W2:Y:S01]  /*12b80*/  LDG.E R3, desc[UR8][R6.64+0x4] ;  /* 0x0000040806037981 */ /* 0x002ea2000c1e1900 */
[----:B------:R-:W-:Y:S02]  /*12b90*/  ISETP.NE.AND P5, PT, R8, 0x2, PT ;  /* 0x000000020800780c */ /* 0x000fe40003fa5270 */
[C---:B------:R-:W-:Y:S01]  /*12ba0*/  IADD3 R16, P6, PT, R6.reuse, 0x8, RZ ;  /* 0x0000000806107810 */ /* 0x040fe20007fde0ff */
[----:B--2---:R2:W-:Y:S10]  /*12bb0*/  STG.E desc[UR8][R4.64+0x4], R3 ;  /* 0x0000040304007986 */ /* 0x0045f4000c101908 */
[----:B------:R-:W3:Y:S01]  /*12bc0*/  @P5 LDG.E R9, desc[UR8][R6.64+0x8] ;  /* 0x0000080806095981 */ /* 0x000ee2000c1e1900 */
        /* <DEDUP_REMOVED lines=11> */
[----:B---3--:R2:W-:Y:S06]  /*12c80*/  @P5 STG.E desc[UR8][R4.64+0x8], R9 ;  /* 0x0000080904005986 */ /* 0x0085ec000c101908 */
.L_x_271:
[----:B------:R-:W-:Y:S05]  /*12c90*/  BRA.U UP1, `(.L_x_273) ;  /* 0xfffffff901047547 */ /* 0x000fea000b83ffff */
[----:B------:R-:W-:Y:S05]  /*12ca0*/  @!P4 BRA `(.L_x_274) ;  /* 0x000000000064c947 */ /* 0x000fea0003800000 */
[----:B-12---:R-:W1:Y:S01]  /*12cb0*/  LDC R3, c[0x0][0x3b0] ;  /* 0x0000ec00ff037b82 */ /* 0x006e620000000800 */
[----:B------:R-:W-:-:S05]  /*12cc0*/  UMOV UR6, URZ ;  /* 0x000000ff00067c82 */ /* 0x000fca0008000000 */
.L_x_275:
        /* <DEDUP_REMOVED lines=23> */
.L_x_274:
[----:B------:R-:W-:-:S13]  /*12e40*/  ISETP.NE.AND P5, PT, R12, RZ, PT ;  /* 0x000000ff0c00720c */ /* 0x000fda0003fa5270 */
        /* <DEDUP_REMOVED lines=14> */
[----:B-1----:R-:W-:Y:S01]  /*12f30*/  MOV R30, R4 ;  /* 0x00000004001e7202 */ /* 0x002fe20000000f00 */
[----:B------:R-:W-:-:S07]  /*12f40*/  IMAD.MOV.U32 R31, RZ, RZ, R5 ;  /* 0x000000ffff1f7224 */ /* 0x000fce00078e0005 */
.L_x_277:
        /* <DEDUP_REMOVED lines=14> */
.L_x_278:
        /* <DEDUP_REMOVED lines=16> */
.L_x_276:
[----:B------:R-:W-:Y:S05]  /*13130*/  BRA.U UP0, `(.L_x_279) ;  /* 0xfffffff100cc7547 */ /* 0x000fea000b83ffff */
[----:B-12---:R-:W1:Y:S01]  /*13140*/  LDC R3, c[0x0][0x390] ;  /* 0x0000e400ff037b82 */ /* 0x006e620000000800 */
[----:B------:R-:W-:-:S06]  /*13150*/  UIADD3 UR4, UPT, UPT, UR4, 0x1, URZ ;  /* 0x0000000104047890 */ /* 0x000fcc000fffe0ff */
[----:B-1----:R-:W-:-:S13]  /*13160*/  ISETP.NE.AND P5, PT, R3, UR4, PT ;  /* 0x0000000403007c0c */ /* 0x002fda000bfa5270 */
[----:B------:R-:W-:Y:S05]  /*13170*/  @!P5 EXIT ;  /* 0x000000000000d94d */ /* 0x000fea0003800000 */
[----:B------:R-:W-:Y:S05]  /*13180*/  BRA `(.L_x_280) ;  /* 0xfffffff000b47947 */ /* 0x000fea000383ffff */
.L_x_268:
[C---:B------:R-:W-:Y:S01]  /*13190*/  LOP3.LUT R8, R2.reuse, 0xf, RZ, 0xc0, !PT ;  /* 0x0000000f02087812 */ /* 0x040fe200078ec0ff */
[----:B------:R-:W-:Y:S01]  /*131a0*/  UMOV UR4, URZ ;  /* 0x000000ff00047c82 */ /* 0x000fe20008000000 */
[C---:B------:R-:W-:Y:S02]  /*131b0*/  LOP3.LUT R10, R2.reuse, 0x7, RZ, 0xc0, !PT ;  /* 0x00000007020a7812 */ /* 0x040fe400078ec0ff */
[----:B------:R-:W-:Y:S01]  /*131c0*/  LOP3.LUT R12, R2, 0x3, RZ, 0xc0, !PT ;  /* 0x00000003020c7812 */ /* 0x000fe200078ec0ff */
[----:B------:R-:W-:Y:S01]  /*131d0*/  VIADD R3, R8, 0xffffffff ;  /* 0xffffffff08037836 */ /* 0x000fe20000000000 */
[----:B------:R-:W-:Y:S01]  /*131e0*/  LOP3.LUT R2, R2, 0x7ffffff0, RZ, 0xc0, !PT ;  /* 0x7ffffff002027812 */ /* 0x000fe200078ec0ff */
[----:B------:R-:W-:-:S03]  /*131f0*/  VIADD R4, R10, 0xffffffff ;  /* 0xffffffff0a047836 */ /* 0x000fc60000000000 */
[----:B------:R-:W-:Y:S02]  /*13200*/  ISETP.GE.U32.AND P0, PT, R3, 0x7, PT ;  /* 0x000000070300780c */ /* 0x000fe40003f06070 */
[----:B------:R-:W-:-:S13]  /*13210*/  ISETP.GE.U32.AND P1, PT, R4, 0x3, PT ;  /* 0x000000030400780c */ /* 0x000fda0003f26070 */
.L_x_287:
[----:B------:R-:W-:-:S05]  /*13220*/  UMOV UR5, URZ ;  /* 0x000000ff00057c82 */ /* 0x000fca0008000000 */
.L_x_286:
[----:B-1----:R-:W1:Y:S01]  /*13230*/  LDCU UR6, c[0x0][0x394] ;  /* 0x00007280ff0677ac */ /* 0x002e620008000800 */
[----:B------:R-:W-:-:S04]  /*13240*/  UIADD3 UR5, UPT, UPT, UR5, 0x1, URZ ;  /* 0x0000000105057890 */ /* 0x000fc8000fffe0ff */
[----:B-1----:R-:W-:-:S03]  /*13250*/  UISETP.NE.AND UP0, UPT, UR5, UR6, UPT ;  /* 0x000000060500728c */ /* 0x002fc6000bf05270 */
[----:B--2---:R-:W-:-:S08]  /*13260*/  UMOV UR6, URZ ;  /* 0x000000ff00067c82 */ /* 0x004fd00008000000 */
.L_x_285:
[----:B-1----:R-:W1:Y:S01]  /*13270*/  LDCU UR7, c[0x0][0x398] ;  /* 0x00007300ff0777ac */ /* 0x002e620008000800 */
[----:B------:R-:W-:Y:S02]  /*13280*/  ISETP.GE.U32.AND P2, PT, R0, 0xf, PT ;  /* 0x0000000f0000780c */ /* 0x000fe40003f46070 */
[----:B------:R-:W-:Y:S01]  /*13290*/  ISETP.NE.AND P5, PT, R8, RZ, PT ;  /* 0x000000ff0800720c */ /* 0x000fe20003fa5270 */
[----:B------:R-:W-:-:S04]  /*132a0*/  UIADD3 UR6, UPT, UPT, UR6, 0x1, URZ ;  /* 0x0000000106067890 */ /* 0x000fc8000fffe0ff */
[----:B-1----:R-:W-:-:S06]  /*132b0*/  UISETP.NE.AND UP1, UPT, UR6, UR7, UPT ;  /* 0x000000070600728c */ /* 0x002fcc000bf25270 */
[----:B--2---:R-:W-:Y:S05]  /*132c0*/  @!P2 BRA `(.L_x_281) ;  /* 0x0000000000b0a947 */ /* 0x004fea0003800000 */
[----:B------:R-:W-:-:S05]  /*132d0*/  UMOV UR7, URZ ;  /* 0x000000ff00077c82 */ /* 0x000fca0008000000 */
.L_x_282:
        /* <DEDUP_REMOVED lines=25> */
[----:B----4-:R0:W-:Y:S04]  /*13470*/  STG.E desc[UR8][R30.64+0x30], R3 ;  /* 0x000030031e007986 */ /* 0x0101e8000c101908 */
[----:B-1----:R-:W4:Y:S04]  /*13480*/  LDG.E R5, desc[UR8][R16.64+0x34] ;  /* 0x0000340810057981 */ /* 0x002f28000c1e1900 */
[----:B----4-:R-:W-:Y:S04]  /*13490*/  STG.E desc[UR8][R30.64+0x34], R5 ;  /* 0x000034051e007986 */ /* 0x010fe8000c101908 */
[----:B--2---:R-:W2:Y:S01]  /*134a0*/  LDG.E R7, desc[UR8][R16.64+0x38] ;  /* 0x0000380810077981 */ /* 0x004ea2000c1e1900 */
[----:B------:R-:W-:-:S06]  /*134b0*/  UIADD3 UR7, UPT, UPT, UR7, 0x10, URZ ;  /* 0x0000001007077890 */ /* 0x000fcc000fffe0ff */
[----:B------:R-:W-:Y:S01]  /*134c0*/  ISETP.NE.AND P2, PT, R2, UR7, PT ;  /* 0x0000000702007c0c */ /* 0x000fe2000bf45270 */
[----:B--2---:R-:W-:Y:S04]  /*134d0*/  STG.E desc[UR8][R30.64+0x38], R7 ;  /* 0x000038071e007986 */ /* 0x004fe8000c101908 */
[----:B---3--:R1:W2:Y:S01]  /*134e0*/  LDG.E R9, desc[UR8][R16.64+0x3c] ;  /* 0x00003c0810097981 */ /* 0x0082a2000c1e1900 */
[----:B------:R-:W-:Y:S02]  /*134f0*/  IADD3 R4, P3, PT, R16, 0x40, RZ ;  /* 0x0000004010047810 */ /* 0x000fe40007f7e0ff */
[----:B------:R-:W-:-:S03]  /*13500*/  IADD3 R6, P4, PT, R30, 0x40, RZ ;  /* 0x000000401e067810 */ /* 0x000fc60007f9e0ff */
[----:B0-----:R-:W-:Y:S02]  /*13510*/  IMAD.X R3, RZ, RZ, R17, P3 ;  /* 0x000000ffff037224 */ /* 0x001fe400018e0611 */
[----:B------:R-:W-:Y:S02]  /*13520*/  IMAD.X R11, RZ, RZ, R31, P4 ;  /* 0x000000ffff0b7224 */ /* 0x000fe400020e061f */
[----:B-1----:R-:W-:Y:S02]  /*13530*/  IMAD.MOV.U32 R16, RZ, RZ, R4 ;  /* 0x000000ffff107224 */ /* 0x002fe400078e0004 */
[----:B------:R-:W-:Y:S01]  /*13540*/  IMAD.MOV.U32 R17, RZ, RZ, R3 ;  /* 0x000000ffff117224 */ /* 0x000fe200078e0003 */
[----:B--2---:R0:W-:Y:S02]  /*13550*/  STG.E desc[UR8][R30.64+0x3c], R9 ;  /* 0x00003c091e007986 */ /* 0x0041e4000c101908 */
[----:B0-----:R-:W-:Y:S02]  /*13560*/  IMAD.MOV.U32 R30, RZ, RZ, R6 ;  /* 0x000000ffff1e7224 */ /* 0x001fe400078e0006 */
[----:B------:R-:W-:Y:S01]  /*13570*/  IMAD.MOV.U32 R31, RZ, RZ, R11 ;  /* 0x000000ffff1f7224 */ /* 0x000fe200078e000b */
[----:B------:R-:W-:Y:S06]  /*13580*/  @P2 BRA `(.L_x_282) ;  /* 0xfffffffc00542947 */ /* 0x000fec000383ffff */
.L_x_281:
        /* <DEDUP_REMOVED lines=27> */
.L_x_284:
        /* <DEDUP_REMOVED lines=8> */
[----:B------:R-:W-:-:S02]  /*137c0*/  MOV R6, R16 ;  /* 0x0000001000067202 */ /* 0x000fc40000000f00 */
[----:B------:R-:W-:Y:S01]  /*137d0*/  @P1 IADD3 R6, P2, PT, R16, 0x10, RZ ;  /* 0x0000001010061810 */ /* 0x000fe20007f5e0ff */
[----:B--2---:R-:W-:Y:S04]  /*137e0*/  @P1 STG.E desc[UR8][R30.64+0x8], R7 ;  /* 0x000008071e001986 */ /* 0x004fe8000c101908 */
[----:B------:R1:W2:Y:S01]  /*137f0*/  @P1 LDG.E R9, desc[UR8][R16.64+0xc] ;  /* 0x00000c0810091981 */ /* 0x0002a2000c1e1900 */
[----:B------:R-:W-:Y:S01]  /*13800*/  @P1 IADD3 R4, P3, PT, R30, 0x10, RZ ;  /* 0x000000101e041810 */ /* 0x000fe20007f7e0ff */
[----:B------:R-:W-:Y:S02]  /*13810*/  IMAD.MOV.U32 R15, RZ, RZ, R17 ;  /* 0x000000ffff0f7224 */ /* 0x000fe400078e0011 */
[----:B0-----:R-:W-:Y:S02]  /*13820*/  IMAD.MOV.U32 R5, RZ, RZ, R31 ;  /* 0x000000ffff057224 */ /* 0x001fe400078e001f */
[----:B------:R-:W-:-:S02]  /*13830*/  @P1 IMAD.X R15, RZ, RZ, R17, P2 ;  /* 0x000000ffff0f1224 */ /* 0x000fc400010e0611 */
        /* <DEDUP_REMOVED lines=20> */
[----:B------:R-:W-:-:S02]  /*13980*/  @P6 IADD3 R13, P4, PT, R6, 0xc, RZ ;  /* 0x0000000c060d6810 */ /* 0x000fc40007f9e0ff */
[----:B------:R-:W-:Y:S02]  /*13990*/  @P6 IADD3 R11, P5, PT, R4, 0xc, RZ ;  /* 0x0000000c040b6810 */ /* 0x000fe40007fbe0ff */
[----:B------:R-:W-:Y:S01]  /*139a0*/  IADD3 R16, P2, PT, R6, 0x8, RZ ;  /* 0x0000000806107810 */ /* 0x000fe20007f5e0ff */
[----:B------:R-:W-:Y:S01]  /*139b0*/  @P6 IMAD.X R18, RZ, RZ, R15, P4 ;  /* 0x000000ffff126224 */ /* 0x000fe200020e060f */
[----:B------:R-:W-:Y:S01]  /*139c0*/  IADD3 R30, P3, PT, R4, 0x8, RZ ;  /* 0x00000008041e7810 */ /* 0x000fe20007f7e0ff */
[----:B------:R-:W-:Y:S02]  /*139d0*/  @P6 IMAD.X R14, RZ, RZ, R5, P5 ;  /* 0x000000ffff0e6224 */ /* 0x000fe400028e0605 */
[----:B------:R-:W-:Y:S02]  /*139e0*/  IMAD.X R17, RZ, RZ, R15, P2 ;  /* 0x000000ffff117224 */ /* 0x000fe400010e060f */
[----:B------:R-:W-:Y:S02]  /*139f0*/  IMAD.X R31, RZ, RZ, R5, P3 ;  /* 0x000000ffff1f7224 */ /* 0x000fe400018e0605 */
[----:B------:R-:W-:-:S02]  /*13a00*/  @P6 IMAD.MOV.U32 R16, RZ, RZ, R13 ;  /* 0x000000ffff106224 */ /* 0x000fc400078e000d */
[----:B------:R-:W-:Y:S02]  /*13a10*/  @P6 IMAD.MOV.U32 R17, RZ, RZ, R18 ;  /* 0x000000ffff116224 */ /* 0x000fe400078e0012 */
[----:B------:R-:W-:Y:S02]  /*13a20*/  @P6 IMAD.MOV.U32 R30, RZ, RZ, R11 ;  /* 0x000000ffff1e6224 */ /* 0x000fe400078e000b */
[----:B------:R-:W-:Y:S01]  /*13a30*/  @P6 IMAD.MOV.U32 R31, RZ, RZ, R14 ;  /* 0x000000ffff1f6224 */ /* 0x000fe200078e000e */
[----:B---3--:R2:W-:Y:S06]  /*13a40*/  @P6 STG.E desc[UR8][R4.64+0x8], R9 ;  /* 0x0000080904006986 */ /* 0x0085ec000c101908 */
.L_x_283:
[----:B------:R-:W-:Y:S05]  /*13a50*/  BRA.U UP1, `(.L_x_285) ;  /* 0xfffffff901047547 */ /* 0x000fea000b83ffff */
[----:B------:R-:W-:Y:S05]  /*13a60*/  BRA.U UP0, `(.L_x_286) ;  /* 0xfffffff500f07547 */ /* 0x000fea000b83ffff */
[----:B-12---:R-:W1:Y:S01]  /*13a70*/  LDC R3, c[0x0][0x390] ;  /* 0x0000e400ff037b82 */ /* 0x006e620000000800 */
[----:B------:R-:W-:-:S06]  /*13a80*/  UIADD3 UR4, UPT, UPT, UR4, 0x1, URZ ;  /* 0x0000000104047890 */ /* 0x000fcc000fffe0ff */
[----:B-1----:R-:W-:-:S13]  /*13a90*/  ISETP.NE.AND P2, PT, R3, UR4, PT ;  /* 0x0000000403007c0c */ /* 0x002fda000bf45270 */
[----:B------:R-:W-:Y:S05]  /*13aa0*/  @!P2 EXIT ;  /* 0x000000000000a94d */ /* 0x000fea0003800000 */
[----:B------:R-:W-:Y:S05]  /*13ab0*/  BRA `(.L_x_287) ;  /* 0xfffffff400d87947 */ /* 0x000fea000383ffff */
.L_x_0:
[----:B------:R-:W-:-:S13]  /*13ac0*/  ISETP.GE.AND P0, PT, R25, 0x1, PT ;  /* 0x000000011900780c */ /* 0x000fda0003f06270 */
[----:B------:R-:W-:Y:S05]  /*13ad0*/  @!P0 BRA `(.L_x_288) ;  /* 0x0000000c00ec8947 */ /* 0x000fea0003800000 */
[----:B------:R-:W-:-:S13]  /*13ae0*/  ISETP.GE.AND P0, PT, R27, 0x1, PT ;  /* 0x000000011b00780c */ /* 0x000fda0003f06270 */
[----:B------:R-:W-:Y:S05]  /*13af0*/  @!P0 BRA `(.L_x_289) ;  /* 0x0000000800948947 */ /* 0x000fea0003800000 */
[C---:B------:R-:W-:Y:S01]  /*13b00*/  VIADD R11, R25.reuse, 0xffffffff ;  /* 0xffffffff190b7836 */ /* 0x040fe20000000000 */
[----:B------:R-:W-:Y:S01]  /*13b10*/  LOP3.LUT R10, R25, 0xf, RZ, 0xc0, !PT ;  /* 0x0000000f190a7812 */ /* 0x000fe200078ec0ff */
[----:B------:R-:W-:Y:S01]  /*13b20*/  VIADD R0, R27, 0xffffffff ;  /* 0xffffffff1b007836 */ /* 0x000fe20000000000 */
[----:B------:R-:W-:Y:S01]  /*13b30*/  LOP3.LUT R9, R25, 0x7, RZ, 0xc0, !PT ;  /* 0x0000000719097812 */ /* 0x000fe200078ec0ff */
[----:B------:R-:W-:Y:S01]  /*13b40*/  UMOV UR4, URZ ;  /* 0x000000ff00047c82 */ /* 0x000fe20008000000 */
[----:B------:R-:W-:Y:S02]  /*13b50*/  ISETP.GE.U32.AND P1, PT, R11, 0xf, PT ;  /* 0x0000000f0b00780c */ /* 0x000fe40003f26070 */
[----:B------:R-:W-:Y:S01]  /*13b60*/  LOP3.LUT R8, R27, 0xf, RZ, 0xc0, !PT ;  /* 0x0000000f1b087812 */ /* 0x000fe200078ec0ff */
[----:B------:R-:W-:Y:S01]  /*13b70*/  VIADD R2, R9, 0xffffffff ;  /* 0xffffffff09027836 */ /* 0x000fe20000000000 */
[----:B------:R-:W-:Y:S02]  /*13b80*/  ISETP.GE.U32.AND P0, PT, R0, 0xf, PT ;  /* 0x0000000f0000780c */ /* 0x000fe40003f06070 */
[----:B------:R-:W-:Y:S01]  /*13b90*/  P2R R0, PR, RZ, 0x2 ;  /* 0x00000002ff007803 */ /* 0x000fe20000000000 */
[----:B------:R-:W-:Y:S01]  /*13ba0*/  VIADD R0, R10, 0xffffffff ;  /* 0xffffffff0a007836 */ /* 0x000fe20000000000 */
[C---:B------:R-:W-:Y:S01]  /*13bb0*/  LOP3.LUT R6, R27.reuse, 0x7, RZ, 0xc0, !PT ;  /* 0x000000071b067812 */ /* 0x040fe200078ec0ff */
[----:B------:R-:W-:Y:S01]  /*13bc0*/  VIADD R3, R8, 0xffffffff ;  /* 0xffffffff08037836 */ /* 0x000fe20000000000 */
[----:B------:R-:W-:-:S02]  /*13bd0*/  LOP3.LUT R12, R27, 0x7ffffff0, RZ, 0xc0, !PT ;  /* 0x7ffffff01b0c7812 */ /* 0x000fc400078ec0ff */
[----:B------:R-:W-:Y:S02]  /*13be0*/  IADD3 R4, PT, PT, R6, -0x1, RZ ;  /* 0xffffffff06047810 */ /* 0x000fe40007ffe0ff */
[----:B------:R-:W-:Y:S02]  /*13bf0*/  ISETP.GE.U32.AND P1, PT, R0, 0x7, PT ;  /* 0x000000070000780c */ /* 0x000fe40003f26070 */
[----:B------:R-:W-:Y:S02]  /*13c00*/  LOP3.LUT R0, R25, 0x7ffffff0, RZ, 0xc0, !PT ;  /* 0x7ffffff019007812 */ /* 0x000fe400078ec0ff */
[----:B------:R-:W-:Y:S02]  /*13c10*/  ISETP.GE.U32.AND P2, PT, R2, 0x3, PT ;  /* 0x000000030200780c */ /* 0x000fe40003f46070 */
[----:B------:R-:W-:Y:S02]  /*13c20*/  ISETP.GE.U32.AND P3, PT, R3, 0x7, PT ;  /* 0x000000070300780c */ /* 0x000fe40003f66070 */
[----:B------:R-:W-:-:S02]  /*13c30*/  ISETP.GE.U32.AND P4, PT, R4, 0x3, PT ;  /* 0x000000030400780c */ /* 0x000fc40003f86070 */
[----:B------:R-:W-:Y:S02]  /*13c40*/  LOP3.LUT R25, R25, 0x3, RZ, 0xc0, !PT ;  /* 0x0000000319197812 */ /* 0x000fe400078ec0ff */
[----:B------:R-:W-:-:S09]  /*13c50*/  LOP3.LUT R27, R27, 0x3, RZ, 0xc0, !PT ;  /* 0x000000031b1b7812 */ /* 0x000fd200078ec0ff */
.L_x_301:
[----:B------:R-:W-:-:S05]  /*13c60*/  UMOV UR5, URZ ;  /* 0x000000ff00057c82 */ /* 0x000fca0008000000 */
.L_x_300:
[----:B0-----:R-:W0:Y:S01]  /*13c70*/  LDCU UR6, c[0x0][0x394] ;  /* 0x00007280ff0677ac */ /* 0x001e220008000800 */
[----:B------:R-:W-:Y:S01]  /*13c80*/  ISETP.GE.U32.AND P5, PT, R11, 0xf, PT ;  /* 0x0000000f0b00780c */ /* 0x000fe20003fa6070 */
[----:B------:R-:W-:Y:S01]  /*13c90*/  IMAD.MOV.U32 R5, RZ, RZ, RZ ;  /* 0x000000ffff057224 */ /* 0x000fe200078e00ff */
[----:B------:R-:W-:-:S04]  /*13ca0*/  UIADD3 UR5, UPT, UPT, UR5, 0x1, URZ ;  /* 0x0000000105057890 */ /* 0x000fc8000fffe0ff */
[----:B0-----:R-:W-:-:S07]  /*13cb0*/  UISETP.NE.AND UP0, UPT, UR5, UR6, UPT ;  /* 0x000000060500728c */ /* 0x001fce000bf05270 */
[----:B-1234-:R-:W-:Y:S05]  /*13cc0*/  @!P5 BRA `(.L_x_290) ;  /* 0x00000000005cd947 */ /* 0x01efea0003800000 */
[----:B------:R-:W0:Y:S01]  /*13cd0*/  LDC R7, c[0x0][0x3b0] ;  /* 0x0000ec00ff077b82 */ /* 0x000e220000000800 */
[----:B------:R-:W-:-:S07]  /*13ce0*/  IMAD.MOV.U32 R5, RZ, RZ, RZ ;  /* 0x000000ffff057224 */ /* 0x000fce00078e00ff */
.L_x_291:
[----:B-1----:R-:W-:-:S04]  /*13cf0*/  IMAD.WIDE.U32 R2, R5, 0x4, R30 ;  /* 0x0000000405027825 */ /* 0x002fc800078e001e */
[----:B------:R-:W-:Y:S01]  /*13d00*/  VIADD R5, R5, 0x10 ;  /* 0x0000001005057836 */ /* 0x000fe20000000000 */
[----:B0-----:R1:W-:Y:S04]  /*13d10*/  STG.E desc[UR8][R2.64], R7 ;  /* 0x0000000702007986 */ /* 0x0013e8000c101908 */
        /* <DEDUP_REMOVED lines=18> */
.L_x_290:
[----:B------:R-:W-:-:S13]  /*13e40*/  ISETP.NE.AND P5, PT, R10, RZ, PT ;  /* 0x000000ff0a00720c */ /* 0x000fda0003fa5270 */
[----:B------:R-:W-:Y:S05]  /*13e50*/  @!P5 BRA `(.L_x_292) ;  /* 0x000000000080d947 */ /* 0x000fea0003800000 */
[----:B------:R-:W-:Y:S01]  /*13e60*/  ISETP.NE.AND P5, PT, R9, RZ, PT ;  /* 0x000000ff0900720c */ /* 0x000fe20003fa5270 */
[----:B------:R-:W-:-:S12]  /*13e70*/  @!P1 BRA `(.L_x_293) ;  /* 0x00000000002c9947 */ /* 0x000fd80003800000 */
[----:B-1----:R-:W0:Y:S01]  /*13e80*/  LDC R7, c[0x0][0x3b0] ;  /* 0x0000ec00ff077b82 */ /* 0x002e220000000800 */
[----:B------:R-:W-:-:S04]  /*13e90*/  IMAD.WIDE.U32 R2, R5, 0x4, R30 ;  /* 0x0000000405027825 */ /* 0x000fc800078e001e */
[----:B------:R-:W-:Y:S01]  /*13ea0*/  VIADD R5, R5, 0x8 ;  /* 0x0000000805057836 */ /* 0x000fe20000000000 */
[----:B0-----:R0:W-:Y:S04]  /*13eb0*/  STG.E desc[UR8][R2.64], R7 ;  /* 0x0000000702007986 */ /* 0x0011e8000c101908 */
[----:B------:R0:W-:Y:S04]  /*13ec0*/  STG.E desc[UR8][R2.64+0x4], R7 ;  /* 0x0000040702007986 */ /* 0x0001e8000c101908 */
[----:B------:R0:W-:Y:S04]  /*13ed0*/  STG.E desc[UR8][R2.64+0x8], R7 ;  /* 0x0000080702007986 */ /* 0x0001e8000c101908 */
[----:B------:R0:W-:Y:S04]  /*13ee0*/  STG.E desc[UR8][R2.64+0xc], R7 ;  /* 0x00000c0702007986 */ /* 0x0001e8000c101908 */
[----:B------:R0:W-:Y:S04]  /*13ef0*/  STG.E desc[UR8][R2.64+0x10], R7 ;  /* 0x0000100702007986 */ /* 0x0001e8000c101908 */
[----:B------:R0:W-:Y:S04]  /*13f00*/  STG.E desc[UR8][R2.64+0x14], R7 ;  /* 0x0000140702007986 */ /* 0x0001e8000c101908 */
[----:B------:R0:W-:Y:S04]  /*13f10*/  STG.E desc[UR8][R2.64+0x18], R7 ;  /* 0x0000180702007986 */ /* 0x0001e8000c101908 */
[----:B------:R0:W-:Y:S02]  /*13f20*/  STG.E desc[UR8][R2.64+0x1c], R7 ;  /* 0x00001c0702007986 */ /* 0x0001e4000c101908 */
.L_x_293:
[----:B------:R-:W-:Y:S05]  /*13f30*/  @!P5 BRA `(.L_x_292) ;  /* 0x000000000048d947 */ /* 0x000fea0003800000 */
[----:B------:R-:W-:Y:S01]  /*13f40*/  ISETP.NE.AND P5, PT, R25, RZ, PT ;  /* 0x000000ff1900720c */ /* 0x000fe20003fa5270 */
[----:B------:R-:W-:-:S12]  /*13f50*/  @!P2 BRA `(.L_x_294) ;  /* 0x00000000001ca947 */ /* 0x000fd80003800000 */
[----:B01----:R-:W0:Y:S01]  /*13f60*/  LDC R7, c[0x0][0x3b0] ;  /* 0x0000ec00ff077b82 */ /* 0x003e220000000800 */
[----:B------:R-:W-:-:S04]  /*13f70*/  IMAD.WIDE.U32 R2, R5, 0x4, R30 ;  /* 0x0000000405027825 */ /* 0x000fc800078e001e */
[----:B------:R-:W-:Y:S01]  /*13f80*/  VIADD R5, R5, 0x4 ;  /* 0x0000000405057836 */ /* 0x000fe20000000000 */
[----:B0-----:R2:W-:Y:S04]  /*13f90*/  STG.E desc[UR8][R2.64], R7 ;  /* 0x0000000702007986 */ /* 0x0015e8000c101908 */
[----:B------:R2:W-:Y:S04]  /*13fa0*/  STG.E desc[UR8][R2.64+0x4], R7 ;  /* 0x0000040702007986 */ /* 0x0005e8000c101908 */
[----:B------:R2:W-:Y:S04]  /*13fb0*/  STG.E desc[UR8][R2.64+0x8], R7 ;  /* 0x0000080702007986 */ /* 0x0005e8000c101908 */
[----:B------:R2:W-:Y:S02]  /*13fc0*/  STG.E desc[UR8][R2.64+0xc], R7 ;  /* 0x00000c0702007986 */ /* 0x0005e4000c101908 */
.L_x_294:
[----:B------:R-:W-:Y:S05]  /*13fd0*/  @!P5 BRA `(.L_x_292) ;  /* 0x000000000020d947 */ /* 0x000fea0003800000 */
[----:B012---:R-:W0:Y:S01]  /*13fe0*/  LDC R7, c[0x0][0x3b0] ;  /* 0x0000ec00ff077b82 */ /* 0x007e220000000800 */
[----:B------:R-:W-:Y:S01]  /*13ff0*/  ISETP.NE.AND P5, PT, R25, 0x1, PT ;  /* 0x000000011900780c */ /* 0x000fe20003fa5270 */
[----:B------:R-:W-:-:S05]  /*14000*/  IMAD.WIDE.U32 R2, R5, 0x4, R30 ;  /* 0x0000000405027825 */ /* 0x000fca00078e001e */
[----:B0-----:R3:W-:Y:S07]  /*14010*/  STG.E desc[UR8][R2.64], R7 ;  /* 0x0000000702007986 */ /* 0x0017ee000c101908 */
[----:B------:R-:W-:Y:S05]  /*14020*/  @!P5 BRA `(.L_x_292) ;  /* 0x00000000000cd947 */ /* 0x000fea0003800000 */
[----:B------:R-:W-:Y:S01]  /*14030*/  ISETP.NE.AND P5, PT, R25, 0x2, PT ;  /* 0x000000021900780c */ /* 0x000fe20003fa5270 */
[----:B------:R4:W-:-:S12]  /*14040*/  STG.E desc[UR8][R2.64+0x4], R7 ;  /* 0x0000040702007986 */ /* 0x0009d8000c101908 */
[----:B------:R4:W-:Y:S02]  /*14050*/  @P5 STG.E desc[UR8][R2.64+0x8], R7 ;  /* 0x0000080702005986 */ /* 0x0009e4000c101908 */
.L_x_292:
[----:B------:R-:W-:Y:S05]  /*14060*/  @!P0 BRA `(.L_x_295) ;  /* 0x0000000000648947 */ /* 0x000fea0003800000 */
[----:B01234-:R-:W0:Y:S01]  /*14070*/  LDC R3, c[0x0][0x3b0] ;  /* 0x0000ec00ff037b82 */ /* 0x01fe220000000800 */
[----:B------:R-:W-:-:S05]  /*14080*/  UMOV UR6, URZ ;  /* 0x000000ff00067c82 */ /* 0x000fca0008000000 */
.L_x_296:
[----:B------:R-:W-:Y:S01]  /*14090*/  UIADD3 UR6, UPT, UPT, UR6, 0x10, URZ ;  /* 0x0000001006067890 */ /* 0x000fe2000fffe0ff */
[----:B------:R-:W-:Y:S01]  /*140a0*/  IADD3 R2, P5, PT, R30, 0x40, RZ ;  /* 0x000000401e027810 */ /* 0x000fe20007fbe0ff */
[----:B0-----:R-:W-:Y:S04]  /*140b0*/  STG.E desc[UR8][R30.64], R3 ;  /* 0x000000031e007986 */ /* 0x001fe8000c101908 */
        /* <DEDUP_REMOVED lines=20> */
.L_x_295:
[----:B------:R-:W-:-:S13]  /*14200*/  ISETP.NE.AND P5, PT, R8, RZ, PT ;  /* 0x000000ff0800720c */ /* 0x000fda0003fa5270 */
[----:B------:R-:W-:Y:S05]  /*14210*/  @!P5 BRA `(.L_x_297) ;  /* 0x0000000000b4d947 */ /* 0x000fea0003800000 */
[----:B------:R-:W-:Y:S05]  /*14220*/  @!P3 BRA `(.L_x_298) ;  /* 0x000000000034b947 */ /* 0x000fea0003800000 */
[----:B01234-:R-:W0:Y:S01]  /*14230*/  LDC R3, c[0x0][0x3b0] ;  /* 0x0000ec00ff037b82 */ /* 0x01fe220000000800 */
        /* <DEDUP_REMOVED lines=12> */
.L_x_298:
[----:B------:R-:W-:-:S13]  /*14300*/  ISETP.NE.AND P5, PT, R6, RZ, PT ;  /* 0x000000ff0600720c */ /* 0x000fda0003fa5270 */
[----:B------:R-:W-:Y:S05]  /*14310*/  @!P5 BRA `(.L_x_297) ;  /* 0x000000000074d947 */ /* 0x000fea0003800000 */
[----:B01234-:R-:W-:Y:S02]  /*14320*/  IMAD.MOV.U32 R2, RZ, RZ, R30 ;  /* 0x000000ffff027224 */ /* 0x01ffe400078e001e */
[----:B------:R-:W-:Y:S01]  /*14330*/  IMAD.MOV.U32 R3, RZ, RZ, R31 ;  /* 0x000000ffff037224 */ /* 0x000fe200078e001f */
[----:B------:R-:W-:Y:S06]  /*14340*/  @!P4 BRA `(.L_x_299) ;  /* 0x000000000024c947 */ /* 0x000fec0003800000 */
        /* <DEDUP_REMOVED lines=9> */
.L_x_299:
        /* <DEDUP_REMOVED lines=17> */
.L_x_297:
[----:B------:R-:W-:Y:S05]  /*144f0*/  BRA.U UP0, `(.L_x_300) ;  /* 0xfffffff500dc7547 */ /* 0x000fea000b83ffff */
[----:B01234-:R-:W0:Y:S01]  /*14500*/  LDC R2, c[0x0][0x390] ;  /* 0x0000e400ff027b82 */ /* 0x01fe220000000800 */
[----:B------:R-:W-:-:S06]  /*14510*/  UIADD3 UR4, UPT, UPT, UR4, 0x1, URZ ;  /* 0x0000000104047890 */ /* 0x000fcc000fffe0ff */
[----:B0-----:R-:W-:-:S13]  /*14520*/  ISETP.NE.AND P5, PT, R2, UR4, PT ;  /* 0x0000000402007c0c */ /* 0x001fda000bfa5270 */
[----:B------:R-:W-:Y:S05]  /*14530*/  @!P5 EXIT ;  /* 0x000000000000d94d */ /* 0x000fea0003800000 */
[----:B------:R-:W-:Y:S05]  /*14540*/  BRA `(.L_x_301) ;  /* 0xfffffff400c47947 */ /* 0x000fea000383ffff */
.L_x_289:
[C---:B------:R-:W-:Y:S01]  /*14550*/  LOP3.LUT R6, R25.reuse, 0xf, RZ, 0xc0, !PT ;  /* 0x0000000f19067812 */ /* 0x040fe200078ec0ff */
[C---:B------:R-:W-:Y:S01]  /*14560*/  VIADD R0, R25.reuse, 0xffffffff ;  /* 0xffffffff19007836 */ /* 0x040fe20000000000 */
[C---:B------:R-:W-:Y:S01]  /*14570*/  LOP3.LUT R8, R25.reuse, 0x7, RZ, 0xc0, !PT ;  /* 0x0000000719087812 */ /* 0x040fe200078ec0ff */
[----:B------:R-:W-:Y:S02]  /*14580*/  UMOV UR4, URZ ;  /* 0x000000ff00047c82 */ /* 0x000fe40008000000 */
[----:B------:R-:W-:Y:S01]  /*14590*/  VIADD R2, R6, 0xffffffff ;  /* 0xffffffff06027836 */ /* 0x000fe20000000000 */
[----:B------:R-:W-:Y:S01]  /*145a0*/  ISETP.GE.U32.AND P2, PT, R0, 0xf, PT ;  /* 0x0000000f0000780c */ /* 0x000fe20003f46070 */
[----:B------:R-:W-:Y:S01]  /*145b0*/  VIADD R3, R8, 0xffffffff ;  /* 0xffffffff08037836 */ /* 0x000fe20000000000 */
[----:B------:R-:W-:Y:S02]  /*145c0*/  LOP3.LUT R0, R25, 0x7ffffff0, RZ, 0xc0, !PT ;  /* 0x7ffffff019007812 */ /* 0x000fe400078ec0ff */
[----:B------:R-:W-:-:S02]  /*145d0*/  ISETP.GE.U32.AND P1, PT, R2, 0x7, PT ;  /* 0x000000070200780c */ /* 0x000fc40003f26070 */
[----:B------:R-:W-:Y:S02]  /*145e0*/  ISETP.GE.U32.AND P0, PT, R3, 0x3, PT ;  /* 0x000000030300780c */ /* 0x000fe40003f06070 */
[----:B------:R-:W-:-:S11]  /*145f0*/  LOP3.LUT R25, R25, 0x3, RZ, 0xc0, !PT ;  /* 0x0000000319197812 */ /* 0x000fd600078ec0ff */
.L_x_308:
[----:B------:R-:W-:-:S05]  /*14600*/  UMOV UR5, URZ ;  /* 0x000000ff00057c82 */ /* 0x000fca0008000000 */
.L_x_307:
[----:B0-----:R-:W0:Y:S01]  /*14610*/  LDCU UR6, c[0x0][0x394] ;  /* 0x00007280ff0677ac */ /* 0x001e220008000800 */
[----:B------:R-:W-:Y:S01]  /*14620*/  HFMA2 R5, -RZ, RZ, 0, 0 ;  /* 0x00000000ff057431 */ /* 0x000fe200000001ff */
[----:B------:R-:W-:-:S04]  /*14630*/  UIADD3 UR5, UPT, UPT, UR5, 0x1, URZ ;  /* 0x0000000105057890 */ /* 0x000fc8000fffe0ff */
[----:B0-----:R-:W-:Y:S01]  /*14640*/  UISETP.NE.AND UP0, UPT, UR5, UR6, UPT ;  /* 0x000000060500728c */ /* 0x001fe2000bf05270 */
[----:B-1234-:R-:W-:Y:S10]  /*14650*/  @!P2 BRA `(.L_x_302) ;  /* 0x000000000060a947 */ /* 0x01eff40003800000 */
[----:B------:R-:W0:Y:S01]  /*14660*/  LDC R9, c[0x0][0x3b0] ;  /* 0x0000ec00ff097b82 */ /* 0x000e220000000800 */
[----:B------:R-:W-:-:S07]  /*14670*/  IMAD.MOV.U32 R7, RZ, RZ, RZ ;  /* 0x000000ffff077224 */ /* 0x000fce00078e00ff */
[----:B------:R-:W1:Y:S02]  /*14680*/  LDC.64 R4, c[0x0][0x388] ;  /* 0x0000e200ff047b82 */ /* 0x000e640000000a00 */
.L_x_303:
[----:B-12---:R-:W-:-:S04]  /*14690*/  IMAD.WIDE.U32 R2, R7, 0x4, R4 ;  /* 0x0000000407027825 */ /* 0x006fc800078e0004 */
        /* <DEDUP_REMOVED lines=20> */
.L_x_302:
[----:B------:R-:W-:-:S13]  /*147e0*/  ISETP.NE.AND P3, PT, R6, RZ, PT ;  /* 0x000000ff0600720c */ /* 0x000fda0003f65270 */
[----:B------:R-:W-:Y:S05]  /*147f0*/  @!P3 BRA `(.L_x_304) ;  /* 0x00000000008cb947 */ /* 0x000fea0003800000 */
[----:B------:R-:W-:Y:S01]  /*14800*/  ISETP.NE.AND P3, PT, R8, RZ, PT ;  /* 0x000000ff0800720c */ /* 0x000fe20003f65270 */
[----:B------:R-:W-:-:S12]  /*14810*/  @!P1 BRA `(.L_x_305) ;  /* 0x0000000000309947 */ /* 0x000fd80003800000 */
[----:B--2---:R-:W0:Y:S08]  /*14820*/  LDC.64 R2, c[0x0][0x388] ;  /* 0x0000e200ff027b82 */ /* 0x004e300000000a00 */
[----:B------:R-:W1:Y:S01]  /*14830*/  LDC R7, c[0x0][0x3b0] ;  /* 0x0000ec00ff077b82 */ /* 0x000e620000000800 */
[----:B0-----:R-:W-:-:S04]  /*14840*/  IMAD.WIDE.U32 R2, R5, 0x4, R2 ;  /* 0x0000000405027825 */ /* 0x001fc800078e0002 */
        /* <DEDUP_REMOVED lines=9> */
.L_x_305:
[----:B------:R-:W-:Y:S05]  /*148e0*/  @!P3 BRA `(.L_x_304) ;  /* 0x000000000050b947 */ /* 0x000fea0003800000 */
[----:B------:R-:W-:Y:S01]  /*148f0*/  ISETP.NE.AND P3, PT, R25, RZ, PT ;  /* 0x000000ff1900720c */ /* 0x000fe20003f65270 */
[----:B------:R-:W-:-:S12]  /*14900*/  @!P0 BRA `(.L_x_306) ;  /* 0x0000000000208947 */ /* 0x000fd80003800000 */
[----:B0-2---:R-:W0:Y:S08]  /*14910*/  LDC.64 R2, c[0x0][0x388] ;  /* 0x0000e200ff027b82 */ /* 0x005e300000000a00 */
[----:B------:R-:W1:Y:S01]  /*14920*/  LDC R7, c[0x0][0x3b0] ;  /* 0x0000ec00ff077b82 */ /* 0x000e620000000800 */
[----:B0-----:R-:W-:-:S04]  /*14930*/  IMAD.WIDE.U32 R2, R5, 0x4, R2 ;  /* 0x0000000405027825 */ /* 0x001fc800078e0002 */
[----:B------:R-:W-:Y:S01]  /*14940*/  VIADD R5, R5, 0x4 ;  /* 0x0000000405057836 */ /* 0x000fe20000000000 */
[----:B-1----:R1:W-:Y:S04]  /*14950*/  STG.E desc[UR8][R2.64], R7 ;  /* 0x0000000702007986 */ /* 0x0023e8000c101908 */
[----:B------:R1:W-:Y:S04]  /*14960*/  STG.E desc[UR8][R2.64+0x4], R7 ;  /* 0x0000040702007986 */ /* 0x0003e8000c101908 */
[----:B------:R1:W-:Y:S04]  /*14970*/  STG.E desc[UR8][R2.64+0x8], R7 ;  /* 0x0000080702007986 */ /* 0x0003e8000c101908 */
[----:B------:R1:W-:Y:S02]  /*14980*/  STG.E desc[UR8][R2.64+0xc], R7 ;  /* 0x00000c0702007986 */ /* 0x0003e4000c101908 */
.L_x_306:
[----:B------:R-:W-:Y:S05]  /*14990*/  @!P3 BRA `(.L_x_304) ;  /* 0x000000000024b947 */ /* 0x000fea0003800000 */
[----:B012---:R-:W0:Y:S01]  /*149a0*/  LDC.64 R2, c[0x0][0x388] ;  /* 0x0000e200ff027b82 */ /* 0x007e220000000a00 */
[----:B------:R-:W-:-:S07]  /*149b0*/  ISETP.NE.AND P3, PT, R25, 0x1, PT ;  /* 0x000000011900780c */ /* 0x000fce0003f65270 */
[----:B------:R-:W1:Y:S01]  /*149c0*/  LDC R7, c[0x0][0x3b0] ;  /* 0x0000ec00ff077b82 */ /* 0x000e620000000800 */
[----:B0-----:R-:W-:-:S05]  /*149d0*/  IMAD.WIDE.U32 R2, R5, 0x4, R2 ;  /* 0x0000000405027825 */ /* 0x001fca00078e0002 */
[----:B-1----:R3:W-:Y:S01]  /*149e0*/  STG.E desc[UR8][R2.64], R7 ;  /* 0x0000000702007986 */ /* 0x0027e2000c101908 */
[----:B------:R-:W-:Y:S05]  /*149f0*/  @!P3 BRA `(.L_x_304) ;  /* 0x00000000000cb947 */ /* 0x000fea0003800000 */
[----:B------:R-:W-:Y:S01]  /*14a00*/  ISETP.NE.AND P3, PT, R25, 0x2, PT ;  /* 0x000000021900780c */ /* 0x000fe20003f65270 */
[----:B------:R4:W-:-:S12]  /*14a10*/  STG.E desc[UR8][R2.64+0x4], R7 ;  /* 0x0000040702007986 */ /* 0x0009d8000c101908 */
[----:B------:R4:W-:Y:S02]  /*14a20*/  @P3 STG.E desc[UR8][R2.64+0x8], R7 ;  /* 0x0000080702003986 */ /* 0x0009e4000c101908 */
.L_x_304:
[----:B------:R-:W-:Y:S05]  /*14a30*/  BRA.U UP0, `(.L_x_307) ;  /* 0xfffffff900f47547 */ /* 0x000fea000b83ffff */
[----:B01234-:R-:W0:Y:S01]  /*14a40*/  LDC R2, c[0x0][0x390] ;  /* 0x0000e400ff027b82 */ /* 0x01fe220000000800 */
[----:B------:R-:W-:-:S06]  /*14a50*/  UIADD3 UR4, UPT, UPT, UR4, 0x1, URZ ;  /* 0x0000000104047890 */ /* 0x000fcc000fffe0ff */
[----:B0-----:R-:W-:-:S13]  /*14a60*/  ISETP.NE.AND P3, PT, R2, UR4, PT ;  /* 0x0000000402007c0c */ /* 0x001fda000bf65270 */
[----:B------:R-:W-:Y:S05]  /*14a70*/  @!P3 EXIT ;  /* 0x000000000000b94d */ /* 0x000fea0003800000 */
[----:B------:R-:W-:Y:S05]  /*14a80*/  BRA `(.L_x_308) ;  /* 0xfffffff800dc7947 */ /* 0x000fea000383ffff */
.L_x_288:
[----:B------:R-:W-:-:S13]  /*14a90*/  ISETP.GE.AND P0, PT, R27, 0x1, PT ;  /* 0x000000011b00780c */ /* 0x000fda0003f06270 */
[----:B------:R-:W-:Y:S05]  /*14aa0*/  @!P0 EXIT ;  /* 0x000000000000894d */ /* 0x000fea0003800000 */
[C---:B------:R-:W-:Y:S01]  /*14ab0*/  LOP3.LUT R4, R27.reuse, 0xf, RZ, 0xc0, !PT ;  /* 0x0000000f1b047812 */ /* 0x040fe200078ec0ff */
[C---:B------:R-:W-:Y:S01]  /*14ac0*/  VIADD R0, R27.reuse, 0xffffffff ;  /* 0xffffffff1b007836 */ /* 0x040fe20000000000 */
[C---:B------:R-:W-:Y:S01]  /*14ad0*/  LOP3.LUT R6, R27.reuse, 0x7, RZ, 0xc0, !PT ;  /* 0x000000071b067812 */ /* 0x040fe200078ec0ff */
[----:B------:R-:W-:Y:S01]  /*14ae0*/  UMOV UR4, URZ ;  /* 0x000000ff00047c82 */ /* 0x000fe20008000000 */
[C---:B------:R-:W-:Y:S01]  /*14af0*/  LOP3.LUT R8, R27.reuse, 0x7ffffff0, RZ, 0xc0, !PT ;  /* 0x7ffffff01b087812 */ /* 0x040fe200078ec0ff */
[----:B------:R-:W-:Y:S01]  /*14b00*/  VIADD R2, R4, 0xffffffff ;  /* 0xffffffff04027836 */ /* 0x000fe20000000000 */
[----:B------:R-:W-:Y:S01]  /*14b10*/  ISETP.GE.U32.AND P0, PT, R0, 0xf, PT ;  /* 0x0000000f0000780c */ /* 0x000fe20003f06070 */
[----:B------:R-:W-:Y:S01]  /*14b20*/  VIADD R3, R6, 0xffffffff ;  /* 0xffffffff06037836 */ /* 0x000fe20000000000 */
[----:B------:R-:W-:Y:S02]  /*14b30*/  LOP3.LUT R27, R27, 0x3, RZ, 0xc0, !PT ;  /* 0x000000031b1b7812 */ /* 0x000fe400078ec0ff */
[----:B------:R-:W-:-:S02]  /*14b40*/  ISETP.GE.U32.AND P1, PT, R2, 0x7, PT ;  /* 0x000000070200780c */ /* 0x000fc40003f26070 */
[----:B------:R-:W-:-:S13]  /*14b50*/  ISETP.GE.U32.AND P2, PT, R3, 0x3, PT ;  /* 0x000000030300780c */ /* 0x000fda0003f46070 */
.L_x_315:
[----:B0-----:R-:W0:Y:S01]  /*14b60*/  LDCU UR5, c[0x0][0x390] ;  /* 0x00007200ff0577ac */ /* 0x001e220008000800 */
[----:B------:R-:W-:-:S04]  /*14b70*/  UIADD3 UR4, UPT, UPT, UR4, 0x1, URZ ;  /* 0x0000000104047890 */ /* 0x000fc8000fffe0ff */
[----:B0-----:R-:W-:-:S03]  /*14b80*/  UISETP.NE.AND UP0, UPT, UR4, UR5, UPT ;  /* 0x000000050400728c */ /* 0x001fc6000bf05270 */
[----:B-1----:R-:W-:-:S08]  /*14b90*/  UMOV UR5, URZ ;  /* 0x000000ff00057c82 */ /* 0x002fd00008000000 */
.L_x_314:
[----:B0-----:R-:W0:Y:S01]  /*14ba0*/  LDCU UR6, c[0x0][0x394] ;  /* 0x00007280ff0677ac */ /* 0x001e220008000800 */
[----:B------:R-:W-:Y:S01]  /*14bb0*/  ISETP.NE.AND P5, PT, R4, RZ, PT ;  /* 0x000000ff0400720c */ /* 0x000fe20003fa5270 */
[----:B------:R-:W-:-:S04]  /*14bc0*/  UIADD3 UR5, UPT, UPT, UR5, 0x1, URZ ;  /* 0x0000000105057890 */ /* 0x000fc8000fffe0ff */
[----:B0-----:R-:W-:Y:S01]  /*14bd0*/  UISETP.NE.AND UP1, UPT, UR5, UR6, UPT ;  /* 0x000000060500728c */ /* 0x001fe2000bf25270 */
[----:B-1----:R-:W-:Y:S10]  /*14be0*/  @!P0 BRA `(.L_x_309) ;  /* 0x0000000000648947 */ /* 0x002ff40003800000 */
[----:B------:R-:W0:Y:S01]  /*14bf0*/  LDC R3, c[0x0][0x3b0] ;  /* 0x0000ec00ff037b82 */ /* 0x000e220000000800 */
[----:B------:R-:W-:-:S05]  /*14c00*/  UMOV UR6, URZ ;  /* 0x000000ff00067c82 */ /* 0x000fca0008000000 */
.L_x_310:
[----:B------:R-:W-:Y:S01]  /*14c10*/  UIADD3 UR6, UPT, UPT, UR6, 0x10, URZ ;  /* 0x0000001006067890 */ /* 0x000fe2000fffe0ff */
[----:B------:R-:W-:Y:S01]  /*14c20*/  IADD3 R0, P4, PT, R30, 0x40, RZ ;  /* 0x000000401e007810 */ /* 0x000fe20007f9e0ff */
[----:B0-----:R-:W-:Y:S04]  /*14c30*/  STG.E desc[UR8][R30.64], R3 ;  /* 0x000000031e007986 */ /* 0x001fe8000c101908 */
        /* <DEDUP_REMOVED lines=20> */
.L_x_309:
[----:B------:R-:W-:Y:S05]  /*14d80*/  @!P5 BRA `(.L_x_311) ;  /* 0x0000000000b4d947 */ /* 0x000fea0003800000 */
[----:B------:R-:W-:Y:S01]  /*14d90*/  ISETP.NE.AND P4, PT, R6, RZ, PT ;  /* 0x000000ff0600720c */ /* 0x000fe20003f85270 */
[----:B------:R-:W-:-:S12]  /*14da0*/  @!P1 BRA `(.L_x_312) ;  /* 0x0000000000349947 */ /* 0x000fd80003800000 */
[----:B------:R-:W0:Y:S01]  /*14db0*/  LDC R3, c[0x0][0x3b0] ;  /* 0x0000ec00ff037b82 */ /* 0x000e220000000800 */
        /* <DEDUP_REMOVED lines=12> */
.L_x_312:
[----:B------:R-:W-:Y:S05]  /*14e80*/  @!P4 BRA `(.L_x_311) ;  /* 0x000000000074c947 */ /* 0x000fea0003800000 */
[----:B------:R-:W-:Y:S01]  /*14e90*/  ISETP.NE.AND P4, PT, R27, RZ, PT ;  /* 0x000000ff1b00720c */ /* 0x000fe20003f85270 */
[----:B------:R-:W-:Y:S02]  /*14ea0*/  IMAD.MOV.U32 R2, RZ, RZ, R30 ;  /* 0x000000ffff027224 */ /* 0x000fe400078e001e */
[----:B------:R-:W-:Y:S01]  /*14eb0*/  IMAD.MOV.U32 R3, RZ, RZ, R31 ;  /* 0x000000ffff037224 */ /* 0x000fe200078e001f */
[----:B------:R-:W-:Y:S09]  /*14ec0*/  @!P2 BRA `(.L_x_313) ;  /* 0x000000000024a947 */ /* 0x000ff20003800000 */
        /* <DEDUP_REMOVED lines=9> */
.L_x_313:
[----:B------:R-:W-:Y:S05]  /*14f60*/  @!P4 BRA `(.L_x_311) ;  /* 0x00000000003cc947 */ /* 0x000fea0003800000 */
[----:B------:R-:W0:Y:S01]  /*14f70*/  LDC R7, c[0x0][0x3b0] ;  /* 0x0000ec00ff077b82 */ /* 0x000e220000000800 */
[----:B------:R-:W-:Y:S02]  /*14f80*/  ISETP.NE.AND P4, PT, R27, 0x1, PT ;  /* 0x000000011b00780c */ /* 0x000fe40003f85270 */
[----:B------:R-:W-:-:S05]  /*14f90*/  IADD3 R30, P3, PT, R2, 0x4, RZ ;  /* 0x00000004021e7810 */ /* 0x000fca0007f7e0ff */
[----:B------:R-:W-:Y:S01]  /*14fa0*/  IMAD.X R31, RZ, RZ, R3, P3 ;  /* 0x000000ffff1f7224 */ /* 0x000fe200018e0603 */
[----:B0-----:R0:W-:Y:S05]  /*14fb0*/  STG.E desc[UR8][R2.64], R7 ;  /* 0x0000000702007986 */ /* 0x0011ea000c101908 */
        /* <DEDUP_REMOVED lines=10> */
.L_x_311:
[----:B------:R-:W-:Y:S05]  /*15060*/  BRA.U UP1, `(.L_x_314) ;  /* 0xfffffff901cc7547 */ /* 0x000fea000b83ffff */
[----:B------:R-:W-:Y:S05]  /*15070*/  BRA.U UP0, `(.L_x_315) ;  /* 0xfffffff900b87547 */ /* 0x000fea000b83ffff */
[----:B------:R-:W-:Y:S05]  /*15080*/  EXIT ;  /* 0x000000000000794d */ /* 0x000fea0003800000 */
.L_x_316:
[----:B------:R-:W-:-:S00]  /*15090*/  BRA `(.L_x_316) ;  /* 0xfffffffc00fc7947 */ /* 0x000fc0000383ffff */
[----:B------:R-:W-:-:S00]  /*150a0*/  NOP ;  /* 0x0000000000007918 */ /* 0x000fc00000000000 */
        /* <DEDUP_REMOVED lines=13> */
.L_x_346:


//--------------------- .text._max_pool2d         --------------------------
	.section	.text._max_pool2d,"ax",@progbits
	.align	128
        .global         _max_pool2d
        .type           _max_pool2d,@function
        .size           _max_pool2d,(.L_x_347 - _max_pool2d)
        .other          _max_pool2d,@"STO_CUDA_ENTRY STV_DEFAULT"
_max_pool2d:
.text._max_pool2d:
[----:B------:R-:W-:Y:S01]  /*0000*/  LDC R1, c[0x0][0x37c] ;  /* 0x0000df00ff017b82 */ /* 0x000fe20000000800 */
[----:B------:R-:W0:Y:S07]  /*0010*/  S2R R3, SR_TID.Y ;  /* 0x0000000000037919 */ /* 0x000e2e0000002200 */
[----:B------:R-:W1:Y:S01]  /*0020*/  LDC R5, c[0x0][0x360] ;  /* 0x0000d800ff057b82 */ /* 0x000e620000000800 */
[----:B------:R-:W2:Y:S01]  /*0030*/  LDCU.64 UR6, c[0x0][0x3a8] ;  /* 0x00007500ff0677ac */ /* 0x000ea20008000a00 */
[----:B------:R-:W1:Y:S06]  /*0040*/  S2R R2, SR_TID.X ;  /* 0x0000000000027919 */ /* 0x000e6c0000002100 */
[----:B------:R-:W0:Y:S08]  /*0050*/  S2UR UR5, SR_CTAID.Y ;  /* 0x00000000000579c3 */ /* 0x000e300000002600 */
[----:B------:R-:W0:Y:S08]  /*0060*/  LDC R0, c[0x0][0x364] ;  /* 0x0000d900ff007b82 */ /* 0x000e300000000800 */
[----:B------:R-:W1:Y:S01]  /*0070*/  S2UR UR4, SR_CTAID.X ;  /* 0x00000000000479c3 */ /* 0x000e620000002500 */
[----:B0-----:R-:W-:-:S05]  /*0080*/  IMAD R0, R0, UR5, R3 ;  /* 0x0000000500007c24 */ /* 0x001fca000f8e0203 */
[----:B--2---:R-:W-:Y:S01]  /*0090*/  ISETP.GE.U32.AND P0, PT, R0, UR7, PT ;  /* 0x0000000700007c0c */ /* 0x004fe2000bf06070 */
[----:B-1----:R-:W-:-:S05]  /*00a0*/  IMAD R5, R5, UR4, R2 ;  /* 0x0000000405057c24 */ /* 0x002fca000f8e0202 */
[----:B------:R-:W-:-:S13]  /*00b0*/  ISETP.GE.U32.OR P0, PT, R5, UR6, P0 ;  /* 0x0000000605007c0c */ /* 0x000fda0008706470 */
[----:B------:R-:W-:Y:S05]  /*00c0*/  @P0 EXIT ;  /* 0x000000000000094d */ /* 0x000fea0003800000 */
[----:B------:R-:W0:Y:S01]  /*00d0*/  LDC.64 R8, c[0x0][0x390] ;  /* 0x0000e400ff087b82 */ /* 0x000e220000000a00 */
[----:B------:R-:W1:Y:S01]  /*00e0*/  LDCU UR5, c[0x0][0x38c] ;  /* 0x00007180ff0577ac */ /* 0x000e620008000800 */
[----:B------:R-:W2:Y:S06]  /*00f0*/  LDCU UR4, c[0x0][0x398] ;  /* 0x00007300ff0477ac */ /* 0x000eac0008000800 */
[----:B------:R-:W3:Y:S01]  /*0100*/  LDC.64 R10, c[0x0][0x380] ;  /* 0x0000e000ff0a7b82 */ /* 0x000ee20000000a00 */
[----:B------:R-:W4:Y:S01]  /*0110*/  LDCU.64 UR8, c[0x0][0x358] ;  /* 0x00006b00ff0877ac */ /* 0x000f220008000a00 */
[----:B-1----:R-:W-:-:S04]  /*0120*/  IMAD R3, R0, UR5, R5 ;  /* 0x0000000500037c24 */ /* 0x002fc8000f8e0205 */
[----:B--2---:R-:W-:Y:S01]  /*0130*/  IMAD R3, R3, UR4, RZ ;  /* 0x0000000403037c24 */ /* 0x004fe2000f8e02ff */
[----:B0-----:R-:W-:-:S04]  /*0140*/  VIMNMX R2, PT, PT, R9, R8, PT ;  /* 0x0000000809027248 */ /* 0x001fc80003fe0100 */
[----:B------:R-:W-:Y:S01]  /*0150*/  ISETP.GE.AND P0, PT, R2, 0x1, PT ;  /* 0x000000010200780c */ /* 0x000fe20003f06270 */
[----:B---3--:R-:W-:-:S06]  /*0160*/  IMAD.WIDE R10, R3, 0x4, R10 ;  /* 0x00000004030a7825 */ /* 0x008fcc00078e020a */
[----:B----4-:R0:W5:Y:S06]  /*0170*/  LDG.E R10, desc[UR8][R10.64] ;  /* 0x000000080a0a7981 */ /* 0x01016c000c1e1900 */
[----:B------:R-:W-:Y:S05]  /*0180*/  @!P0 BRA `(.L_x_317) ;  /* 0x0000000800588947 */ /* 0x000fea0003800000 */
[----:B------:R-:W1:Y:S01]  /*0190*/  LDCU.64 UR6, c[0x0][0x380] ;  /* 0x00007000ff0677ac */ /* 0x000e620008000a00 */
[C---:B------:R-:W-:Y:S02]  /*01a0*/  LOP3.LUT R25, R8.reuse, 0xf, RZ, 0xc0, !PT ;  /* 0x0000000f08197812 */ /* 0x040fe400078ec0ff */
[C---:B------:R-:W-:Y:S02]  /*01b0*/  LOP3.LUT R26, R8.reuse, 0x7, RZ, 0xc0, !PT ;  /* 0x00000007081a7812 */ /* 0x040fe400078ec0ff */
[C---:B------:R-:W-:Y:S01]  /*01c0*/  LOP3.LUT R6, R8.reuse, 0x7ffffff0, RZ, 0xc0, !PT ;  /* 0x7ffffff008067812 */ /* 0x040fe200078ec0ff */
[----:B------:R-:W-:Y:S01]  /*01d0*/  VIADD R2, R25, 0xffffffff ;  /* 0xffffffff19027836 */ /* 0x000fe20000000000 */
[----:B------:R-:W-:Y:S01]  /*01e0*/  LOP3.LUT R7, R8, 0x3, RZ, 0xc0, !PT ;  /* 0x0000000308077812 */ /* 0x000fe200078ec0ff */
[----:B------:R-:W-:Y:S02]  /*01f0*/  VIADD R3, R26, 0xffffffff ;  /* 0xffffffff1a037836 */ /* 0x000fe40000000000 */
[----:B------:R-:W-:Y:S01]  /*0200*/  IMAD.MOV R9, RZ, RZ, -R6 ;  /* 0x000000ffff097224 */ /* 0x000fe200078e0a06 */
[----:B------:R-:W-:Y:S01]  /*0210*/  ISETP.GE.U32.AND P1, PT, R2, 0x7, PT ;  /* 0x000000070200780c */ /* 0x000fe20003f26070 */
[----:B------:R-:W-:Y:S01]  /*0220*/  IMAD R8, R5, UR4, RZ ;  /* 0x0000000405087c24 */ /* 0x000fe2000f8e02ff */
[----:B------:R-:W-:Y:S01]  /*0230*/  ISETP.GE.U32.AND P0, PT, R3, 0x3, PT ;  /* 0x000000030300780c */ /* 0x000fe20003f06070 */
[----:B------:R-:W-:Y:S01]  /*0240*/  UMOV UR4, URZ ;  /* 0x000000ff00047c82 */ /* 0x000fe20008000000 */
[----:B-1----:R-:W-:-:S04]  /*0250*/  UIADD3 UR5, UP0, UPT, UR6, 0x20, URZ ;  /* 0x0000002006057890 */ /* 0x002fc8000ff1e0ff */
[----:B------:R-:W-:-:S12]  /*0260*/  UIADD3.X UR6, UPT, UPT, URZ, UR7, URZ, UP0, !UPT ;  /* 0x00000007ff067290 */ /* 0x000fd800087fe4ff */
.L_x_323:
[----:B------:R-:W1:Y:S01]  /*0270*/  LDCU.64 UR10, c[0x0][0x390] ;  /* 0x00007200ff0a77ac */ /* 0x000e620008000a00 */
[----:B------:R-:W2:Y:S01]  /*0280*/  LDC R3, c[0x0][0x398] ;  /* 0x0000e600ff037b82 */ /* 0x000ea20000000800 */
[----:B0-----:R-:W-:Y:S01]  /*0290*/  IMAD.MOV.U32 R11, RZ, RZ, RZ ;  /* 0x000000ffff0b7224 */ /* 0x001fe200078e00ff */
[----:B------:R-:W0:Y:S01]  /*02a0*/  LDCU UR7, c[0x0][0x38c] ;  /* 0x00007180ff0777ac */ /* 0x000e220008000800 */
[----:B-1----:R-:W-:Y:S01]  /*02b0*/  UISETP.GE.U32.AND UP0, UPT, UR10, 0x10, UPT ;  /* 0x000000100a00788c */ /* 0x002fe2000bf06070 */
[----:B--2---:R-:W-:Y:S01]  /*02c0*/  IMAD R3, R0, R3, UR4 ;  /* 0x0000000400037e24 */ /* 0x004fe2000f8e0203 */
[----:B------:R-:W-:-:S03]  /*02d0*/  UIADD3 UR4, UPT, UPT, UR4, 0x1, URZ ;  /* 0x0000000104047890 */ /* 0x000fc6000fffe0ff */
[----:B0-----:R-:W-:Y:S01]  /*02e0*/  IMAD R4, R3, UR7, R8 ;  /* 0x0000000703047c24 */ /* 0x001fe2000f8e0208 */
[----:B------:R-:W-:-:S03]  /*02f0*/  UISETP.NE.AND UP1, UPT, UR4, UR11, UPT ;  /* 0x0000000b0400728c */ /* 0x000fc6000bf25270 */
[----:B------:R-:W-:Y:S08]  /*0300*/  BRA.U !UP0, `(.L_x_318) ;  /* 0x0000000108e87547 */ /* 0x000ff0000b800000 */
[----:B------:R-:W-:Y:S02]  /*0310*/  IMAD.MOV.U32 R12, RZ, RZ, R4 ;  /* 0x000000ffff0c7224 */ /* 0x000fe400078e0004 */
[----:B------:R-:W-:-:S07]  /*0320*/  IMAD.MOV.U32 R11, RZ, RZ, R9 ;  /* 0x000000ffff0b7224 */ /* 0x000fce00078e0009 */
.L_x_319:
[----:B------:R-:W-:Y:S02]  /*0330*/  IMAD.U32 R2, RZ, RZ, UR5 ;  /* 0x00000005ff027e24 */ /* 0x000fe4000f8e00ff */
[----:B------:R-:W-:Y:S02]  /*0340*/  IMAD.U32 R3, RZ, RZ, UR6 ;  /* 0x00000006ff037e24 */ /* 0x000fe4000f8e00ff */
[----:B------:R-:W-:-:S05]  /*0350*/  IMAD.WIDE R2, R12, 0x4, R2 ;  /* 0x000000040c027825 */ /* 0x000fca00078e0202 */
[----:B------:R-:W2:Y:S04]  /*0360*/  LDG.E R23, desc[UR8][R2.64+-0x20] ;  /* 0xffffe00802177981 */ /* 0x000ea8000c1e1900 */
[----:B------:R-:W3:Y:S04]  /*0370*/  LDG.E R24, desc[UR8][R2.64+-0x1c] ;  /* 0xffffe40802187981 */ /* 0x000ee8000c1e1900 */
[----:B------:R-:W4:Y:S04]  /*0380*/  LDG.E R22, desc[UR8][R2.64+-0x18] ;  /* 0xffffe80802167981 */ /* 0x000f28000c1e1900 */
        /* <DEDUP_REMOVED lines=8> */
[----:B------:R-:W4:Y:S01]  /*0410*/  LDG.E R14, desc[UR8][R2.64+0xc] ;  /* 0x00000c08020e7981 */ /* 0x000f22000c1e1900 */
[----:B--2--5:R-:W-:-:S04]  /*0420*/  FSETP.GT.AND P2, PT, R23, R10, PT ;  /* 0x0000000a1700720b */ /* 0x024fc80003f44000 */
[----:B------:R-:W-:Y:S02]  /*0430*/  FSEL R23, R23, R10, P2 ;  /* 0x0000000a17177208 */ /* 0x000fe40001000000 */
[----:B------:R-:W2:Y:S02]  /*0440*/  LDG.E R10, desc[UR8][R2.64+0x10] ;  /* 0x00001008020a7981 */ /* 0x000ea4000c1e1900 */
[----:B---3--:R-:W-:-:S04]  /*0450*/  FSETP.GT.AND P2, PT, R24, R23, PT ;  /* 0x000000171800720b */ /* 0x008fc80003f44000 */
[----:B------:R-:W-:Y:S02]  /*0460*/  FSEL R27, R24, R23, P2 ;  /* 0x00000017181b7208 */ /* 0x000fe40001000000 */
[----:B------:R-:W3:Y:S02]  /*0470*/  LDG.E R23, desc[UR8][R2.64+0x14] ;  /* 0x0000140802177981 */ /* 0x000ee4000c1e1900 */
[CC--:B----4-:R-:W-:Y:S02]  /*0480*/  FSETP.GT.AND P2, PT, R22.reuse, R27.reuse, PT ;  /* 0x0000001b1600720b */ /* 0x0d0fe40003f44000 */
[----:B------:R-:W4:Y:S02]  /*0490*/  LDG.E R24, desc[UR8][R2.64+0x1c] ;  /* 0x00001c0802187981 */ /* 0x000f24000c1e1900 */
[----:B------:R-:W-:Y:S02]  /*04a0*/  FSEL R28, R22, R27, P2 ;  /* 0x0000001b161c7208 */ /* 0x000fe40001000000 */
[----:B------:R-:W4:Y:S02]  /*04b0*/  LDG.E R22, desc[UR8][R2.64+0x18] ;  /* 0x0000180802167981 */ /* 0x000f24000c1e1900 */
[----:B------:R-:W-:-:S04]  /*04c0*/  FSETP.GT.AND P2, PT, R13, R28, PT ;  /* 0x0000001c0d00720b */ /* 0x000fc80003f44000 */
[----:B------:R-:W-:-:S04]  /*04d0*/  FSEL R28, R13, R28, P2 ;  /* 0x0000001c0d1c7208 */ /* 0x000fc80001000000 */
        /* <DEDUP_REMOVED lines=15> */
[----:B------:R-:W-:Y:S01]  /*05d0*/  FSEL R15, R14, R15, P2 ;  /* 0x0000000f0e0f7208 */ /* 0x000fe20001000000 */
[----:B------:R-:W-:-:S05]  /*05e0*/  VIADD R11, R11, 0x10 ;  /* 0x000000100b0b7836 */ /* 0x000fca0000000000 */
[----:B------:R-:W-:Y:S01]  /*05f0*/  ISETP.NE.AND P3, PT, R11, RZ, PT ;  /* 0x000000ff0b00720c */ /* 0x000fe20003f65270 */
[----:B------:R-:W-:Y:S01]  /*0600*/  VIADD R12, R12, 0x10 ;  /* 0x000000100c0c7836 */ /* 0x000fe20000000000 */
[----:B--2---:R-:W-:-:S04]  /*0610*/  FSETP.GT.AND P2, PT, R10, R15, PT ;  /* 0x0000000f0a00720b */ /* 0x004fc80003f44000 */
[----:B------:R-:W-:-:S04]  /*0620*/  FSEL R10, R10, R15, P2 ;  /* 0x0000000f0a0a7208 */ /* 0x000fc80001000000 */
[----:B---3--:R-:W-:-:S04]  /*0630*/  FSETP.GT.AND P2, PT, R23, R10, PT ;  /* 0x0000000a1700720b */ /* 0x008fc80003f44000 */
[----:B------:R-:W-:-:S04]  /*0640*/  FSEL R23, R23, R10, P2 ;  /* 0x0000000a17177208 */ /* 0x000fc80001000000 */
[----:B----4-:R-:W-:-:S04]  /*0650*/  FSETP.GT.AND P2, PT, R22, R23, PT ;  /* 0x000000171600720b */ /* 0x010fc80003f44000 */
[----:B------:R-:W-:-:S04]  /*0660*/  FSEL R23, R22, R23, P2 ;  /* 0x0000001716177208 */ /* 0x000fc80001000000 */
[----:B------:R-:W-:-:S04]  /*0670*/  FSETP.GT.AND P2, PT, R24, R23, PT ;  /* 0x000000171800720b */ /* 0x000fc80003f44000 */
[----:B------:R-:W-:Y:S01]  /*0680*/  FSEL R10, R24, R23, P2 ;  /* 0x00000017180a7208 */ /* 0x000fe20001000000 */
[----:B------:R-:W-:Y:S08]  /*0690*/  @P3 BRA `(.L_x_319) ;  /* 0xfffffffc00243947 */ /* 0x000ff0000383ffff */
[----:B------:R-:W-:-:S07]  /*06a0*/  IMAD.MOV.U32 R11, RZ, RZ, R6 ;  /* 0x000000ffff0b7224 */ /* 0x000fce00078e0006 */
.L_x_318:
[----:B------:R-:W-:-:S13]  /*06b0*/  ISETP.NE.AND P2, PT, R25, RZ, PT ;  /* 0x000000ff1900720c */ /* 0x000fda0003f45270 */
[----:B------:R-:W-:Y:S05]  /*06c0*/  @!P2 BRA `(.L_x_320) ;  /* 0x000000040004a947 */ /* 0x000fea0003800000 */
[----:B------:R-:W-:Y:S01]  /*06d0*/  ISETP.NE.AND P2, PT, R26, RZ, PT ;  /* 0x000000ff1a00720c */ /* 0x000fe20003f45270 */
[----:B------:R-:W-:-:S12]  /*06e0*/  @!P1 BRA `(.L_x_321) ;  /* 0x0000000000709947 */ /* 0x000fd80003800000 */
[----:B------:R-:W0:Y:S01]  /*06f0*/  LDC.64 R2, c[0x0][0x380] ;  /* 0x0000e000ff027b82 */ /* 0x000e220000000a00 */
[----:B------:R-:W-:-:S04]  /*0700*/  IMAD.IADD R13, R4, 0x1, R11 ;  /* 0x00000001040d7824 */ /* 0x000fc800078e020b */
[----:B0-----:R-:W-:-:S05]  /*0710*/  IMAD.WIDE R2, R13, 0x4, R2 ;  /* 0x000000040d027825 */ /* 0x001fca00078e0202 */
[----:B------:R-:W2:Y:S04]  /*0720*/  LDG.E R13, desc[UR8][R2.64] ;  /* 0x00000008020d7981 */ /* 0x000ea8000c1e1900 */
[----:B------:R-:W3:Y:S04]  /*0730*/  LDG.E R15, desc[UR8][R2.64+0x4] ;  /* 0x00000408020f7981 */ /* 0x000ee8000c1e1900 */
[----:B------:R-:W4:Y:S04]  /*0740*/  LDG.E R17, desc[UR8][R2.64+0x8] ;  /* 0x0000080802117981 */ /* 0x000f28000c1e1900 */
[----:B------:R-:W4:Y:S04]  /*0750*/  LDG.E R19, desc[UR8][R2.64+0xc] ;  /* 0x00000c0802137981 */ /* 0x000f28000c1e1900 */
[----:B------:R-:W4:Y:S04]  /*0760*/  LDG.E R21, desc[UR8][R2.64+0x10] ;  /* 0x0000100802157981 */ /* 0x000f28000c1e1900 */
[----:B------:R-:W4:Y:S04]  /*0770*/  LDG.E R23, desc[UR8][R2.64+0x14] ;  /* 0x0000140802177981 */ /* 0x000f28000c1e1900 */
[----:B------:R-:W4:Y:S04]  /*0780*/  LDG.E R27, desc[UR8][R2.64+0x18] ;  /* 0x00001808021b7981 */ /* 0x000f28000c1e1900 */
[----:B------:R-:W4:Y:S01]  /*0790*/  LDG.E R29, desc[UR8][R2.64+0x1c] ;  /* 0x00001c08021d7981 */ /* 0x000f22000c1e1900 */
[----:B------:R-:W-:Y:S01]  /*07a0*/  VIADD R11, R11, 0x8 ;  /* 0x000000080b0b7836 */ /* 0x000fe20000000000 */
[----:B--2--5:R-:W-:-:S04]  /*07b0*/  FSETP.GT.AND P3, PT, R13, R10, PT ;  /* 0x0000000a0d00720b */ /* 0x024fc80003f64000 */
[----:B------:R-:W-:-:S04]  /*07c0*/  FSEL R10, R13, R10, P3 ;  /* 0x0000000a0d0a7208 */ /* 0x000fc80001800000 */
[----:B---3--:R-:W-:-:S04]  /*07d0*/  FSETP.GT.AND P3, PT, R15, R10, PT ;  /* 0x0000000a0f00720b */ /* 0x008fc80003f64000 */
[----:B------:R-:W-:-:S04]  /*07e0*/  FSEL R10, R15, R10, P3 ;  /* 0x0000000a0f0a7208 */ /* 0x000fc80001800000 */
[----:B----4-:R-:W-:-:S04]  /*07f0*/  FSETP.GT.AND P3, PT, R17, R10, PT ;  /* 0x0000000a1100720b */ /* 0x010fc80003f64000 */
        /* <DEDUP_REMOVED lines=10> */
[----:B------:R-:W-:-:S09]  /*08a0*/  FSEL R10, R29, R10, P3 ;  /* 0x0000000a1d0a7208 */ /* 0x000fd20001800000 */
.L_x_321:
        /* <DEDUP_REMOVED lines=18> */
[----:B------:R-:W-:-:S09]  /*09d0*/  FSEL R10, R19, R10, P3 ;  /* 0x0000000a130a7208 */ /* 0x000fd20001800000 */
.L_x_322:
[----:B------:R-:W-:Y:S05]  /*09e0*/  @!P2 BRA `(.L_x_320) ;  /* 0x00000000003ca947 */ /* 0x000fea0003800000 */
[----:B------:R-:W0:Y:S01]  /*09f0*/  LDC.64 R2, c[0x0][0x380] ;  /* 0x0000e000ff027b82 */ /* 0x000e220000000a00 */
[----:B------:R-:W-:-:S04]  /*0a00*/  IMAD.IADD R11, R4, 0x1, R11 ;  /* 0x00000001040b7824 */ /* 0x000fc800078e020b */
[----:B0-----:R-:W-:-:S05]  /*0a10*/  IMAD.WIDE R2, R11, 0x4, R2 ;  /* 0x000000040b027825 */ /* 0x001fca00078e0202 */
[----:B------:R-:W2:Y:S01]  /*0a20*/  LDG.E R11, desc[UR8][R2.64] ;  /* 0x00000008020b7981 */ /* 0x000ea2000c1e1900 */
[----:B------:R-:W-:Y:S02]  /*0a30*/  ISETP.NE.AND P3, PT, R7, 0x1, PT ;  /* 0x000000010700780c */ /* 0x000fe40003f65270 */
[----:B--2--5:R-:W-:-:S04]  /*0a40*/  FSETP.GT.AND P2, PT, R11, R10, PT ;  /* 0x0000000a0b00720b */ /* 0x024fc80003f44000 */
[----:B------:R-:W-:-:S07]  /*0a50*/  FSEL R10, R11, R10, P2 ;  /* 0x0000000a0b0a7208 */ /* 0x000fce0001000000 */
[----:B------:R-:W-:Y:S05]  /*0a60*/  @!P3 BRA `(.L_x_320) ;  /* 0x00000000001cb947 */ /* 0x000fea0003800000 */
[----:B------:R-:W-:Y:S01]  /*0a70*/  ISETP.NE.AND P2, PT, R7, 0x2, PT ;  /* 0x000000020700780c */ /* 0x000fe20003f45270 */
[----:B------:R-:W2:-:S12]  /*0a80*/  LDG.E R11, desc[UR8][R2.64+0x4] ;  /* 0x00000408020b7981 */ /* 0x000e98000c1e1900 */
[----:B------:R-:W3:Y:S01]  /*0a90*/  @P2 LDG.E R13, desc[UR8][R2.64+0x8] ;  /* 0x00000808020d2981 */ /* 0x000ee2000c1e1900 */
[----:B--2---:R-:W-:-:S04]  /*0aa0*/  FSETP.GT.AND P3, PT, R11, R10, PT ;  /* 0x0000000a0b00720b */ /* 0x004fc80003f64000 */
[----:B------:R-:W-:-:S04]  /*0ab0*/  FSEL R10, R11, R10, P3 ;  /* 0x0000000a0b0a7208 */ /* 0x000fc80001800000 */
[----:B---3--:R-:W-:-:S04]  /*0ac0*/  @P2 FSETP.GT.AND P3, PT, R13, R10, PT ;  /* 0x0000000a0d00220b */ /* 0x008fc80003f64000 */
[----:B------:R-:W-:-:S09]  /*0ad0*/  @P2 FSEL R10, R13, R10, P3 ;  /* 0x0000000a0d0a2208 */ /* 0x000fd20001800000 */
.L_x_320:
[----:B------:R-:W-:Y:S05]  /*0ae0*/  BRA.U UP1, `(.L_x_323) ;  /* 0xfffffff501e07547 */ /* 0x000fea000b83ffff */
.L_x_317:
[----:B------:R-:W1:Y:S01]  /*0af0*/  LDC.64 R2, c[0x0][0x3a0] ;  /* 0x0000e800ff027b82 */ /* 0x000e620000000a00 */
[----:B------:R-:W2:Y:S02]  /*0b00*/  LDCU UR4, c[0x0][0x3a8] ;  /* 0x00007500ff0477ac */ /* 0x000ea40008000800 */
[----:B--2---:R-:W-:-:S04]  /*0b10*/  IMAD R5, R0, UR4, R5 ;  /* 0x0000000400057c24 */ /* 0x004fc8000f8e0205 */
[----:B-1----:R-:W-:-:S05]  /*0b20*/  IMAD.WIDE.U32 R2, R5, 0x4, R2 ;  /* 0x0000000405027825 */ /* 0x002fca00078e0002 */
[----:B-----5:R-:W-:Y:S01]  /*0b30*/  STG.E desc[UR8][R2.64], R10 ;  /* 0x0000000a02007986 */ /* 0x020fe2000c101908 */
[----:B------:R-:W-:Y:S05]  /*0b40*/  EXIT ;  /* 0x000000000000794d */ /* 0x000fea0003800000 */
.L_x_324:
        /* <DEDUP_REMOVED lines=11> */
.L_x_347:


//--------------------- .text._conv2d             --------------------------
	.section	.text._conv2d,"ax",@progbits
	.align	128
        .global         _conv2d
        .type           _conv2d,@function
        .size           _conv2d,(.L_x_348 - _conv2d)
        .other          _conv2d,@"STO_CUDA_ENTRY STV_DEFAULT"
_conv2d:
.text._conv2d:
[----:B------:R-:W-:Y:S01]  /*0000*/  LDC R1, c[0x0][0x37c] ;  /* 0x0000df00ff017b82 */ /* 0x000fe20000000800 */
[----:B------:R-:W-:Y:S05]  /*0010*/  EXIT ;  /* 0x000000000000794d */ /* 0x000fea0003800000 */
.L_x_325:
        /* <DEDUP_REMOVED lines=14> */
.L_x_348:


//--------------------- .text._batch_norm         --------------------------
	.section	.text._batch_norm,"ax",@progbits
	.align	128
        .global         _batch_norm
        .type           _batch_norm,@function
        .size           _batch_norm,(.L_x_345 - _batch_norm)
        .other          _batch_norm,@"STO_CUDA_ENTRY STV_DEFAULT"
_batch_norm:
.text._batch_norm:
[----:B------:R-:W-:Y:S01]  /*0000*/  LDC R1, c[0x0][0x37c] ;  /* 0x0000df00ff017b82 */ /* 0x000fe20000000800 */
[----:B------:R-:W0:Y:S07]  /*0010*/  S2R R4, SR_CTAID.Y ;  /* 0x0000000000047919 */ /* 0x000e2e0000002600 */
[----:B------:R-:W0:Y:S01]  /*0020*/  LDC.64 R12, c[0x0][0x3a8] ;  /* 0x0000ea00ff0c7b82 */ /* 0x000e220000000a00 */
[----:B------:R-:W1:Y:S01]  /*0030*/  LDCU.64 UR4, c[0x0][0x358] ;  /* 0x00006b00ff0477ac */ /* 0x000e620008000a00 */
[----:B------:R-:W2:Y:S01]  /*0040*/  S2R R5, SR_TID.X ;  /* 0x0000000000057919 */ /* 0x000ea20000002100 */
[----:B------:R-:W2:Y:S01]  /*0050*/  LDCU.64 UR8, c[0x0][0x398] ;  /* 0x00007300ff0877ac */ /* 0x000ea20008000a00 */
[----:B------:R-:W3:Y:S04]  /*0060*/  S2R R7, SR_TID.Y ;  /* 0x0000000000077919 */ /* 0x000ee80000002200 */
[----:B------:R-:W4:Y:S08]  /*0070*/  S2UR UR6, SR_CTAID.X ;  /* 0x00000000000679c3 */ /* 0x000f300000002500 */
[----:B------:R-:W4:Y:S08]  /*0080*/  LDC R15, c[0x0][0x394] ;  /* 0x0000e500ff0f7b82 */ /* 0x000f300000000800 */
[----:B------:R-:W3:Y:S01]  /*0090*/  LDC.64 R10, c[0x0][0x3a0] ;  /* 0x0000e800ff0a7b82 */ /* 0x000ee20000000a00 */
[----:B0-----:R-:W-:-:S07]  /*00a0*/  IMAD.WIDE.U32 R12, R4, 0x4, R12 ;  /* 0x00000004040c7825 */ /* 0x001fce00078e000c */
[----:B------:R-:W0:Y:S01]  /*00b0*/  LDC.64 R8, c[0x0][0x380] ;  /* 0x0000e000ff087b82 */ /* 0x000e220000000a00 */
[----:B-1----:R-:W3:Y:S01]  /*00c0*/  LDG.E R12, desc[UR4][R12.64] ;  /* 0x000000040c0c7981 */ /* 0x002ee2000c1e1900 */
[----:B----4-:R-:W-:-:S06]  /*00d0*/  IMAD R0, R15, UR6, R4 ;  /* 0x000000060f007c24 */ /* 0x010fcc000f8e0204 */
[----:B------:R-:W1:Y:S01]  /*00e0*/  LDC.64 R2, c[0x0][0x3b0] ;  /* 0x0000ec00ff027b82 */ /* 0x000e620000000a00 */
[----:B--2---:R-:W-:-:S04]  /*00f0*/  IMAD R0, R0, UR8, R5 ;  /* 0x0000000800007c24 */ /* 0x004fc8000f8e0205 */
[----:B---3--:R-:W-:Y:S02]  /*0100*/  IMAD R5, R0, UR9, R7 ;  /* 0x0000000900057c24 */ /* 0x008fe4000f8e0207 */
[----:B------:R-:W-:-:S04]  /*0110*/  IMAD.WIDE.U32 R10, R4, 0x4, R10 ;  /* 0x00000004040a7825 */ /* 0x000fc800078e000a */
[----:B0-----:R-:W-:Y:S02]  /*0120*/  IMAD.WIDE.U32 R8, R5, 0x4, R8 ;  /* 0x0000000405087825 */ /* 0x001fe400078e0008 */
[----:B------:R-:W2:Y:S04]  /*0130*/  LDG.E R11, desc[UR4][R10.64] ;  /* 0x000000040a0b7981 */ /* 0x000ea8000c1e1900 */
[----:B------:R-:W2:Y:S01]  /*0140*/  LDG.E R0, desc[UR4][R8.64] ;  /* 0x0000000408007981 */ /* 0x000ea2000c1e1900 */
[----:B-1----:R-:W-:-:S05]  /*0150*/  IMAD.WIDE.U32 R2, R4, 0x4, R2 ;  /* 0x0000000404027825 */ /* 0x002fca00078e0002 */
[----:B------:R0:W5:Y:S02]  /*0160*/  LDG.E R6, desc[UR4][R2.64] ;  /* 0x0000000402067981 */ /* 0x000164000c1e1900 */
[----:B0-----:R-:W-:-:S04]  /*0170*/  FADD R2, R12, 9.9999997473787516356e-06 ;  /* 0x3727c5ac0c027421 */ /* 0x001fc80000000000 */
[----:B------:R-:W-:Y:S01]  /*0180*/  VIADD R14, R2, 0xf3000000 ;  /* 0xf3000000020e7836 */ /* 0x000fe20000000000 */
[----:B------:R0:W1:Y:S04]  /*0190*/  MUFU.RSQ R7, R2 ;  /* 0x0000000200077308 */ /* 0x0000680000001400 */
[----:B------:R-:W-:Y:S01]  /*01a0*/  ISETP.GT.U32.AND P0, PT, R14, 0x727fffff, PT ;  /* 0x727fffff0e00780c */ /* 0x000fe20003f04070 */
[----:B--2---:R-:W-:-:S12]  /*01b0*/  FADD R0, R0, -R11 ;  /* 0x8000000b00007221 */ /* 0x004fd80000000000 */
[----:B01----:R-:W-:Y:S05]  /*01c0*/  @!P0 BRA `(.L_x_326) ;  /* 0x0000000000108947 */ /* 0x003fea0003800000 */
[----:B------:R-:W-:-:S07]  /*01d0*/  MOV R9, 0x1f0 ;  /* 0x000001f000097802 */ /* 0x000fce0000000f00 */
[----:B-----5:R-:W-:Y:S05]  /*01e0*/  CALL.REL.NOINC `($__internal_0_$__cuda_sm20_sqrt_rn_f32_slowpath) ;  /* 0x00000000006c7944 */ /* 0x020fea0003c00000 */
[----:B------:R-:W-:Y:S01]  /*01f0*/  IMAD.MOV.U32 R3, RZ, RZ, R7 ;  /* 0x000000ffff037224 */ /* 0x000fe200078e0007 */
[----:B------:R-:W-:Y:S06]  /*0200*/  BRA `(.L_x_327) ;  /* 0x0000000000107947 */ /* 0x000fec0003800000 */
.L_x_326:
[----:B------:R-:W-:Y:S01]  /*0210*/  FMUL.FTZ R3, R2, R7 ;  /* 0x0000000702037220 */ /* 0x000fe20000410000 */
[----:B------:R-:W-:-:S03]  /*0220*/  FMUL.FTZ R7, R7, 0.5 ;  /* 0x3f00000007077820 */ /* 0x000fc60000410000 */
[----:B------:R-:W-:-:S04]  /*0230*/  FFMA R2, -R3, R3, R2 ;  /* 0x0000000303027223 */ /* 0x000fc80000000102 */
[----:B------:R-:W-:-:S07]  /*0240*/  FFMA R3, R2, R7, R3 ;  /* 0x0000000702037223 */ /* 0x000fce0000000003 */
.L_x_327:
[----:B------:R-:W0:Y:S01]  /*0250*/  MUFU.RCP R2, R3 ;  /* 0x0000000300027308 */ /* 0x000e220000001000 */
[----:B------:R-:W-:Y:S07]  /*0260*/  BSSY.RECONVERGENT B0, `(.L_x_328) ;  /* 0x000000b000007945 */ /* 0x000fee0003800200 */
[----:B------:R-:W1:Y:S01]  /*0270*/  FCHK P0, R0, R3 ;  /* 0x0000000300007302 */ /* 0x000e620000000000 */
[----:B0-----:R-:W-:-:S04]  /*0280*/  FFMA R7, R2, -R3, 1 ;  /* 0x3f80000002077423 */ /* 0x001fc80000000803 */
[----:B------:R-:W-:-:S04]  /*0290*/  FFMA R7, R2, R7, R2 ;  /* 0x0000000702077223 */ /* 0x000fc80000000002 */
[----:B------:R-:W-:-:S04]  /*02a0*/  FFMA R2, R0, R7, RZ ;  /* 0x0000000700027223 */ /* 0x000fc800000000ff */
[----:B------:R-:W-:-:S04]  /*02b0*/  FFMA R8, R2, -R3, R0 ;  /* 0x8000000302087223 */ /* 0x000fc80000000000 */
[----:B------:R-:W-:Y:S01]  /*02c0*/  FFMA R7, R7, R8, R2 ;  /* 0x0000000807077223 */ /* 0x000fe20000000002 */
[----:B-1----:R-:W-:Y:S06]  /*02d0*/  @!P0 BRA `(.L_x_329) ;  /* 0x00000000000c8947 */ /* 0x002fec0003800000 */
[----:B------:R-:W-:-:S07]  /*02e0*/  MOV R2, 0x300 ;  /* 0x0000030000027802 */ /* 0x000fce0000000f00 */
[----:B-----5:R-:W-:Y:S05]  /*02f0*/  CALL.REL.NOINC `($__internal_1_$__cuda_sm3x_div_rn_noftz_f32_slowpath) ;  /* 0x0000000000887944 */ /* 0x020fea0003c00000 */
[----:B------:R-:W-:-:S07]  /*0300*/  MOV R7, R0 ;  /* 0x0000000000077202 */ /* 0x000fce0000000f00 */
.L_x_329:
[----:B------:R-:W-:Y:S05]  /*0310*/  BSYNC.RECONVERGENT B0 ;  /* 0x0000000000007941 */ /* 0x000fea0003800200 */
.L_x_328:
[----:B------:R-:W0:Y:S08]  /*0320*/  LDC.64 R2, c[0x0][0x3b8] ;  /* 0x0000ee00ff027b82 */ /* 0x000e300000000a00 */
[----:B------:R-:W1:Y:S01]  /*0330*/  LDC.64 R8, c[0x0][0x388] ;  /* 0x0000e200ff087b82 */ /* 0x000e620000000a00 */
[----:B0-----:R-:W-:-:S06]  /*0340*/  IMAD.WIDE.U32 R2, R4, 0x4, R2 ;  /* 0x0000000404027825 */ /* 0x001fcc00078e0002 */
[----:B------:R-:W2:Y:S01]  /*0350*/  LDG.E R3, desc[UR4][R2.64] ;  /* 0x0000000402037981 */ /* 0x000ea2000c1e1900 */
[----:B-1----:R-:W-:-:S04]  /*0360*/  IMAD.WIDE.U32 R4, R5, 0x4, R8 ;  /* 0x0000000405047825 */ /* 0x002fc800078e0008 */
[----:B--2--5:R-:W-:-:S05]  /*0370*/  FFMA R7, R6, R7, R3 ;  /* 0x0000000706077223 */ /* 0x024fca0000000003 */
[----:B------:R-:W-:Y:S01]  /*0380*/  STG.E desc[UR4][R4.64], R7 ;  /* 0x0000000704007986 */ /* 0x000fe2000c101904 */
[----:B------:R-:W-:Y:S05]  /*0390*/  EXIT ;  /* 0x000000000000794d */ /* 0x000fea0003800000 */
        .weak           $__internal_0_$__cuda_sm20_sqrt_rn_f32_slowpath
        .type           $__internal_0_$__cuda_sm20_sqrt_rn_f32_slowpath,@function
        .size           $__internal_0_$__cuda_sm20_sqrt_rn_f32_slowpath,($__internal_1_$__cuda_sm3x_div_rn_noftz_f32_slowpath - $__internal_0_$__cuda_sm20_sqrt_rn_f32_slowpath)
$__internal_0_$__cuda_sm20_sqrt_rn_f32_slowpath:
[----:B------:R-:W-:-:S13]  /*03a0*/  LOP3.LUT P0, RZ, R2, 0x7fffffff, RZ, 0xc0, !PT ;  /* 0x7fffffff02ff7812 */ /* 0x000fda000780c0ff */
[----:B------:R-:W-:Y:S01]  /*03b0*/  @!P0 IMAD.MOV.U32 R3, RZ, RZ, R2 ;  /* 0x000000ffff038224 */ /* 0x000fe200078e0002 */
[----:B------:R-:W-:Y:S06]  /*03c0*/  @!P0 BRA `(.L_x_330) ;  /* 0x0000000000448947 */ /* 0x000fec0003800000 */
[----:B------:R-:W-:-:S13]  /*03d0*/  FSETP.GEU.FTZ.AND P0, PT, R2, RZ, PT ;  /* 0x000000ff0200720b */ /* 0x000fda0003f1e000 */
[----:B------:R-:W-:Y:S01]  /*03e0*/  @!P0 IMAD.MOV.U32 R3, RZ, RZ, 0x7fffffff ;  /* 0x7fffffffff038424 */ /* 0x000fe200078e00ff */
[----:B------:R-:W-:Y:S06]  /*03f0*/  @!P0 BRA `(.L_x_330) ;  /* 0x0000000000388947 */ /* 0x000fec0003800000 */
[----:B------:R-:W-:-:S13]  /*0400*/  FSETP.GTU.FTZ.AND P0, PT, |R2|, +INF , PT ;  /* 0x7f8000000200780b */ /* 0x000fda0003f1c200 */
[----:B------:R-:W-:Y:S01]  /*0410*/  @P0 FADD.FTZ R3, R2, 1 ;  /* 0x3f80000002030421 */ /* 0x000fe20000010000 */
[----:B------:R-:W-:Y:S06]  /*0420*/  @P0 BRA `(.L_x_330) ;  /* 0x00000000002c0947 */ /* 0x000fec0003800000 */
[----:B------:R-:W-:-:S13]  /*0430*/  FSETP.NEU.FTZ.AND P0, PT, |R2|, +INF , PT ;  /* 0x7f8000000200780b */ /* 0x000fda0003f1d200 */
[----:B------:R-:W-:Y:S01]  /*0440*/  @!P0 MOV R3, R2 ;  /* 0x0000000200038202 */ /* 0x000fe20000000f00 */
[----:B------:R-:W-:Y:S06]  /*0450*/  @!P0 BRA `(.L_x_330) ;  /* 0x0000000000208947 */ /* 0x000fec0003800000 */
[----:B------:R-:W-:-:S04]  /*0460*/  FFMA R2, R2, 1.84467440737095516160e+19, RZ ;  /* 0x5f80000002027823 */ /* 0x000fc800000000ff */
[----:B------:R-:W0:Y:S02]  /*0470*/  MUFU.RSQ R3, R2 ;  /* 0x0000000200037308 */ /* 0x000e240000001400 */
[----:B0-----:R-:W-:Y:S01]  /*0480*/  FMUL.FTZ R7, R2, R3 ;  /* 0x0000000302077220 */ /* 0x001fe20000410000 */
[----:B------:R-:W-:-:S03]  /*0490*/  FMUL.FTZ R3, R3, 0.5 ;  /* 0x3f00000003037820 */ /* 0x000fc60000410000 */
[----:B------:R-:W-:-:S04]  /*04a0*/  FADD.FTZ R8, -R7, -RZ ;  /* 0x800000ff07087221 */ /* 0x000fc80000010100 */
[----:B------:R-:W-:-:S04]  /*04b0*/  FFMA R8, R7, R8, R2 ;  /* 0x0000000807087223 */ /* 0x000fc80000000002 */
[----:B------:R-:W-:-:S04]  /*04c0*/  FFMA R3, R8, R3, R7 ;  /* 0x0000000308037223 */ /* 0x000fc80000000007 */
[----:B------:R-:W-:-:S07]  /*04d0*/  FMUL.FTZ R3, R3, 2.3283064365386962891e-10 ;  /* 0x2f80000003037820 */ /* 0x000fce0000410000 */
.L_x_330:
[----:B------:R-:W-:Y:S02]  /*04e0*/  IMAD.MOV.U32 R7, RZ, RZ, R3 ;  /* 0x000000ffff077224 */ /* 0x000fe400078e0003 */
[----:B------:R-:W-:Y:S02]  /*04f0*/  HFMA2 R3, -RZ, RZ, 0, 0 ;  /* 0x00000000ff037431 */ /* 0x000fe400000001ff */
[----:B------:R-:W-:-:S04]  /*0500*/  IMAD.MOV.U32 R2, RZ, RZ, R9 ;  /* 0x000000ffff027224 */ /* 0x000fc800078e0009 */
[----:B------:R-:W-:Y:S05]  /*0510*/  RET.REL.NODEC R2 `(_batch_norm) ;  /* 0xfffffff802b87950 */ /* 0x000fea0003c3ffff */
        .weak           $__internal_1_$__cuda_sm3x_div_rn_noftz_f32_slowpath
        .type           $__internal_1_$__cuda_sm3x_div_rn_noftz_f32_slowpath,@function
        .size           $__internal_1_$__cuda_sm3x_div_rn_noftz_f32_slowpath,(.L_x_345 - $__internal_1_$__cuda_sm3x_div_rn_noftz_f32_slowpath)
$__internal_1_$__cuda_sm3x_div_rn_noftz_f32_slowpath:
[----:B------:R-:W-:Y:S01]  /*0520*/  SHF.R.U32.HI R8, RZ, 0x17, R3 ;  /* 0x00000017ff087819 */ /* 0x000fe20000011603 */
[----:B------:R-:W-:Y:S01]  /*0530*/  BSSY.RECONVERGENT B1, `(.L_x_331) ;  /* 0x0000063000017945 */ /* 0x000fe20003800200 */
[----:B------:R-:W-:Y:S02]  /*0540*/  SHF.R.U32.HI R7, RZ, 0x17, R0 ;  /* 0x00000017ff077819 */ /* 0x000fe40000011600 */
[----:B------:R-:W-:Y:S02]  /*0550*/  LOP3.LUT R12, R8, 0xff, RZ, 0xc0, !PT ;  /* 0x000000ff080c7812 */ /* 0x000fe400078ec0ff */
[----:B------:R-:W-:Y:S02]  /*0560*/  LOP3.LUT R7, R7, 0xff, RZ, 0xc0, !PT ;  /* 0x000000ff07077812 */ /* 0x000fe400078ec0ff */
[----:B------:R-:W-:Y:S01]  /*0570*/  MOV R8, R0 ;  /* 0x0000000000087202 */ /* 0x000fe20000000f00 */
[----:B------:R-:W-:Y:S02]  /*0580*/  VIADD R11, R12, 0xffffffff ;  /* 0xffffffff0c0b7836 */ /* 0x000fe40000000000 */
[----:B------:R-:W-:-:S03]  /*0590*/  VIADD R10, R7, 0xffffffff ;  /* 0xffffffff070a7836 */ /* 0x000fc60000000000 */
[----:B------:R-:W-:-:S04]  /*05a0*/  ISETP.GT.U32.AND P0, PT, R11, 0xfd, PT ;  /* 0x000000fd0b00780c */ /* 0x000fc80003f04070 */
[----:B------:R-:W-:-:S13]  /*05b0*/  ISETP.GT.U32.OR P0, PT, R10, 0xfd, P0 ;  /* 0x000000fd0a00780c */ /* 0x000fda0000704470 */
[----:B------:R-:W-:Y:S01]  /*05c0*/  @!P0 IMAD.MOV.U32 R9, RZ, RZ, RZ ;  /* 0x000000ffff098224 */ /* 0x000fe200078e00ff */
[----:B------:R-:W-:Y:S06]  /*05d0*/  @!P0 BRA `(.L_x_332) ;  /* 0x00000000005c8947 */ /* 0x000fec0003800000 */
[----:B------:R-:W-:Y:S02]  /*05e0*/  FSETP.GTU.FTZ.AND P1, PT, |R3|, +INF , PT ;  /* 0x7f8000000300780b */ /* 0x000fe40003f3c200 */
[----:B------:R-:W-:-:S04]  /*05f0*/  FSETP.GTU.FTZ.AND P0, PT, |R0|, +INF , PT ;  /* 0x7f8000000000780b */ /* 0x000fc80003f1c200 */
[----:B------:R-:W-:-:S13]  /*0600*/  PLOP3.LUT P0, PT, P0, P1, PT, 0xf8, 0x8f ;  /* 0x00000000008f781c */ /* 0x000fda0000703f70 */
[----:B------:R-:W-:Y:S05]  /*0610*/  @P0 BRA `(.L_x_333) ;  /* 0x00000004004c0947 */ /* 0x000fea0003800000 */
[----:B------:R-:W-:-:S13]  /*0620*/  LOP3.LUT P0, RZ, R3, 0x7fffffff, R8, 0xc8, !PT ;  /* 0x7fffffff03ff7812 */ /* 0x000fda000780c808 */
[----:B------:R-:W-:Y:S05]  /*0630*/  @!P0 BRA `(.L_x_334) ;  /* 0x00000004003c8947 */ /* 0x000fea0003800000 */
[C---:B------:R-:W-:Y:S02]  /*0640*/  FSETP.NEU.FTZ.AND P2, PT, |R0|.reuse, +INF , PT ;  /* 0x7f8000000000780b */ /* 0x040fe40003f5d200 */
[----:B------:R-:W-:Y:S02]  /*0650*/  FSETP.NEU.FTZ.AND P1, PT, |R3|, +INF , PT ;  /* 0x7f8000000300780b */ /* 0x000fe40003f3d200 */
[----:B------:R-:W-:-:S11]  /*0660*/  FSETP.NEU.FTZ.AND P0, PT, |R0|, +INF , PT ;  /* 0x7f8000000000780b */ /* 0x000fd60003f1d200 */
[----:B------:R-:W-:Y:S05]  /*0670*/  @!P1 BRA !P2, `(.L_x_334) ;  /* 0x00000004002c9947 */ /* 0x000fea0005000000 */
[----:B------:R-:W-:-:S04]  /*0680*/  LOP3.LUT P2, RZ, R8, 0x7fffffff, RZ, 0xc0, !PT ;  /* 0x7fffffff08ff7812 */ /* 0x000fc8000784c0ff */
[----:B------:R-:W-:-:S13]  /*0690*/  PLOP3.LUT P1, PT, P1, P2, PT, 0x2f, 0xf2 ;  /* 0x0000000000f2781c */ /* 0x000fda0000f24577 */
[----:B------:R-:W-:Y:S05]  /*06a0*/  @P1 BRA `(.L_x_335) ;  /* 0x0000000400181947 */ /* 0x000fea0003800000 */
[----:B------:R-:W-:-:S04]  /*06b0*/  LOP3.LUT P1, RZ, R3, 0x7fffffff, RZ, 0xc0, !PT ;  /* 0x7fffffff03ff7812 */ /* 0x000fc8000782c0ff */
[----:B------:R-:W-:-:S13]  /*06c0*/  PLOP3.LUT P0, PT, P0, P1, PT, 0x2f, 0xf2 ;  /* 0x0000000000f2781c */ /* 0x000fda0000702577 */
[----:B------:R-:W-:Y:S05]  /*06d0*/  @P0 BRA `(.L_x_336) ;  /* 0x0000000400000947 */ /* 0x000fea0003800000 */
[----:B------:R-:W-:Y:S02]  /*06e0*/  ISETP.GE.AND P0, PT, R10, RZ, PT ;  /* 0x000000ff0a00720c */ /* 0x000fe40003f06270 */
[----:B------:R-:W-:-:S11]  /*06f0*/  ISETP.GE.AND P1, PT, R11, RZ, PT ;  /* 0x000000ff0b00720c */ /* 0x000fd60003f26270 */
[----:B------:R-:W-:Y:S01]  /*0700*/  @P0 IMAD.MOV.U32 R9, RZ, RZ, RZ ;  /* 0x000000ffff090224 */ /* 0x000fe200078e00ff */
[----:B------:R-:W-:Y:S01]  /*0710*/  @!P0 MOV R9, 0xffffffc0 ;  /* 0xffffffc000098802 */ /* 0x000fe20000000f00 */
[----:B------:R-:W-:Y:S01]  /*0720*/  @!P0 FFMA R8, R0, 1.84467440737095516160e+19, RZ ;  /* 0x5f80000000088823 */ /* 0x000fe200000000ff */
[----:B------:R-:W-:-:S03]  /*0730*/  @!P1 FFMA R3, R3, 1.84467440737095516160e+19, RZ ;  /* 0x5f80000003039823 */ /* 0x000fc600000000ff */
[----:B------:R-:W-:-:S07]  /*0740*/  @!P1 VIADD R9, R9, 0x40 ;  /* 0x0000004009099836 */ /* 0x000fce0000000000 */
.L_x_332:
[----:B------:R-:W-:Y:S01]  /*0750*/  LEA R0, R12, 0xc0800000, 0x17 ;  /* 0xc08000000c007811 */ /* 0x000fe200078eb8ff */
[----:B------:R-:W-:Y:S01]  /*0760*/  BSSY.RECONVERGENT B2, `(.L_x_337) ;  /* 0x0000036000027945 */ /* 0x000fe20003800200 */
[----:B------:R-:W-:-:S03]  /*0770*/  IADD3 R7, PT, PT, R7, -0x7f, RZ ;  /* 0xffffff8107077810 */ /* 0x000fc60007ffe0ff */
[----:B------:R-:W-:Y:S02]  /*0780*/  IMAD.IADD R3, R3, 0x1, -R0 ;  /* 0x0000000103037824 */ /* 0x000fe400078e0a00 */
[----:B------:R-:W-:Y:S02]  /*0790*/  IMAD R0, R7, -0x800000, R8 ;  /* 0xff80000007007824 */ /* 0x000fe400078e0208 */
[----:B------:R-:W0:Y:S01]  /*07a0*/  MUFU.RCP R10, R3 ;  /* 0x00000003000a7308 */ /* 0x000e220000001000 */
[----:B------:R-:W-:-:S04]  /*07b0*/  FADD.FTZ R11, -R3, -RZ ;  /* 0x800000ff030b7221 */ /* 0x000fc80000010100 */
[----:B0-----:R-:W-:-:S04]  /*07c0*/  FFMA R13, R10, R11, 1 ;  /* 0x3f8000000a0d7423 */ /* 0x001fc8000000000b */
[----:B------:R-:W-:-:S04]  /*07d0*/  FFMA R15, R10, R13, R10 ;  /* 0x0000000d0a0f7223 */ /* 0x000fc8000000000a */
[----:B------:R-:W-:-:S04]  /*07e0*/  FFMA R8, R0, R15, RZ ;  /* 0x0000000f00087223 */ /* 0x000fc800000000ff */
[----:B------:R-:W-:-:S04]  /*07f0*/  FFMA R13, R11, R8, R0 ;  /* 0x000000080b0d7223 */ /* 0x000fc80000000000 */
[----:B------:R-:W-:Y:S01]  /*0800*/  FFMA R10, R15, R13, R8 ;  /* 0x0000000d0f0a7223 */ /* 0x000fe20000000008 */
[----:B------:R-:W-:-:S03]  /*0810*/  IADD3 R8, PT, PT, R7, 0x7f, -R12 ;  /* 0x0000007f07087810 */ /* 0x000fc60007ffe80c */
[----:B------:R-:W-:Y:S02]  /*0820*/  FFMA R11, R11, R10, R0 ;  /* 0x0000000a0b0b7223 */ /* 0x000fe40000000000 */
[----:B------:R-:W-:Y:S02]  /*0830*/  IMAD.IADD R8, R8, 0x1, R9 ;  /* 0x0000000108087824 */ /* 0x000fe400078e0209 */
[----:B------:R-:W-:-:S05]  /*0840*/  FFMA R0, R15, R11, R10 ;  /* 0x0000000b0f007223 */ /* 0x000fca000000000a */
[----:B------:R-:W-:-:S04]  /*0850*/  SHF.R.U32.HI R3, RZ, 0x17, R0 ;  /* 0x00000017ff037819 */ /* 0x000fc80000011600 */
[----:B------:R-:W-:-:S05]  /*0860*/  LOP3.LUT R3, R3, 0xff, RZ, 0xc0, !PT ;  /* 0x000000ff03037812 */ /* 0x000fca00078ec0ff */
[----:B------:R-:W-:-:S05]  /*0870*/  IMAD.IADD R9, R3, 0x1, R8 ;  /* 0x0000000103097824 */ /* 0x000fca00078e0208 */
[----:B------:R-:W-:-:S04]  /*0880*/  IADD3 R3, PT, PT, R9, -0x1, RZ ;  /* 0xffffffff09037810 */ /* 0x000fc80007ffe0ff */
[----:B------:R-:W-:-:S13]  /*0890*/  ISETP.GE.U32.AND P0, PT, R3, 0xfe, PT ;  /* 0x000000fe0300780c */ /* 0x000fda0003f06070 */
[----:B------:R-:W-:Y:S05]  /*08a0*/  @!P0 BRA `(.L_x_338) ;  /* 0x0000000000808947 */ /* 0x000fea0003800000 */
[----:B------:R-:W-:-:S13]  /*08b0*/  ISETP.GT.AND P0, PT, R9, 0xfe, PT ;  /* 0x000000fe0900780c */ /* 0x000fda0003f04270 */
[----:B------:R-:W-:Y:S05]  /*08c0*/  @P0 BRA `(.L_x_339) ;  /* 0x00000000006c0947 */ /* 0x000fea0003800000 */
[----:B------:R-:W-:-:S13]  /*08d0*/  ISETP.GE.AND P0, PT, R9, 0x1, PT ;  /* 0x000000010900780c */ /* 0x000fda0003f06270 */
[----:B------:R-:W-:Y:S05]  /*08e0*/  @P0 BRA `(.L_x_340) ;  /* 0x0000000000740947 */ /* 0x000fea0003800000 */
[----:B------:R-:W-:Y:S02]  /*08f0*/  ISETP.GE.AND P0, PT, R9, -0x18, PT ;  /* 0xffffffe80900780c */ /* 0x000fe40003f06270 */
[----:B------:R-:W-:-:S11]  /*0900*/  LOP3.LUT R0, R0, 0x80000000, RZ, 0xc0, !PT ;  /* 0x8000000000007812 */ /* 0x000fd600078ec0ff */
[----:B------:R-:W-:Y:S05]  /*0910*/  @!P0 BRA `(.L_x_340) ;  /* 0x0000000000688947 */ /* 0x000fea0003800000 */
[CCC-:B------:R-:W-:Y:S01]  /*0920*/  FFMA.RZ R3, R15.reuse, R11.reuse, R10.reuse ;  /* 0x0000000b0f037223 */ /* 0x1c0fe2000000c00a */
[-CC-:B------:R-:W-:Y:S01]  /*0930*/  FFMA.RM R8, R15, R11.reuse, R10.reuse ;  /* 0x0000000b0f087223 */ /* 0x180fe2000000400a */
[C---:B------:R-:W-:Y:S02]  /*0940*/  ISETP.NE.AND P2, PT, R9.reuse, RZ, PT ;  /* 0x000000ff0900720c */ /* 0x040fe40003f45270 */
[----:B------:R-:W-:Y:S02]  /*0950*/  ISETP.NE.AND P1, PT, R9, RZ, PT ;  /* 0x000000ff0900720c */ /* 0x000fe40003f25270 */
[----:B------:R-:W-:Y:S01]  /*0960*/  LOP3.LUT R7, R3, 0x7fffff, RZ, 0xc0, !PT ;  /* 0x007fffff03077812 */ /* 0x000fe200078ec0ff */
[----:B------:R-:W-:Y:S01]  /*0970*/  FFMA.RP R3, R15, R11, R10 ;  /* 0x0000000b0f037223 */ /* 0x000fe2000000800a */
[----:B------:R-:W-:Y:S02]  /*0980*/  VIADD R10, R9, 0x20 ;  /* 0x00000020090a7836 */ /* 0x000fe40000000000 */
[----:B------:R-:W-:Y:S01]  /*0990*/  LOP3.LUT R7, R7, 0x800000, RZ, 0xfc, !PT ;  /* 0x0080000007077812 */ /* 0x000fe200078efcff */
[----:B------:R-:W-:Y:S01]  /*09a0*/  IMAD.MOV R9, RZ, RZ, -R9 ;  /* 0x000000ffff097224 */ /* 0x000fe200078e0a09 */
[----:B------:R-:W-:-:S02]  /*09b0*/  FSETP.NEU.FTZ.AND P0, PT, R3, R8, PT ;  /* 0x000000080300720b */ /* 0x000fc40003f1d000 */
[----:B------:R-:W-:Y:S02]  /*09c0*/  SHF.L.U32 R10, R7, R10, RZ ;  /* 0x0000000a070a7219 */ /* 0x000fe400000006ff */
[----:B------:R-:W-:Y:S02]  /*09d0*/  SEL R8, R9, RZ, P2 ;  /* 0x000000ff09087207 */ /* 0x000fe40001000000 */
[----:B------:R-:W-:Y:S02]  /*09e0*/  ISETP.NE.AND P1, PT, R10, RZ, P1 ;  /* 0x000000ff0a00720c */ /* 0x000fe40000f25270 */
[----:B------:R-:W-:Y:S02]  /*09f0*/  SHF.R.U32.HI R8, RZ, R8, R7 ;  /* 0x00000008ff087219 */ /* 0x000fe40000011607 */
[----:B------:R-:W-:Y:S02]  /*0a00*/  PLOP3.LUT P0, PT, P0, P1, PT, 0xf8, 0x8f ;  /* 0x00000000008f781c */ /* 0x000fe40000703f70 */
[----:B------:R-:W-:-:S02]  /*0a10*/  SHF.R.U32.HI R10, RZ, 0x1, R8 ;  /* 0x00000001ff0a7819 */ /* 0x000fc40000011608 */
[----:B------:R-:W-:-:S04]  /*0a20*/  SEL R3, RZ, 0x1, !P0 ;  /* 0x00000001ff037807 */ /* 0x000fc80004000000 */
[----:B------:R-:W-:-:S04]  /*0a30*/  LOP3.LUT R3, R3, 0x1, R10, 0xf8, !PT ;  /* 0x0000000103037812 */ /* 0x000fc800078ef80a */
[----:B------:R-:W-:-:S04]  /*0a40*/  LOP3.LUT R3, R3, R8, RZ, 0xc0, !PT ;  /* 0x0000000803037212 */ /* 0x000fc800078ec0ff */
[----:B------:R-:W-:-:S04]  /*0a50*/  IADD3 R3, PT, PT, R10, R3, RZ ;  /* 0x000000030a037210 */ /* 0x000fc80007ffe0ff */
[----:B------:R-:W-:Y:S01]  /*0a60*/  LOP3.LUT R0, R3, R0, RZ, 0xfc, !PT ;  /* 0x0000000003007212 */ /* 0x000fe200078efcff */
[----:B------:R-:W-:Y:S06]  /*0a70*/  BRA `(.L_x_340) ;  /* 0x0000000000107947 */ /* 0x000fec0003800000 */
.L_x_339:
[----:B------:R-:W-:-:S04]  /*0a80*/  LOP3.LUT R0, R0, 0x80000000, RZ, 0xc0, !PT ;  /* 0x8000000000007812 */ /* 0x000fc800078ec0ff */
[----:B------:R-:W-:Y:S01]  /*0a90*/  LOP3.LUT R0, R0, 0x7f800000, RZ, 0xfc, !PT ;  /* 0x7f80000000007812 */ /* 0x000fe200078efcff */
[----:B------:R-:W-:Y:S06]  /*0aa0*/  BRA `(.L_x_340) ;  /* 0x0000000000047947 */ /* 0x000fec0003800000 */
.L_x_338:
[----:B------:R-:W-:-:S07]  /*0ab0*/  IMAD R0, R8, 0x800000, R0 ;  /* 0x0080000008007824 */ /* 0x000fce00078e0200 */
.L_x_340:
[----:B------:R-:W-:Y:S05]  /*0ac0*/  BSYNC.RECONVERGENT B2 ;  /* 0x0000000000027941 */ /* 0x000fea0003800200 */
.L_x_337:
[----:B------:R-:W-:Y:S05]  /*0ad0*/  BRA `(.L_x_341) ;  /* 0x0000000000207947 */ /* 0x000fea0003800000 */
.L_x_336:
[----:B------:R-:W-:-:S04]  /*0ae0*/  LOP3.LUT R0, R3, 0x80000000, R8, 0x48, !PT ;  /* 0x8000000003007812 */ /* 0x000fc800078e4808 */
[----:B------:R-:W-:Y:S01]  /*0af0*/  LOP3.LUT R0, R0, 0x7f800000, RZ, 0xfc, !PT ;  /* 0x7f80000000007812 */ /* 0x000fe200078efcff */
[----:B------:R-:W-:Y:S06]  /*0b00*/  BRA `(.L_x_341) ;  /* 0x0000000000147947 */ /* 0x000fec0003800000 */
.L_x_335:
[----:B------:R-:W-:Y:S01]  /*0b10*/  LOP3.LUT R0, R3, 0x80000000, R8, 0x48, !PT ;  /* 0x8000000003007812 */ /* 0x000fe200078e4808 */
[----:B------:R-:W-:Y:S06]  /*0b20*/  BRA `(.L_x_341) ;  /* 0x00000000000c7947 */ /* 0x000fec0003800000 */
.L_x_334:
[----:B------:R-:W0:Y:S01]  /*0b30*/  MUFU.RSQ R0, -QNAN ;  /* 0xffc0000000007908 */ /* 0x000e220000001400 */
[----:B------:R-:W-:Y:S05]  /*0b40*/  BRA `(.L_x_341) ;  /* 0x0000000000047947 */ /* 0x000fea0003800000 */
.L_x_333:
[----:B------:R-:W-:-:S07]  /*0b50*/  FADD.FTZ R0, R0, R3 ;  /* 0x0000000300007221 */ /* 0x000fce0000010000 */
.L_x_341:
[----:B------:R-:W-:Y:S05]  /*0b60*/  BSYNC.RECONVERGENT B1 ;  /* 0x0000000000017941 */ /* 0x000fea0003800200 */
.L_x_331:
[----:B------:R-:W-:-:S04]  /*0b70*/  HFMA2 R3, -RZ, RZ, 0, 0 ;  /* 0x00000000ff037431 */ /* 0x000fc800000001ff */
[----:B0-----:R-:W-:Y:S05]  /*0b80*/  RET.REL.NODEC R2 `(_batch_norm) ;  /* 0xfffffff4021c7950 */ /* 0x001fea0003c3ffff */
.L_x_342:
        /* <DEDUP_REMOVED lines=15> */
.L_x_345:


//--------------------- .text._leaky_relu         --------------------------
	.section	.text._leaky_relu,"ax",@progbits
	.align	128
        .global         _leaky_relu
        .type           _leaky_relu,@function
        .size           _leaky_relu,(.L_x_350 - _leaky_relu)
        .other          _leaky_relu,@"STO_CUDA_ENTRY STV_DEFAULT"
_leaky_relu:
.text._leaky_relu:
[----:B------:R-:W-:Y:S01]  /*0000*/  LDC R1, c[0x0][0x37c] ;  /* 0x0000df00ff017b82 */ /* 0x000fe20000000800 */
[----:B------:R-:W0:Y:S07]  /*0010*/  S2R R9, SR_TID.X ;  /* 0x0000000000097919 */ /* 0x000e2e0000002100 */
[----:B------:R-:W0:Y:S01]  /*0020*/  LDC.64 R2, c[0x0][0x380] ;  /* 0x0000e000ff027b82 */ /* 0x000e220000000a00 */
[----:B------:R-:W1:Y:S01]  /*0030*/  LDCU.64 UR4, c[0x0][0x358] ;  /* 0x00006b00ff0477ac */ /* 0x000e620008000a00 */
[----:B------:R-:W2:Y:S06]  /*0040*/  LDCU UR6, c[0x0][0x398] ;  /* 0x00007300ff0677ac */ /* 0x000eac0008000800 */
[----:B------:R-:W3:Y:S01]  /*0050*/  LDC.64 R4, c[0x0][0x388] ;  /* 0x0000e200ff047b82 */ /* 0x000ee20000000a00 */
[----:B0-----:R-:W-:-:S05]  /*0060*/  IMAD.WIDE.U32 R2, R9, 0x4, R2 ;  /* 0x0000000409027825 */ /* 0x001fca00078e0002 */
[----:B-1----:R-:W4:Y:S01]  /*0070*/  LDG.E R7, desc[UR4][R2.64] ;  /* 0x0000000402077981 */ /* 0x002f22000c1e1900 */
[----:B---3--:R-:W-:Y:S01]  /*0080*/  IMAD.WIDE.U32 R4, R9, 0x4, R4 ;  /* 0x0000000409047825 */ /* 0x008fe200078e0004 */
[----:B----4-:R-:W-:-:S13]  /*0090*/  FSETP.GEU.AND P0, PT, R7, RZ, PT ;  /* 0x000000ff0700720b */ /* 0x010fda0003f0e000 */
[----:B--2---:R-:W-:-:S05]  /*00a0*/  @!P0 FMUL R7, R7, UR6 ;  /* 0x0000000607078c20 */ /* 0x004fca0008400000 */
[----:B------:R-:W-:Y:S01]  /*00b0*/  STG.E desc[UR4][R4.64], R7 ;  /* 0x0000000704007986 */ /* 0x000fe2000c101904 */
[----:B------:R-:W-:Y:S05]  /*00c0*/  EXIT ;  /* 0x000000000000794d */ /* 0x000fea0003800000 */
.L_x_343:
        /* <DEDUP_REMOVED lines=11> */
.L_x_350:


//--------------------- .nv.shared.reserved.0     --------------------------
	.section	.nv.shared.reserved.0,"aw",@nobits
	.weak		__nv_reservedSMEM_offset_0_alias
	.size		__nv_reservedSMEM_offset_0_alias, 0, 64
	.other		__nv_reservedSMEM_offset_0_alias,@"STO_CUDA_RESERVED_SHARED STV_DEFAULT"
__nv_reservedSMEM_offset_0_alias:
	.zero		0
	.zero		64


//--------------------- .nv.constant0._pad        --------------------------
	.section	.nv.constant0._pad,"a",@progbits
	.sectionflags	@""
	.align	4
.nv.constant0._pad:
	.zero		948


//--------------------- .nv.constant0._max_pool2d --------------------------
	.section	.nv.constant0._max_pool2d,"a",@progbits
	.sectionflags	@""
	.align	4
.nv.constant0._max_pool2d:
	.zero		944


//--------------------- .nv.constant0._conv2d     --------------------------
	.section	.nv.constant0._conv2d,"a",@progbits
	.sectionflags	@""
	.align	4
.nv.constant0._conv2d:
	.zero		896


//--------------------- .nv.constant0._batch_norm --------------------------
	.section	.nv.constant0._batch_norm,"a",@progbits
	.sectionflags	@""
	.align	4
.nv.constant0._batch_norm:
	.zero		960


//--------------------- .nv.constant0._leaky_relu --------------------------
	.section	.nv.constant0._leaky_relu,"a",@progbits
	.sectionflags	@""
	.align	4
.nv.constant0._leaky_relu:
	.zero		924


//--------------------- SYMBOLS --------------------------

	.type		.nv.reservedSmem.offset0,@object
	.size		.nv.reservedSmem.offset0,0x4
